	.target	sm_80

	.elftype	@"ET_EXEC"


//--------------------- .note.nv.tkinfo           --------------------------
	.section	.note.nv.tkinfo,"",@"SHT_NOTE"
	.sectionflags	@"SHF_NOTE_NV_TKINFO"
	.tkinfo
        /*0018*/ 	.word	0x00000002
        /*0030*/ 	.string	""
        /*0030*/ 	.string	"ptxas"
        /*0030*/ 	.string	"Cuda compilation tools, release 13.0, V13.0.88"
        /*0030*/ 	.string	"Build cuda_13.0.r13.0/compiler.36424714_0"
        /*0030*/ 	.string	"-v  -suppress-debug-info  -lineinfo  -arch sm_80 "



//--------------------- .note.nv.cuinfo           --------------------------
	.section	.note.nv.cuinfo,"",@"SHT_NOTE"
	.sectionflags	@"SHF_NOTE_NV_CUINFO"
        /*0018*/ 	.short	0x0002
        /*001a*/ 	.short	0x0050
        /*001c*/ 	.short	0x0082
	.zero		2


//--------------------- .nv.info                  --------------------------
	.section	.nv.info,"",@"SHT_CUDA_INFO"
	.align	4


	//----- nvinfo : EIATTR_REGCOUNT
	.align		4
        /*0000*/ 	.byte	0x04, 0x2f
        /*0002*/ 	.short	(.L_1 - .L_0)
	.align		4
.L_0:
        /*0004*/ 	.word	index@(matmul_kernel)
        /*0008*/ 	.word	0x00000020


	//----- nvinfo : EIATTR_FRAME_SIZE
	.align		4
.L_1:
        /*000c*/ 	.byte	0x04, 0x11
        /*000e*/ 	.short	(.L_3 - .L_2)
	.align		4
.L_2:
        /*0010*/ 	.word	index@(matmul_kernel)
        /*0014*/ 	.word	0x00005440


	//----- nvinfo : EIATTR_MIN_STACK_SIZE
	.align		4
.L_3:
        /*0018*/ 	.byte	0x04, 0x12
        /*001a*/ 	.short	(.L_5 - .L_4)
	.align		4
.L_4:
        /*001c*/ 	.word	index@(matmul_kernel)
        /*0020*/ 	.word	0x00005440
.L_5:


//--------------------- .nv.info.matmul_kernel    --------------------------
	.section	.nv.info.matmul_kernel,"",@"SHT_CUDA_INFO"
	.sectionflags	@""
	.align	4


	//----- nvinfo : EIATTR_CUDA_API_VERSION
	.align		4
        /*0000*/ 	.byte	0x04, 0x37
        /*0002*/ 	.short	(.L_7 - .L_6)
.L_6:
        /*0004*/ 	.word	0x00000082


	//----- nvinfo : EIATTR_SW2861232_WAR
	.align		4
.L_7:
        /*0008*/ 	.byte	0x01, 0x35
	.zero		2


	//----- nvinfo : EIATTR_PARAM_CBANK
	.align		4
        /*000c*/ 	.byte	0x04, 0x0a
        /*000e*/ 	.short	(.L_9 - .L_8)
	.align		4
.L_8:
        /*0010*/ 	.word	index@(.nv.constant0.matmul_kernel)
        /*0014*/ 	.short	0x0160
        /*0016*/ 	.short	0x0050


	//----- nvinfo : EIATTR_CBANK_PARAM_SIZE
	.align		4
.L_9:
        /*0018*/ 	.byte	0x03, 0x19
        /*001a*/ 	.short	0x0050


	//----- nvinfo : EIATTR_KPARAM_INFO
	.align		4
        /*001c*/ 	.byte	0x04, 0x17
        /*001e*/ 	.short	(.L_11 - .L_10)
.L_10:
        /*0020*/ 	.word	0x00000000
        /*0024*/ 	.short	0x000d
        /*0026*/ 	.short	0x0048
        /*0028*/ 	.byte	0x00, 0xf4, 0x21, 0x00


	//----- nvinfo : EIATTR_KPARAM_INFO
	.align		4
.L_11:
        /*002c*/ 	.byte	0x04, 0x17
        /*002e*/ 	.short	(.L_13 - .L_12)
.L_12:
        /*0030*/ 	.word	0x00000000
        /*0034*/ 	.short	0x000c
        /*0036*/ 	.short	0x0040
        /*0038*/ 	.byte	0x00, 0xf4, 0x21, 0x00


	//----- nvinfo : EIATTR_KPARAM_INFO
	.align		4
.L_13:
        /*003c*/ 	.byte	0x04, 0x17
        /*003e*/ 	.short	(.L_15 - .L_14)
.L_14:
        /*0040*/ 	.word	0x00000000
        /*0044*/ 	.short	0x000b
        /*0046*/ 	.short	0x0038
        /*0048*/ 	.byte	0x00, 0xf0, 0x11, 0x00


	//----- nvinfo : EIATTR_KPARAM_INFO
	.align		4
.L_15:
        /*004c*/ 	.byte	0x04, 0x17
        /*004e*/ 	.short	(.L_17 - .L_16)
.L_16:
        /*0050*/ 	.word	0x00000000
        /*0054*/ 	.short	0x000a
        /*0056*/ 	.short	0x0034
        /*0058*/ 	.byte	0x00, 0xf0, 0x11, 0x00


	//----- nvinfo : EIATTR_KPARAM_INFO
	.align		4
.L_17:
        /*005c*/ 	.byte	0x04, 0x17
        /*005e*/ 	.short	(.L_19 - .L_18)
.L_18:
        /*0060*/ 	.word	0x00000000
        /*0064*/ 	.short	0x0009
        /*0066*/ 	.short	0x0030
        /*0068*/ 	.byte	0x00, 0xf0, 0x11, 0x00


	//----- nvinfo : EIATTR_KPARAM_INFO
	.align		4
.L_19:
        /*006c*/ 	.byte	0x04, 0x17
        /*006e*/ 	.short	(.L_21 - .L_20)
.L_20:
        /*0070*/ 	.word	0x00000000
        /*0074*/ 	.short	0x0008
        /*0076*/ 	.short	0x002c
        /*0078*/ 	.byte	0x00, 0xf0, 0x11, 0x00


	//----- nvinfo : EIATTR_KPARAM_INFO
	.align		4
.L_21:
        /*007c*/ 	.byte	0x04, 0x17
        /*007e*/ 	.short	(.L_23 - .L_22)
.L_22:
        /*0080*/ 	.word	0x00000000
        /*0084*/ 	.short	0x0007
        /*0086*/ 	.short	0x0028
        /*0088*/ 	.byte	0x00, 0xf0, 0x11, 0x00


	//----- nvinfo : EIATTR_KPARAM_INFO
	.align		4
.L_23:
        /*008c*/ 	.byte	0x04, 0x17
        /*008e*/ 	.short	(.L_25 - .L_24)
.L_24:
        /*0090*/ 	.word	0x00000000
        /*0094*/ 	.short	0x0006
        /*0096*/ 	.short	0x0024
        /*0098*/ 	.byte	0x00, 0xf0, 0x11, 0x00


	//----- nvinfo : EIATTR_KPARAM_INFO
	.align		4
.L_25:
        /*009c*/ 	.byte	0x04, 0x17
        /*009e*/ 	.short	(.L_27 - .L_26)
.L_26:
        /*00a0*/ 	.word	0x00000000
        /*00a4*/ 	.short	0x0005
        /*00a6*/ 	.short	0x0020
        /*00a8*/ 	.byte	0x00, 0xf0, 0x11, 0x00


	//----- nvinfo : EIATTR_KPARAM_INFO
	.align		4
.L_27:
        /*00ac*/ 	.byte	0x04, 0x17
        /*00ae*/ 	.short	(.L_29 - .L_28)
.L_28:
        /*00b0*/ 	.word	0x00000000
        /*00b4*/ 	.short	0x0004
        /*00b6*/ 	.short	0x001c
        /*00b8*/ 	.byte	0x00, 0xf0, 0x11, 0x00


	//----- nvinfo : EIATTR_KPARAM_INFO
	.align		4
.L_29:
        /*00bc*/ 	.byte	0x04, 0x17
        /*00be*/ 	.short	(.L_31 - .L_30)
.L_30:
        /*00c0*/ 	.word	0x00000000
        /*00c4*/ 	.short	0x0003
        /*00c6*/ 	.short	0x0018
        /*00c8*/ 	.byte	0x00, 0xf0, 0x11, 0x00


	//----- nvinfo : EIATTR_KPARAM_INFO
	.align		4
.L_31:
        /*00cc*/ 	.byte	0x04, 0x17
        /*00ce*/ 	.short	(.L_33 - .L_32)
.L_32:
        /*00d0*/ 	.word	0x00000000
        /*00d4*/ 	.short	0x0002
        /*00d6*/ 	.short	0x0010
        /*00d8*/ 	.byte	0x00, 0xf4, 0x21, 0x00


	//----- nvinfo : EIATTR_KPARAM_INFO
	.align		4
.L_33:
        /*00dc*/ 	.byte	0x04, 0x17
        /*00de*/ 	.short	(.L_35 - .L_34)
.L_34:
        /*00e0*/ 	.word	0x00000000
        /*00e4*/ 	.short	0x0001
        /*00e6*/ 	.short	0x0008
        /*00e8*/ 	.byte	0x00, 0xf4, 0x21, 0x00


	//----- nvinfo : EIATTR_KPARAM_INFO
	.align		4
.L_35:
        /*00ec*/ 	.byte	0x04, 0x17
        /*00ee*/ 	.short	(.L_37 - .L_36)
.L_36:
        /*00f0*/ 	.word	0x00000000
        /*00f4*/ 	.short	0x0000
        /*00f6*/ 	.short	0x0000
        /*00f8*/ 	.byte	0x00, 0xf4, 0x21, 0x00


	//----- nvinfo : EIATTR_MAXREG_COUNT
	.align		4
.L_37:
        /*00fc*/ 	.byte	0x03, 0x1b
        /*00fe*/ 	.short	0x00ff


	//----- nvinfo : EIATTR_NUM_BARRIERS
	.align		4
        /*0100*/ 	.byte	0x02, 0x4c
        /*0102*/ 	.byte	0x01
	.zero		1


	//----- nvinfo : EIATTR_ANNOTATIONS
	.align		4
        /*0104*/ 	.byte	0x04, 0x55
        /*0106*/ 	.short	(.L_39 - .L_38)


	//   ....[0]....
.L_38:
        /*0108*/ 	.word	0x00000001
        /*010c*/ 	.byte	0x70, 0x00, 0x00, 0x00, 0x01, 0x00, 0x00, 0x00, 0xb0, 0x00, 0x00, 0x00, 0x01, 0x00, 0x00, 0x00
        /* <DEDUP_REMOVED lines=1763> */
        /*6f4c*/ 	.byte	0xc0, 0xbe, 0x01, 0x00


	//----- nvinfo : EIATTR_MERCURY_ISA_VERSION
	.align		4
.L_39:
        /*6f50*/ 	.byte	0x03, 0x5f
        /*6f52*/ 	.short	0x0000


	//----- nvinfo : EIATTR_EXIT_INSTR_OFFSETS
	.align		4
        /*6f54*/ 	.byte	0x04, 0x1c
        /*6f56*/ 	.short	(.L_41 - .L_40)


	//   ....[0]....
.L_40:
        /*6f58*/ 	.word	0x00084340


	//   ....[1]....
        /*6f5c*/ 	.word	0x00084370


	//----- nvinfo : EIATTR_REQNTID
	.align		4
.L_41:
        /*6f60*/ 	.byte	0x04, 0x10
        /*6f62*/ 	.short	(.L_43 - .L_42)
.L_42:
        /*6f64*/ 	.word	0x00000040
        /*6f68*/ 	.word	0x00000001
        /*6f6c*/ 	.word	0x00000001
.L_43:


//--------------------- .nv.callgraph             --------------------------
	.section	.nv.callgraph,"",@"SHT_CUDA_CALLGRAPH"
	.align	4
	.sectionentsize	8
	.align		4
        /*0000*/ 	.word	0x00000000
	.align		4
        /*0004*/ 	.word	0xffffffff
	.align		4
        /*0008*/ 	.word	0x00000000
	.align		4
        /*000c*/ 	.word	0xfffffffe
	.align		4
        /*0010*/ 	.word	0x00000000
	.align		4
        /*0014*/ 	.word	0xfffffffd
	.align		4
        /*0018*/ 	.word	0x00000000
	.align		4
        /*001c*/ 	.word	0xfffffffc


//--------------------- .nv.rel.action            --------------------------
	.section	.nv.rel.action,"",@"SHT_CUDA_RELOCINFO"
	.align	8
	.sectionentsize	8
        /*0000*/ 	.byte	0x73, 0x00, 0x00, 0x00, 0x00, 0x00, 0x00, 0x00, 0x00, 0x00, 0x00, 0x11, 0x25, 0x00, 0x05, 0x36


//--------------------- .nv.constant0.matmul_kernel --------------------------
	.section	.nv.constant0.matmul_kernel,"a",@progbits
	.sectionflags	@""
	.align	4
.nv.constant0.matmul_kernel:
	.zero		432


//--------------------- .text.matmul_kernel       --------------------------
	.section	.text.matmul_kernel,"ax",@progbits
	.sectioninfo	@"SHI_REGISTERS=32"
	.align	128
        .global         matmul_kernel
        .type           matmul_kernel,@function
        .size           matmul_kernel,(.L_x_4 - matmul_kernel)
        .other          matmul_kernel,@"STO_CUDA_ENTRY STV_DEFAULT"
matmul_kernel:
.text.matmul_kernel:
[----:B------:R-:W-:-:S04]  /*0000*/  IMAD.MOV.U32 R1, RZ, RZ, c[0x0][0x28] ;  /* 0x00000a00ff017624 */ /* 0x000fc800078e00ff */
[----:B------:R-:W-:Y:S01]  /*0010*/  IMAD.MOV.U32 R0, RZ, RZ, c[0x0][0x17c] ;  /* 0x00005f00ff007624 */ /* 0x000fe200078e00ff */
[----:B------:R-:W-:Y:S01]  /*0020*/  IADD3 R1, R1, -0x5440, RZ ;  /* 0xffffabc001017810 */ /* 0x000fe20007ffe0ff */
[----:B------:R-:W0:Y:S01]  /*0030*/  S2R R28, SR_TID.X ;  /* 0x00000000001c7919 */ /* 0x000e220000002100 */
[----:B------:R-:W-:Y:S01]  /*0040*/  CS2R R12, SRZ ;  /* 0x00000000000c7805 */ /* 0x000fe2000001ff00 */
[----:B------:R-:W-:Y:S01]  /*0050*/  CS2R R14, SRZ ;  /* 0x00000000000e7805 */ /* 0x000fe2000001ff00 */
[----:B------:R-:W-:Y:S01]  /*0060*/  IADD3 R0, R0, 0xff, RZ ;  /* 0x000000ff00007810 */ /* 0x000fe20007ffe0ff */
[----:B------:R-:W-:Y:S01]  /*0070*/  STL [R1+0x110], RZ ;  /* 0x000110ff01007387 */ /* 0x000fe20000100800 */
[----:B------:R-:W-:Y:S01]  /*0080*/  CS2R R16, SRZ ;  /* 0x0000000000107805 */ /* 0x000fe2000001ff00 */
[----:B------:R-:W-:Y:S01]  /*0090*/  CS2R R18, SRZ ;  /* 0x0000000000127805 */ /* 0x000fe2000001ff00 */
[----:B------:R-:W-:Y:S01]  /*00a0*/  SHF.R.S32.HI R3, RZ, 0x1f, R0 ;  /* 0x0000001fff037819 */ /* 0x000fe20000011400 */
[----:B------:R-:W-:Y:S01]  /*00b0*/  STL [R1+0x114], RZ ;  /* 0x000114ff01007387 */ /* 0x000fe20000100800 */
[----:B------:R-:W-:Y:S01]  /*00c0*/  CS2R R20, SRZ ;  /* 0x0000000000147805 */ /* 0x000fe2000001ff00 */
[----:B------:R-:W-:Y:S01]  /*00d0*/  CS2R R22, SRZ ;  /* 0x0000000000167805 */ /* 0x000fe2000001ff00 */
[----:B------:R-:W-:Y:S01]  /*00e0*/  LEA.HI R3, R3, R0, RZ, 0x8 ;  /* 0x0000000003037211 */ /* 0x000fe200078f40ff */
[----:B------:R-:W-:Y:S01]  /*00f0*/  STL [R1+0x118], RZ ;  /* 0x000118ff01007387 */ /* 0x000fe20000100800 */
[----:B------:R-:W-:Y:S01]  /*0100*/  CS2R R24, SRZ ;  /* 0x0000000000187805 */ /* 0x000fe2000001ff00 */
[----:B------:R-:W-:Y:S01]  /*0110*/  CS2R R26, SRZ ;  /* 0x00000000001a7805 */ /* 0x000fe2000001ff00 */
[----:B------:R-:W-:Y:S01]  /*0120*/  SHF.R.S32.HI R0, RZ, 0x8, R3 ;  /* 0x00000008ff007819 */ /* 0x000fe20000011403 */
[----:B------:R-:W-:Y:S04]  /*0130*/  STL [R1+0x11c], RZ ;  /* 0x00011cff01007387 */ /* 0x000fe80000100800 */
[----:B------:R-:W-:Y:S01]  /*0140*/  IMAD.SHL.U32 R0, R0, 0x8, RZ ;  /* 0x0000000800007824 */ /* 0x000fe200078e00ff */
[----:B------:R-:W1:Y:S04]  /*0150*/  S2R R3, SR_CTAID.X ;  /* 0x0000000000037919 */ /* 0x000e680000002500 */
[-C--:B------:R-:W-:Y:S01]  /*0160*/  IABS R7, R0.reuse ;  /* 0x0000000000077213 */ /* 0x080fe20000000000 */
[----:B------:R-:W-:Y:S01]  /*0170*/  STL [R1+0x100], RZ ;  /* 0x000100ff01007387 */ /* 0x000fe20000100800 */
[----:B------:R-:W-:-:S02]  /*0180*/  IABS R10, R0 ;  /* 0x00000000000a7213 */ /* 0x000fc40000000000 */
[----:B------:R-:W2:Y:S01]  /*0190*/  I2F.RP R2, R7 ;  /* 0x0000000700027306 */ /* 0x000ea20000209400 */
[----:B------:R-:W-:Y:S04]  /*01a0*/  STL [R1+0x104], RZ ;  /* 0x000104ff01007387 */ /* 0x000fe80000100800 */
[----:B------:R-:W-:Y:S04]  /*01b0*/  STL [R1+0x108], RZ ;  /* 0x000108ff01007387 */ /* 0x000fe80000100800 */
[----:B------:R-:W-:Y:S04]  /*01c0*/  STL [R1+0x10c], RZ ;  /* 0x00010cff01007387 */ /* 0x000fe80000100800 */
[----:B------:R-:W-:Y:S01]  /*01d0*/  STL [R1+0xf0], RZ ;  /* 0x0000f0ff01007387 */ /* 0x000fe20000100800 */
[----:B--2---:R-:W2:Y:S01]  /*01e0*/  MUFU.RCP R2, R2 ;  /* 0x0000000200027308 */ /* 0x004ea20000001000 */
[----:B-1----:R-:W-:-:S02]  /*01f0*/  IABS R8, R3 ;  /* 0x0000000300087213 */ /* 0x002fc40000000000 */
[----:B------:R-:W-:Y:S04]  /*0200*/  STL [R1+0xf4], RZ ;  /* 0x0000f4ff01007387 */ /* 0x000fe80000100800 */
[----:B------:R-:W-:Y:S04]  /*0210*/  STL [R1+0xf8], RZ ;  /* 0x0000f8ff01007387 */ /* 0x000fe80000100800 */
[----:B------:R-:W-:Y:S04]  /*0220*/  STL [R1+0xfc], RZ ;  /* 0x0000fcff01007387 */ /* 0x000fe80000100800 */
[----:B------:R-:W-:Y:S01]  /*0230*/  STL [R1+0xe0], RZ ;  /* 0x0000e0ff01007387 */ /* 0x000fe20000100800 */
[----:B--2---:R-:W-:Y:S01]  /*0240*/  IADD3 R4, R2, 0xffffffe, RZ ;  /* 0x0ffffffe02047810 */ /* 0x004fe20007ffe0ff */
[----:B------:R-:W-:-:S02]  /*0250*/  IMAD.MOV R2, RZ, RZ, -R10 ;  /* 0x000000ffff027224 */ /* 0x000fc400078e0a0a */
[----:B------:R-:W-:Y:S01]  /*0260*/  STL [R1+0xe4], RZ ;  /* 0x0000e4ff01007387 */ /* 0x000fe20000100800 */
[----:B------:R1:W2:Y:S03]  /*0270*/  F2I.FTZ.U32.TRUNC.NTZ R5, R4 ;  /* 0x0000000400057305 */ /* 0x0002a6000021f000 */
[----:B------:R-:W-:Y:S04]  /*0280*/  STL [R1+0xe8], RZ ;  /* 0x0000e8ff01007387 */ /* 0x000fe80000100800 */
[----:B------:R-:W-:Y:S01]  /*0290*/  STL [R1+0xec], RZ ;  /* 0x0000ecff01007387 */ /* 0x000fe20000100800 */
[----:B-1----:R-:W-:-:S03]  /*02a0*/  IMAD.MOV.U32 R4, RZ, RZ, RZ ;  /* 0x000000ffff047224 */ /* 0x002fc600078e00ff */
[----:B------:R-:W-:Y:S04]  /*02b0*/  STL [R1+0xd0], RZ ;  /* 0x0000d0ff01007387 */ /* 0x000fe80000100800 */
[----:B------:R-:W-:Y:S01]  /*02c0*/  STL [R1+0xd4], RZ ;  /* 0x0000d4ff01007387 */ /* 0x000fe20000100800 */
[----:B--2---:R-:W-:-:S03]  /*02d0*/  IMAD.MOV R6, RZ, RZ, -R5 ;  /* 0x000000ffff067224 */ /* 0x004fc600078e0a05 */
[----:B------:R-:W-:Y:S01]  /*02e0*/  STL [R1+0xd8], RZ ;  /* 0x0000d8ff01007387 */ /* 0x000fe20000100800 */
[----:B------:R-:W-:Y:S02]  /*02f0*/  IMAD R9, R6, R7, RZ ;  /* 0x0000000706097224 */ /* 0x000fe400078e02ff */
[----:B------:R-:W-:Y:S01]  /*0300*/  IMAD.MOV.U32 R6, RZ, RZ, R8 ;  /* 0x000000ffff067224 */ /* 0x000fe200078e0008 */
[----:B------:R-:W-:Y:S01]  /*0310*/  STL [R1+0xdc], RZ ;  /* 0x0000dcff01007387 */ /* 0x000fe20000100800 */
[----:B------:R-:W-:-:S03]  /*0320*/  IMAD.HI.U32 R5, R5, R9, R4 ;  /* 0x0000000905057227 */ /* 0x000fc600078e0004 */
[----:B------:R-:W-:Y:S03]  /*0330*/  STL [R1+0xc0], RZ ;  /* 0x0000c0ff01007387 */ /* 0x000fe60000100800 */
[----:B------:R-:W-:Y:S01]  /*0340*/  IMAD.HI.U32 R5, R5, R6, RZ ;  /* 0x0000000605057227 */ /* 0x000fe200078e00ff */
[----:B------:R-:W-:Y:S03]  /*0350*/  STL [R1+0xc4], RZ ;  /* 0x0000c4ff01007387 */ /* 0x000fe60000100800 */
[----:B------:R-:W-:Y:S01]  /*0360*/  IMAD R2, R5, R2, R6 ;  /* 0x0000000205027224 */ /* 0x000fe200078e0206 */
[----:B------:R-:W-:Y:S04]  /*0370*/  STL [R1+0xc8], RZ ;  /* 0x0000c8ff01007387 */ /* 0x000fe80000100800 */
[----:B------:R-:W-:Y:S01]  /*0380*/  ISETP.GT.U32.AND P1, PT, R7, R2, PT ;  /* 0x000000020700720c */ /* 0x000fe20003f24070 */
[----:B------:R-:W-:Y:S04]  /*0390*/  STL [R1+0xcc], RZ ;  /* 0x0000ccff01007387 */ /* 0x000fe80000100800 */
[----:B------:R-:W-:Y:S04]  /*03a0*/  STL [R1+0xb0], RZ ;  /* 0x0000b0ff01007387 */ /* 0x000fe80000100800 */
[----:B------:R-:W-:Y:S04]  /*03b0*/  STL [R1+0xb4], RZ ;  /* 0x0000b4ff01007387 */ /* 0x000fe80000100800 */
[----:B------:R-:W-:Y:S01]  /*03c0*/  @!P1 IMAD.IADD R2, R2, 0x1, -R7 ;  /* 0x0000000102029824 */ /* 0x000fe200078e0a07 */
[----:B------:R-:W-:Y:S01]  /*03d0*/  @!P1 IADD3 R5, R5, 0x1, RZ ;  /* 0x0000000105059810 */ /* 0x000fe20007ffe0ff */
[----:B------:R-:W-:Y:S01]  /*03e0*/  STL [R1+0xb8], RZ ;  /* 0x0000b8ff01007387 */ /* 0x000fe20000100800 */
[----:B------:R-:W-:-:S02]  /*03f0*/  ISETP.NE.AND P1, PT, R0, RZ, PT ;  /* 0x000000ff0000720c */ /* 0x000fc40003f25270 */
[----:B------:R-:W-:Y:S01]  /*0400*/  ISETP.GE.U32.AND P0, PT, R2, R7, PT ;  /* 0x000000070200720c */ /* 0x000fe20003f06070 */
[----:B------:R-:W-:Y:S01]  /*0410*/  STL [R1+0xbc], RZ ;  /* 0x0000bcff01007387 */ /* 0x000fe20000100800 */
[----:B------:R-:W-:-:S03]  /*0420*/  LOP3.LUT R2, R3, R0, RZ, 0x3c, !PT ;  /* 0x0000000003027212 */ /* 0x000fc600078e3cff */
[----:B------:R-:W-:Y:S01]  /*0430*/  STL [R1+0xa0], RZ ;  /* 0x0000a0ff01007387 */ /* 0x000fe20000100800 */
[----:B------:R-:W-:Y:S01]  /*0440*/  ISETP.GE.AND P2, PT, R2, RZ, PT ;  /* 0x000000ff0200720c */ /* 0x000fe20003f46270 */
[----:B------:R-:W-:Y:S02]  /*0450*/  IMAD.MOV.U32 R2, RZ, RZ, c[0x0][0x178] ;  /* 0x00005e00ff027624 */ /* 0x000fe400078e00ff */
[----:B------:R-:W-:Y:S03]  /*0460*/  STL [R1+0xa4], RZ ;  /* 0x0000a4ff01007387 */ /* 0x000fe60000100800 */
[----:B------:R-:W-:Y:S01]  /*0470*/  IADD3 R2, R2, 0x3f, RZ ;  /* 0x0000003f02027810 */ /* 0x000fe20007ffe0ff */
[----:B------:R-:W-:Y:S01]  /*0480*/  STL [R1+0xa8], RZ ;  /* 0x0000a8ff01007387 */ /* 0x000fe20000100800 */
[----:B------:R-:W-:-:S03]  /*0490*/  @P0 IADD3 R5, R5, 0x1, RZ ;  /* 0x0000000105050810 */ /* 0x000fc60007ffe0ff */
[----:B------:R-:W-:Y:S02]  /*04a0*/  STL [R1+0xac], RZ ;  /* 0x0000acff01007387 */ /* 0x000fe40000100800 */
[----:B------:R-:W-:Y:S01]  /*04b0*/  IMAD.MOV.U32 R4, RZ, RZ, R5 ;  /* 0x000000ffff047224 */ /* 0x000fe200078e0005 */
[----:B------:R-:W-:Y:S01]  /*04c0*/  SHF.R.S32.HI R5, RZ, 0x1f, R2 ;  /* 0x0000001fff057819 */ /* 0x000fe20000011402 */
[----:B------:R-:W-:Y:S02]  /*04d0*/  STL [R1+0x90], RZ ;  /* 0x000090ff01007387 */ /* 0x000fe40000100800 */
[----:B------:R-:W-:Y:S01]  /*04e0*/  @!P2 IMAD.MOV R4, RZ, RZ, -R4 ;  /* 0x000000ffff04a224 */ /* 0x000fe200078e0a04 */
[----:B------:R-:W-:Y:S01]  /*04f0*/  @!P1 LOP3.LUT R4, RZ, R0, RZ, 0x33, !PT ;  /* 0x00000000ff049212 */ /* 0x000fe200078e33ff */
[----:B------:R-:W-:Y:S01]  /*0500*/  STL [R1+0x94], RZ ;  /* 0x000094ff01007387 */ /* 0x000fe20000100800 */
[----:B------:R-:W-:-:S03]  /*0510*/  LEA.HI R5, R5, R2, RZ, 0x6 ;  /* 0x0000000205057211 */ /* 0x000fc600078f30ff */
[----:B------:R-:W-:Y:S01]  /*0520*/  IMAD.SHL.U32 R2, R4, 0x8, RZ ;  /* 0x0000000804027824 */ /* 0x000fe200078e00ff */
[----:B------:R-:W-:Y:S01]  /*0530*/  STL [R1+0x98], RZ ;  /* 0x000098ff01007387 */ /* 0x000fe20000100800 */
[----:B------:R-:W-:-:S03]  /*0540*/  IMAD.MOV R4, RZ, RZ, -R4 ;  /* 0x000000ffff047224 */ /* 0x000fc600078e0a04 */
[----:B------:R-:W-:Y:S01]  /*0550*/  LEA.HI.SX32 R5, R5, -R2, 0x1a ;  /* 0x8000000205057211 */ /* 0x000fe200078fd2ff */
[----:B------:R-:W-:Y:S01]  /*0560*/  IMAD R9, R0, R4, R3 ;  /* 0x0000000400097224 */ /* 0x000fe200078e0203 */
[----:B------:R-:W-:Y:S01]  /*0570*/  STL [R1+0x9c], RZ ;  /* 0x00009cff01007387 */ /* 0x000fe20000100800 */
[----:B------:R-:W-:Y:S01]  /*0580*/  IMAD.MOV.U32 R4, RZ, RZ, RZ ;  /* 0x000000ffff047224 */ /* 0x000fe200078e00ff */
[----:B------:R-:W-:Y:S02]  /*0590*/  IMNMX R10, R5, 0x8, PT ;  /* 0x00000008050a7817 */ /* 0x000fe40003800200 */
[----:B------:R-:W-:Y:S02]  /*05a0*/  STL [R1+0x80], RZ ;  /* 0x000080ff01007387 */ /* 0x000fe40000100800 */
[-C--:B------:R-:W-:Y:S02]  /*05b0*/  IABS R8, R10.reuse ;  /* 0x0000000a00087213 */ /* 0x080fe40000000000 */
[----:B------:R-:W-:Y:S01]  /*05c0*/  IABS R0, R10 ;  /* 0x0000000a00007213 */ /* 0x000fe20000000000 */
[----:B------:R-:W-:Y:S01]  /*05d0*/  STL [R1+0x84], RZ ;  /* 0x000084ff01007387 */ /* 0x000fe20000100800 */
[----:B------:R-:W1:Y:S03]  /*05e0*/  I2F.RP R6, R8 ;  /* 0x0000000800067306 */ /* 0x000e660000209400 */
[----:B------:R-:W-:Y:S04]  /*05f0*/  STL [R1+0x88], RZ ;  /* 0x000088ff01007387 */ /* 0x000fe80000100800 */
[----:B------:R-:W-:Y:S04]  /*0600*/  STL [R1+0x8c], RZ ;  /* 0x00008cff01007387 */ /* 0x000fe80000100800 */
[----:B------:R-:W-:Y:S04]  /*0610*/  STL [R1+0x70], RZ ;  /* 0x000070ff01007387 */ /* 0x000fe80000100800 */
[----:B------:R-:W-:Y:S01]  /*0620*/  STL [R1+0x74], RZ ;  /* 0x000074ff01007387 */ /* 0x000fe20000100800 */
[----:B-1----:R-:W1:Y:S03]  /*0630*/  MUFU.RCP R6, R6 ;  /* 0x0000000600067308 */ /* 0x002e660000001000 */
[----:B------:R-:W-:Y:S04]  /*0640*/  STL [R1+0x78], RZ ;  /* 0x000078ff01007387 */ /* 0x000fe80000100800 */
[----:B------:R-:W-:Y:S04]  /*0650*/  STL [R1+0x7c], RZ ;  /* 0x00007cff01007387 */ /* 0x000fe80000100800 */
[----:B------:R-:W-:Y:S04]  /*0660*/  STL [R1+0x60], RZ ;  /* 0x000060ff01007387 */ /* 0x000fe80000100800 */
[----:B------:R-:W-:Y:S01]  /*0670*/  STL [R1+0x64], RZ ;  /* 0x000064ff01007387 */ /* 0x000fe20000100800 */
[----:B-1----:R-:W-:-:S03]  /*0680*/  IADD3 R5, R6, 0xffffffe, RZ ;  /* 0x0ffffffe06057810 */ /* 0x002fc60007ffe0ff */
[----:B------:R-:W-:Y:S03]  /*0690*/  STL [R1+0x68], RZ ;  /* 0x000068ff01007387 */ /* 0x000fe60000100800 */
[----:B------:R-:W1:Y:S01]  /*06a0*/  F2I.FTZ.U32.TRUNC.NTZ R5, R5 ;  /* 0x0000000500057305 */ /* 0x000e62000021f000 */
[----:B------:R-:W-:Y:S04]  /*06b0*/  STL [R1+0x6c], RZ ;  /* 0x00006cff01007387 */ /* 0x000fe80000100800 */
[----:B------:R-:W-:Y:S04]  /*06c0*/  STL [R1+0x50], RZ ;  /* 0x000050ff01007387 */ /* 0x000fe80000100800 */
[----:B------:R-:W-:Y:S04]  /*06d0*/  STL [R1+0x54], RZ ;  /* 0x000054ff01007387 */ /* 0x000fe80000100800 */
[----:B------:R-:W-:Y:S01]  /*06e0*/  STL [R1+0x58], RZ ;  /* 0x000058ff01007387 */ /* 0x000fe20000100800 */
[----:B-1----:R-:W-:-:S03]  /*06f0*/  IMAD.MOV R7, RZ, RZ, -R5 ;  /* 0x000000ffff077224 */ /* 0x002fc600078e0a05 */
[----:B------:R-:W-:Y:S01]  /*0700*/  STL [R1+0x5c], RZ ;  /* 0x00005cff01007387 */ /* 0x000fe20000100800 */
[----:B------:R-:W-:Y:S01]  /*0710*/  IMAD.MOV.U32 R3, RZ, RZ, R7 ;  /* 0x000000ffff037224 */ /* 0x000fe200078e0007 */
[----:B------:R-:W-:Y:S02]  /*0720*/  IABS R7, R9 ;  /* 0x0000000900077213 */ /* 0x000fe40000000000 */
[----:B------:R-:W-:Y:S01]  /*0730*/  STL [R1+0x40], RZ ;  /* 0x000040ff01007387 */ /* 0x000fe20000100800 */
[----:B------:R-:W-:-:S03]  /*0740*/  IMAD R3, R3, R8, RZ ;  /* 0x0000000803037224 */ /* 0x000fc600078e02ff */
[----:B------:R-:W-:Y:S01]  /*0750*/  STL [R1+0x44], RZ ;  /* 0x000044ff01007387 */ /* 0x000fe20000100800 */
[----:B------:R-:W-:-:S03]  /*0760*/  IMAD.HI.U32 R4, R5, R3, R4 ;  /* 0x0000000305047227 */ /* 0x000fc600078e0004 */
[----:B------:R-:W-:Y:S01]  /*0770*/  STL [R1+0x48], RZ ;  /* 0x000048ff01007387 */ /* 0x000fe20000100800 */
[----:B------:R-:W-:Y:S02]  /*0780*/  IMAD.MOV R3, RZ, RZ, -R0 ;  /* 0x000000ffff037224 */ /* 0x000fe400078e0a00 */
[----:B------:R-:W-:Y:S01]  /*0790*/  IMAD.HI.U32 R0, R4, R7, RZ ;  /* 0x0000000704007227 */ /* 0x000fe200078e00ff */
[----:B------:R-:W-:Y:S03]  /*07a0*/  STL [R1+0x4c], RZ ;  /* 0x00004cff01007387 */ /* 0x000fe60000100800 */
[----:B------:R-:W-:Y:S01]  /*07b0*/  IMAD R3, R0, R3, R7 ;  /* 0x0000000300037224 */ /* 0x000fe200078e0207 */
[----:B------:R-:W-:Y:S01]  /*07c0*/  STL [R1+0x30], RZ ;  /* 0x000030ff01007387 */ /* 0x000fe20000100800 */
[----:B------:R-:W-:Y:S01]  /*07d0*/  ULDC.64 UR4, c[0x0][0x118] ;  /* 0x0000460000047ab9 */ /* 0x000fe20000000a00 */
[----:B------:R-:W-:-:S02]  /*07e0*/  CS2R R6, SRZ ;  /* 0x0000000000067805 */ /* 0x000fc4000001ff00 */
        /* <DEDUP_REMOVED lines=17> */
[----:B------:R-:W-:Y:S02]  /*0900*/  @P0 IADD3 R0, R0, 0x1, RZ ;  /* 0x0000000100000810 */ /* 0x000fe40007ffe0ff */
[----:B------:R-:W-:Y:S01]  /*0910*/  ISETP.GE.AND P0, PT, R3, 0x80, PT ;  /* 0x000000800300780c */ /* 0x000fe20003f06270 */
[----:B------:R-:W-:Y:S02]  /*0920*/  STL [R1+0x14], RZ ;  /* 0x000014ff01007387 */ /* 0x000fe40000100800 */
[----:B------:R-:W-:Y:S01]  /*0930*/  @!P2 IMAD.MOV R0, RZ, RZ, -R0 ;  /* 0x000000ffff00a224 */ /* 0x000fe200078e0a00 */
[----:B------:R-:W-:Y:S01]  /*0940*/  @!P1 LOP3.LUT R0, RZ, R10, RZ, 0x33, !PT ;  /* 0x0000000aff009212 */ /* 0x000fe200078e33ff */
[----:B------:R-:W-:Y:S04]  /*0950*/  STL [R1+0x18], RZ ;  /* 0x000018ff01007387 */ /* 0x000fe80000100800 */
[----:B------:R-:W-:Y:S01]  /*0960*/  IMAD.MOV R5, RZ, RZ, -R0 ;  /* 0x000000ffff057224 */ /* 0x000fe200078e0a00 */
[----:B------:R-:W-:Y:S03]  /*0970*/  STL [R1+0x1c], RZ ;  /* 0x00001cff01007387 */ /* 0x000fe60000100800 */
[----:B------:R-:W-:Y:S01]  /*0980*/  IMAD R5, R10, R5, R9 ;  /* 0x000000050a057224 */ /* 0x000fe200078e0209 */
[----:B------:R-:W-:Y:S01]  /*0990*/  STL [R1], RZ ;  /* 0x000000ff01007387 */ /* 0x000fe20000100800 */
[----:B------:R-:W-:Y:S01]  /*09a0*/  CS2R R8, SRZ ;  /* 0x0000000000087805 */ /* 0x000fe2000001ff00 */
[----:B------:R-:W-:Y:S01]  /*09b0*/  CS2R R10, SRZ ;  /* 0x00000000000a7805 */ /* 0x000fe2000001ff00 */
[----:B------:R-:W-:Y:S01]  /*09c0*/  IMAD.IADD R2, R2, 0x1, R5 ;  /* 0x0000000102027824 */ /* 0x000fe200078e0205 */
[----:B------:R-:W-:Y:S01]  /*09d0*/  STL [R1+0x4], RZ ;  /* 0x000004ff01007387 */ /* 0x000fe20000100800 */
[----:B------:R-:W-:-:S03]  /*09e0*/  CS2R R4, SRZ ;  /* 0x0000000000047805 */ /* 0x000fc6000001ff00 */
[----:B------:R-:W-:Y:S04]  /*09f0*/  STL [R1+0x8], RZ ;  /* 0x000008ff01007387 */ /* 0x000fe80000100800 */
[----:B------:R-:W-:Y:S04]  /*0a00*/  STL [R1+0xc], RZ ;  /* 0x00000cff01007387 */ /* 0x000fe80000100800 */
[----:B------:R1:W-:Y:S04]  /*0a10*/  STL [R1+0x22cc], R4 ;  /* 0x0022cc0401007387 */ /* 0x0003e80000100800 */
[----:B------:R2:W-:Y:S04]  /*0a20*/  STL [R1+0x22d0], R5 ;  /* 0x0022d00501007387 */ /* 0x0005e80000100800 */
[----:B------:R-:W-:Y:S01]  /*0a30*/  STL [R1+0x180], RZ ;  /* 0x000180ff01007387 */ /* 0x000fe20000100800 */
[----:B-1----:R-:W-:Y:S01]  /*0a40*/  IMAD.SHL.U32 R4, R0, 0x100, RZ ;  /* 0x0000010000047824 */ /* 0x002fe200078e00ff */
[----:B0-----:R-:W-:-:S02]  /*0a50*/  LOP3.LUT R0, R28, 0x3f, RZ, 0xc0, !PT ;  /* 0x0000003f1c007812 */ /* 0x001fc400078ec0ff */
[----:B------:R-:W-:Y:S02]  /*0a60*/  STL [R1+0x184], RZ ;  /* 0x000184ff01007387 */ /* 0x000fe40000100800 */
[C---:B------:R-:W-:Y:S02]  /*0a70*/  IADD3 R29, R4.reuse, 0x2, RZ ;  /* 0x00000002041d7810 */ /* 0x040fe40007ffe0ff */
[----:B------:R-:W-:Y:S01]  /*0a80*/  STL [R1+0x188], RZ ;  /* 0x000188ff01007387 */ /* 0x000fe20000100800 */
[C---:B------:R-:W-:Y:S02]  /*0a90*/  IADD3 R28, R4.reuse, 0x1, RZ ;  /* 0x00000001041c7810 */ /* 0x040fe40007ffe0ff */
[C---:B------:R-:W-:Y:S01]  /*0aa0*/  IADD3 R3, R4.reuse, 0x3, RZ ;  /* 0x0000000304037810 */ /* 0x040fe20007ffe0ff */
[----:B------:R-:W-:Y:S01]  /*0ab0*/  STL [R1+0x18c], RZ ;  /* 0x00018cff01007387 */ /* 0x000fe20000100800 */
[----:B--2---:R-:W-:-:S03]  /*0ac0*/  IADD3 R5, R4, 0x4, RZ ;  /* 0x0000000404057810 */ /* 0x004fc60007ffe0ff */
[----:B------:R-:W-:Y:S04]  /*0ad0*/  STL [R1+0x170], RZ ;  /* 0x000170ff01007387 */ /* 0x000fe80000100800 */
        /* <DEDUP_REMOVED lines=27> */
[----:B------:R-:W-:Y:S04]  /*0c90*/  STL [R1+0x68c], R4 ;  /* 0x00068c0401007387 */ /* 0x000fe80000100800 */
[----:B------:R0:W-:Y:S04]  /*0ca0*/  STL [R1+0x1ed8], R29 ;  /* 0x001ed81d01007387 */ /* 0x0001e80000100800 */
[----:B------:R-:W-:Y:S04]  /*0cb0*/  STL [R1+0x1ed0], R28 ;  /* 0x001ed01c01007387 */ /* 0x000fe80000100800 */
[----:B------:R1:W-:Y:S01]  /*0cc0*/  STL [R1+0x1ed4], R3 ;  /* 0x001ed40301007387 */ /* 0x0003e20000100800 */
[----:B0-----:R-:W-:-:S03]  /*0cd0*/  IADD3 R29, R4, 0x7, RZ ;  /* 0x00000007041d7810 */ /* 0x001fc60007ffe0ff */
[----:B------:R0:W-:Y:S01]  /*0ce0*/  STL [R1+0x1edc], R5 ;  /* 0x001edc0501007387 */ /* 0x0001e20000100800 */
[C---:B-1----:R-:W-:Y:S02]  /*0cf0*/  IADD3 R3, R4.reuse, 0x5, RZ ;  /* 0x0000000504037810 */ /* 0x042fe40007ffe0ff */
[----:B0-----:R-:W-:-:S03]  /*0d00*/  IADD3 R5, R4, 0x6, RZ ;  /* 0x0000000604057810 */ /* 0x001fc60007ffe0ff */
[----:B------:R0:W-:Y:S04]  /*0d10*/  STL [R1+0x1ee0], R3 ;  /* 0x001ee00301007387 */ /* 0x0001e80000100800 */
[----:B------:R1:W-:Y:S04]  /*0d20*/  STL [R1+0x1ee4], R5 ;  /* 0x001ee40501007387 */ /* 0x0003e80000100800 */
[----:B------:R2:W-:Y:S01]  /*0d30*/  STL [R1+0x1ee8], R29 ;  /* 0x001ee81d01007387 */ /* 0x0005e20000100800 */
[C---:B0-----:R-:W-:Y:S02]  /*0d40*/  IADD3 R3, R4.reuse, 0x8, RZ ;  /* 0x0000000804037810 */ /* 0x041fe40007ffe0ff */
[----:B-1----:R-:W-:-:S03]  /*0d50*/  IADD3 R5, R4, 0x9, RZ ;  /* 0x0000000904057810 */ /* 0x002fc60007ffe0ff */
[----:B------:R0:W-:Y:S01]  /*0d60*/  STL [R1+0x1eec], R3 ;  /* 0x001eec0301007387 */ /* 0x0001e20000100800 */
[----:B--2---:R-:W-:-:S03]  /*0d70*/  IADD3 R29, R4, 0xa, RZ ;  /* 0x0000000a041d7810 */ /* 0x004fc60007ffe0ff */
        /* <DEDUP_REMOVED lines=30> */
[----:B------:R1:W-:Y:S01]  /*0f60*/  STL [R1+0x1f2c], R5 ;  /* 0x001f2c0501007387 */ /* 0x0003e20000100800 */
[C---:B0-----:R-:W-:Y:S02]  /*0f70*/  IADD3 R3, R4.reuse, 0x1a, RZ ;  /* 0x0000001a04037810 */ /* 0x041fe40007ffe0ff */
[----:B-1----:R-:W-:-:S03]  /*0f80*/  IADD3 R5, R4, 0x1b, RZ ;  /* 0x0000001b04057810 */ /* 0x002fc60007ffe0ff */
[----:B------:R0:W-:Y:S04]  /*0f90*/  STL [R1+0x1f34], R3 ;  /* 0x001f340301007387 */ /* 0x0001e80000100800 */
[----:B------:R-:W-:Y:S04]  /*0fa0*/  STL [R1+0x1f30], R29 ;  /* 0x001f301d01007387 */ /* 0x000fe80000100800 */
[----:B------:R1:W-:Y:S01]  /*0fb0*/  STL [R1+0x1f38], R5 ;  /* 0x001f380501007387 */ /* 0x0003e20000100800 */
[----:B0-----:R-:W-:-:S05]  /*0fc0*/  IADD3 R3, R4, 0x1c, RZ ;  /* 0x0000001c04037810 */ /* 0x001fca0007ffe0ff */
[----:B------:R0:W-:Y:S01]  /*0fd0*/  STL [R1+0x1f3c], R3 ;  /* 0x001f3c0301007387 */ /* 0x0001e20000100800 */
[----:B-1----:R-:W-:-:S05]  /*0fe0*/  IADD3 R5, R4, 0x1d, RZ ;  /* 0x0000001d04057810 */ /* 0x002fca0007ffe0ff */
        /* <DEDUP_REMOVED lines=401> */
[----:B0-----:R-:W-:Y:S01]  /*2900*/  IMAD R3, R2, 0x40, R0 ;  /* 0x0000004002037824 */ /* 0x001fe200078e0200 */
[C---:B------:R-:W-:Y:S02]  /*2910*/  IADD3 R2, R4.reuse, 0xe6, RZ ;  /* 0x000000e604027810 */ /* 0x040fe40007ffe0ff */
[C---:B------:R-:W-:Y:S02]  /*2920*/  IADD3 R0, R4.reuse, 0xe7, RZ ;  /* 0x000000e704007810 */ /* 0x040fe40007ffe0ff */
[----:B------:R0:W-:Y:S01]  /*2930*/  STL [R1+0x1ecc], R3 ;  /* 0x001ecc0301007387 */ /* 0x0001e20000100800 */
[----:B-1----:R-:W-:-:S03]  /*2940*/  IADD3 R5, R4, 0xef, RZ ;  /* 0x000000ef04057810 */ /* 0x002fc60007ffe0ff */
        /* <DEDUP_REMOVED lines=13> */
[----:B------:R-:W-:Y:S01]  /*2a20*/  STL [R1+0x228c], R0 ;  /* 0x00228c0001007387 */ /* 0x000fe20000100800 */
[----:B0-----:R-:W-:-:S03]  /*2a30*/  IADD3 R3, R4, 0xee, RZ ;  /* 0x000000ee04037810 */ /* 0x001fc60007ffe0ff */
[----:B------:R0:W-:Y:S01]  /*2a40*/  STL [R1+0x2294], R5 ;  /* 0x0022940501007387 */ /* 0x0001e20000100800 */
[----:B-1----:R-:W-:-:S03]  /*2a50*/  IADD3 R2, R4, 0xf0, RZ ;  /* 0x000000f004027810 */ /* 0x002fc60007ffe0ff */
[----:B------:R-:W-:Y:S04]  /*2a60*/  STL [R1+0x2288], R3 ;  /* 0x0022880301007387 */ /* 0x000fe80000100800 */
[----:B------:R1:W-:Y:S01]  /*2a70*/  STL [R1+0x2290], R2 ;  /* 0x0022900201007387 */ /* 0x0003e20000100800 */
[C---:B0-----:R-:W-:Y:S02]  /*2a80*/  IADD3 R5, R4.reuse, 0xf2, RZ ;  /* 0x000000f204057810 */ /* 0x041fe40007ffe0ff */
[----:B-1----:R-:W-:-:S05]  /*2a90*/  IADD3 R2, R4, 0xf1, RZ ;  /* 0x000000f104027810 */ /* 0x002fca0007ffe0ff */
[----:B------:R0:W-:Y:S04]  /*2aa0*/  STL [R1+0x229c], R2 ;  /* 0x00229c0201007387 */ /* 0x0001e80000100800 */
[----:B------:R1:W-:Y:S01]  /*2ab0*/  STL [R1+0x2298], R5 ;  /* 0x0022980501007387 */ /* 0x0003e20000100800 */
[C---:B0-----:R-:W-:Y:S02]  /*2ac0*/  IADD3 R2, R4.reuse, 0xf3, RZ ;  /* 0x000000f304027810 */ /* 0x041fe40007ffe0ff */
[----:B-1----:R-:W-:-:S05]  /*2ad0*/  IADD3 R5, R4, 0xf4, RZ ;  /* 0x000000f404057810 */ /* 0x002fca0007ffe0ff */
[----:B------:R0:W-:Y:S02]  /*2ae0*/  STL [R1+0x22a4], R5 ;  /* 0x0022a40501007387 */ /* 0x0001e40000100800 */
[----:B0-----:R-:W-:-:S05]  /*2af0*/  IADD3 R5, R4, 0xf5, RZ ;  /* 0x000000f504057810 */ /* 0x001fca0007ffe0ff */
[----:B------:R0:W-:Y:S04]  /*2b00*/  STL [R1+0x22ac], R5 ;  /* 0x0022ac0501007387 */ /* 0x0001e80000100800 */
[----:B------:R-:W-:Y:S01]  /*2b10*/  STL [R1+0x22a0], R2 ;  /* 0x0022a00201007387 */ /* 0x000fe20000100800 */
[----:B0-----:R-:W-:-:S05]  /*2b20*/  IADD3 R5, R4, 0xf6, RZ ;  /* 0x000000f604057810 */ /* 0x001fca0007ffe0ff */
[----:B------:R0:W-:Y:S02]  /*2b30*/  STL [R1+0x22b0], R5 ;  /* 0x0022b00501007387 */ /* 0x0001e40000100800 */
        /* <DEDUP_REMOVED lines=14> */
[C---:B0-----:R-:W-:Y:S02]  /*2c20*/  IADD3 R5, R4.reuse, 0xfe, RZ ;  /* 0x000000fe04057810 */ /* 0x041fe40007ffe0ff */
[----:B------:R-:W-:-:S03]  /*2c30*/  IADD3 R4, R4, 0xff, RZ ;  /* 0x000000ff04047810 */ /* 0x000fc60007ffe0ff */
[----:B------:R0:W-:Y:S04]  /*2c40*/  STL [R1+0x225c], R5 ;  /* 0x00225c0501007387 */ /* 0x0001e80000100800 */
[----:B0-----:R0:W5:Y:S04]  /*2c50*/  LDL.LU R5, [R1+0x22d0] ;  /* 0x0022d00001057983 */ /* 0x0011680000300800 */
[----:B------:R1:W-:Y:S04]  /*2c60*/  STL [R1+0x2250], R4 ;  /* 0x0022500401007387 */ /* 0x0003e80000100800 */
[----:B-1----:R0:W5:Y:S01]  /*2c70*/  LDL.LU R4, [R1+0x22cc] ;  /* 0x0022cc0001047983 */ /* 0x0021620000300800 */
[----:B------:R-:W-:Y:S05]  /*2c80*/  @!P0 BRA `(.L_x_0) ;  /* 0x000792a000008947 */ /* 0x000fea0003800000 */
[----:B------:R-:W-:Y:S01]  /*2c90*/  IABS R24, c[0x0][0x178] ;  /* 0x00005e0000187a13 */ /* 0x000fe20000000000 */
[----:B------:R-:W-:Y:S01]  /*2ca0*/  IMAD.MOV.U32 R20, RZ, RZ, R2 ;  /* 0x000000ffff147224 */ /* 0x000fe200078e0002 */
[----:B------:R1:W-:Y:S02]  /*2cb0*/  STL [R1+0x2618], R28 ;  /* 0x0026181c01007387 */ /* 0x0003e40000100800 */
[----:B------:R-:W2:Y:S01]  /*2cc0*/  I2F.RP R2, R24 ;  /* 0x0000001800027306 */ /* 0x000ea20000209400 */
[----:B------:R-:W-:Y:S01]  /*2cd0*/  IMAD.MOV.U32 R21, RZ, RZ, R3 ;  /* 0x000000ffff157224 */ /* 0x000fe200078e0003 */
[----:B------:R-:W3:Y:S04]  /*2ce0*/  LDL R6, [R1+0x1ecc] ;  /* 0x001ecc0001067983 */ /* 0x000ee80000100800 */
[----:B------:R-:W4:Y:S04]  /*2cf0*/  LDL R15, [R1+0x2250] ;  /* 0x00225000010f7983 */ /* 0x000f280000100800 */
[----:B-1----:R-:W4:Y:S04]  /*2d00*/  LDL R28, [R1+0x22a8] ;  /* 0x0022a800011c7983 */ /* 0x002f280000100800 */
[----:B------:R-:W4:Y:S01]  /*2d10*/  LDL R8, [R1+0x22b4] ;  /* 0x0022b40001087983 */ /* 0x000f220000100800 */
[----:B--2---:R-:W1:Y:S03]  /*2d20*/  MUFU.RCP R2, R2 ;  /* 0x0000000200027308 */ /* 0x004e660000001000 */
[----:B------:R-:W2:Y:S04]  /*2d30*/  LDL R10, [R1+0x22c8] ;  /* 0x0022c800010a7983 */ /* 0x000ea80000100800 */
[----:B------:R-:W2:Y:S04]  /*2d40*/  LDL R9, [R1+0x22c0] ;  /* 0x0022c00001097983 */ /* 0x000ea80000100800 */
[----:B------:R-:W2:Y:S04]  /*2d50*/  LDL R11, [R1+0x22c4] ;  /* 0x0022c400010b7983 */ /* 0x000ea80000100800 */
[----:B------:R-:W2:Y:S01]  /*2d60*/  LDL R14, [R1+0x22bc] ;  /* 0x0022bc00010e7983 */ /* 0x000ea20000100800 */
[----:B-1----:R-:W-:-:S03]  /*2d70*/  IADD3 R2, R2, 0xffffffe, RZ ;  /* 0x0ffffffe02027810 */ /* 0x002fc60007ffe0ff */
[----:B------:R-:W2:Y:S01]  /*2d80*/  LDL R16, [R1+0x22b8] ;  /* 0x0022b80001107983 */ /* 0x000ea20000100800 */
[----:B------:R1:W0:Y:S03]  /*2d90*/  F2I.FTZ.U32.TRUNC.NTZ R3, R2 ;  /* 0x0000000200037305 */ /* 0x000226000021f000 */
[----:B------:R-:W2:Y:S04]  /*2da0*/  LDL R17, [R1+0x22b0] ;  /* 0x0022b00001117983 */ /* 0x000ea80000100800 */
[----:B------:R-:W2:Y:S01]  /*2db0*/  LDL R18, [R1+0x22ac] ;  /* 0x0022ac0001127983 */ /* 0x000ea20000100800 */
[----:B-1----:R-:W-:-:S03]  /*2dc0*/  IMAD.MOV.U32 R2, RZ, RZ, RZ ;  /* 0x000000ffff027224 */ /* 0x002fc600078e00ff */
[----:B------:R-:W2:Y:S04]  /*2dd0*/  LDL R19, [R1+0x22a4] ;  /* 0x0022a40001137983 */ /* 0x000ea80000100800 */
[----:B------:R-:W2:Y:S01]  /*2de0*/  LDL R27, [R1+0x2298] ;  /* 0x00229800011b7983 */ /* 0x000ea20000100800 */
[----:B0-----:R-:W-:-:S03]  /*2df0*/  IMAD.MOV R7, RZ, RZ, -R3 ;  /* 0x000000ffff077224 */ /* 0x001fc600078e0a03 */
[----:B------:R-:W2:Y:S01]  /*2e00*/  LDL R22, [R1+0x229c] ;  /* 0x00229c0001167983 */ /* 0x000ea20000100800 */
[----:B------:R-:W-:-:S03]  /*2e10*/  IMAD R7, R7, R24, RZ ;  /* 0x0000001807077224 */ /* 0x000fc600078e02ff */
[----:B------:R-:W2:Y:S01]  /*2e20*/  LDL R23, [R1+0x2290] ;  /* 0x0022900001177983 */ /* 0x000ea20000100800 */
[----:B------:R-:W-:-:S03]  /*2e30*/  IMAD.HI.U32 R7, R3, R7, R2 ;  /* 0x0000000703077227 */ /* 0x000fc600078e0002 */
[----:B------:R-:W2:Y:S04]  /*2e40*/  LDL R3, [R1+0x225c] ;  /* 0x00225c0001037983 */ /* 0x000ea80000100800 */
[----:B------:R-:W2:Y:S01]  /*2e50*/  LDL R26, [R1+0x2294] ;  /* 0x00229400011a7983 */ /* 0x000ea20000100800 */
[----:B------:R-:W-:Y:S01]  /*2e60*/  IABS R13, c[0x0][0x17c] ;  /* 0x00005f00000d7a13 */ /* 0x000fe20000000000 */
[----:B------:R-:W-:-:S03]  /*2e70*/  IMAD.MOV.U32 R25, RZ, RZ, R0 ;  /* 0x000000ffff197224 */ /* 0x000fc600078e0000 */
[----:B------:R-:W0:Y:S08]  /*2e80*/  I2F.RP R0, R13 ;  /* 0x0000000d00007306 */ /* 0x000e300000209400 */
[----:B0-----:R-:W0:Y:S01]  /*2e90*/  MUFU.RCP R0, R0 ;  /* 0x0000000000007308 */ /* 0x001e220000001000 */
[----:B------:R-:W1:Y:S01]  /*2ea0*/  S2R R2, SR_TID.X ;  /* 0x0000000000027919 */ /* 0x000e620000002100 */
[----:B0-----:R-:W-:-:S06]  /*2eb0*/  IADD3 R0, R0, 0xffffffe, RZ ;  /* 0x0ffffffe00007810 */ /* 0x001fcc0007ffe0ff */
[----:B-----5:R0:W1:Y:S02]  /*2ec0*/  F2I.FTZ.U32.TRUNC.NTZ R5, R0 ;  /* 0x0000000000057305 */ /* 0x020064000021f000 */
[----:B0-----:R-:W0:Y:S01]  /*2ed0*/  S2R R0, SR_TID.X ;  /* 0x0000000000007919 */ /* 0x001e220000002100 */
[----:B------:R-:W-:Y:S02]  /*2ee0*/  IMAD.MOV.U32 R4, RZ, RZ, RZ ;  /* 0x000000ffff047224 */ /* 0x000fe400078e00ff */
[----:B-1----:R-:W-:-:S04]  /*2ef0*/  IMAD.MOV R12, RZ, RZ, -R5 ;  /* 0x000000ffff0c7224 */ /* 0x002fc800078e0a05 */
[----:B------:R-:W-:Y:S02]  /*2f00*/  IMAD R12, R12, R13, RZ ;  /* 0x0000000d0c0c7224 */ /* 0x000fe400078e02ff */
[----:B------:R-:W-:Y:S02]  /*2f10*/  IMAD.SHL.U32 R2, R2, 0x2, RZ ;  /* 0x0000000202027824 */ /* 0x000fe400078e00ff */
[----:B------:R-:W-:Y:S01]  /*2f20*/  IMAD.HI.U32 R12, R5, R12, R4 ;  /* 0x0000000c050c7227 */ /* 0x000fe200078e0004 */
[----:B0-----:R-:W-:-:S05]  /*2f30*/  LOP3.LUT R0, R0, 0x7, RZ, 0xc0, !PT ;  /* 0x0000000700007812 */ /* 0x001fca00078ec0ff */
[C---:B------:R-:W-:Y:S02]  /*2f40*/  IMAD R5, R0.reuse, 0x90, RZ ;  /* 0x0000009000057824 */ /* 0x040fe400078e02ff */
[----:B------:R-:W-:Y:S01]  /*2f50*/  IMAD R4, R0, 0x110, RZ ;  /* 0x0000011000047824 */ /* 0x000fe200078e02ff */
[----:B---3--:R-:W-:Y:S02]  /*2f60*/  IABS R6, R6 ;  /* 0x0000000600067213 */ /* 0x008fe40000000000 */
[----:B----4-:R-:W-:-:S03]  /*2f70*/  IABS R15, R15 ;  /* 0x0000000f000f7213 */ /* 0x010fc60000000000 */
[----:B------:R-:W-:-:S04]  /*2f80*/  IMAD.HI.U32 R7, R7, R6, RZ ;  /* 0x0000000607077227 */ /* 0x000fc800078e00ff */
[----:B------:R-:W-:-:S04]  /*2f90*/  IMAD.MOV R7, RZ, RZ, -R7 ;  /* 0x000000ffff077224 */ /* 0x000fc800078e0a07 */
[----:B------:R-:W-:Y:S01]  /*2fa0*/  IMAD R6, R24, R7, R6 ;  /* 0x0000000718067224 */ /* 0x000fe200078e0206 */
[----:B--2---:R-:W-:-:S05]  /*2fb0*/  IABS R3, R3 ;  /* 0x0000000300037213 */ /* 0x004fca0000000000 */
[----:B------:R-:W-:Y:S01]  /*2fc0*/  IMAD.MOV.U32 R0, RZ, RZ, R3 ;  /* 0x000000ffff007224 */ /* 0x000fe200078e0003 */
[--C-:B------:R-:W-:Y:S02]  /*2fd0*/  LOP3.LUT R3, R5, 0x10, R2.reuse, 0x78, !PT ;  /* 0x0000001005037812 */ /* 0x100fe400078e7802 */
[----:B------:R-:W-:Y:S01]  /*2fe0*/  LOP3.LUT R2, R4, 0x30, R2, 0x78, !PT ;  /* 0x0000003004027812 */ /* 0x000fe200078e7802 */
[C---:B------:R-:W-:Y:S02]  /*2ff0*/  IMAD.HI.U32 R4, R12.reuse, R15, RZ ;  /* 0x0000000f0c047227 */ /* 0x040fe400078e00ff */
[----:B------:R0:W-:Y:S01]  /*3000*/  STL [R1+0x6c], R3 ;  /* 0x00006c0301007387 */ /* 0x0001e20000100800 */
[----:B------:R-:W-:Y:S01]  /*3010*/  IABS R5, R28 ;  /* 0x0000001c00057213 */ /* 0x000fe20000000000 */
[----:B------:R-:W-:Y:S02]  /*3020*/  IMAD.MOV R4, RZ, RZ, -R4 ;  /* 0x000000ffff047224 */ /* 0x000fe400078e0a04 */
[----:B------:R1:W-:Y:S01]  /*3030*/  STL [R1+0x39c], R2 ;  /* 0x00039c0201007387 */ /* 0x0003e20000100800 */
[----:B0-----:R-:W-:Y:S01]  /*3040*/  IMAD.HI.U32 R3, R12, R0, RZ ;  /* 0x000000000c037227 */ /* 0x001fe200078e00ff */
[----:B-1----:R-:W-:-:S03]  /*3050*/  IABS R2, R8 ;  /* 0x0000000800027213 */ /* 0x002fc60000000000 */
[----:B------:R-:W-:Y:S02]  /*3060*/  IMAD.MOV R3, RZ, RZ, -R3 ;  /* 0x000000ffff037224 */ /* 0x000fe400078e0a03 */
[C---:B------:R-:W-:Y:S01]  /*3070*/  IMAD.HI.U32 R7, R12.reuse, R5, RZ ;  /* 0x000000050c077227 */ /* 0x040fe200078e00ff */
[----:B------:R0:W-:Y:S03]  /*3080*/  STL [R1+0x680], R6 ;  /* 0x0006800601007387 */ /* 0x0001e60000100800 */
[C---:B------:R-:W-:Y:S02]  /*3090*/  IMAD R0, R13.reuse, R3, R0 ;  /* 0x000000030d007224 */ /* 0x040fe400078e0200 */
[----:B------:R-:W-:Y:S01]  /*30a0*/  IMAD R15, R13, R4, R15 ;  /* 0x000000040d0f7224 */ /* 0x000fe200078e020f */
[----:B------:R-:W-:Y:S01]  /*30b0*/  IABS R4, R10 ;  /* 0x0000000a00047213 */ /* 0x000fe20000000000 */
[----:B------:R-:W-:Y:S01]  /*30c0*/  IMAD.HI.U32 R3, R12, R2, RZ ;  /* 0x000000020c037227 */ /* 0x000fe200078e00ff */
[----:B0-----:R-:W-:-:S03]  /*30d0*/  IABS R6, R9 ;  /* 0x0000000900067213 */ /* 0x001fc60000000000 */
[----:B------:R-:W-:Y:S01]  /*30e0*/  IMAD.MOV R7, RZ, RZ, -R7 ;  /* 0x000000ffff077224 */ /* 0x000fe200078e0a07 */
[----:B------:R0:W-:Y:S01]  /*30f0*/  STL [R1+0x68], R0 ;  /* 0x0000680001007387 */ /* 0x0001e20000100800 */
[----:B------:R-:W-:Y:S02]  /*3100*/  IMAD.MOV R3, RZ, RZ, -R3 ;  /* 0x000000ffff037224 */ /* 0x000fe400078e0a03 */
[----:B------:R-:W-:Y:S02]  /*3110*/  IMAD R5, R13, R7, R5 ;  /* 0x000000070d057224 */ /* 0x000fe400078e0205 */
[----:B------:R-:W-:-:S04]  /*3120*/  IMAD.HI.U32 R8, R12, R6, RZ ;  /* 0x000000060c087227 */ /* 0x000fc800078e00ff */
[----:B------:R-:W-:Y:S01]  /*3130*/  IMAD.HI.U32 R7, R12, R4, RZ ;  /* 0x000000040c077227 */ /* 0x000fe200078e00ff */
[----:B0-----:R-:W-:-:S03]  /*3140*/  IABS R0, R11 ;  /* 0x0000000b00007213 */ /* 0x001fc60000000000 */
[----:B------:R-:W-:Y:S02]  /*3150*/  IMAD R2, R13, R3, R2 ;  /* 0x000000030d027224 */ /* 0x000fe400078e0202 */
[----:B------:R-:W-:Y:S01]  /*3160*/  IMAD.HI.U32 R3, R12, R0, RZ ;  /* 0x000000000c037227 */ /* 0x000fe200078e00ff */
[----:B------:R0:W-:Y:S03]  /*3170*/  STL [R1+0x64], R5 ;  /* 0x0000640501007387 */ /* 0x0001e60000100800 */
[----:B------:R-:W-:Y:S02]  /*3180*/  IMAD.MOV R8, RZ, RZ, -R8 ;  /* 0x000000ffff087224 */ /* 0x000fe400078e0a08 */
[----:B------:R-:W-:Y:S01]  /*3190*/  IMAD.MOV R7, RZ, RZ, -R7 ;  /* 0x000000ffff077224 */ /* 0x000fe200078e0a07 */
[----:B------:R1:W-:Y:S01]  /*31a0*/  STL [R1+0x60], R2 ;  /* 0x0000600201007387 */ /* 0x0003e20000100800 */
[----:B------:R-:W-:-:S02]  /*31b0*/  IMAD.MOV R3, RZ, RZ, -R3 ;  /* 0x000000ffff037224 */ /* 0x000fc400078e0a03 */
[C---:B------:R-:W-:Y:S01]  /*31c0*/  IMAD R8, R13.reuse, R8, R6 ;  /* 0x000000080d087224 */ /* 0x040fe200078e0206 */
[----:B0-----:R-:W-:Y:S01]  /*31d0*/  IABS R5, R14 ;  /* 0x0000000e00057213 */ /* 0x001fe20000000000 */
[C---:B------:R-:W-:Y:S01]  /*31e0*/  IMAD R4, R13.reuse, R7, R4 ;  /* 0x000000070d047224 */ /* 0x040fe200078e0204 */
[----:B------:R-:W-:Y:S02]  /*31f0*/  IABS R7, R17 ;  /* 0x0000001100077213 */ /* 0x000fe40000000000 */
[----:B-1----:R-:W-:Y:S01]  /*3200*/  IABS R2, R16 ;  /* 0x0000001000027213 */ /* 0x002fe20000000000 */
[----:B------:R-:W-:Y:S01]  /*3210*/  IMAD.HI.U32 R6, R12, R5, RZ ;  /* 0x000000050c067227 */ /* 0x000fe200078e00ff */
[----:B------:R0:W-:Y:S03]  /*3220*/  STL [R1+0x5c], R8 ;  /* 0x00005c0801007387 */ /* 0x0001e60000100800 */
[----:B------:R-:W-:-:S02]  /*3230*/  IMAD R0, R13, R3, R0 ;  /* 0x000000030d007224 */ /* 0x000fc400078e0200 */
[----:B------:R-:W-:-:S04]  /*3240*/  IMAD.HI.U32 R3, R12, R2, RZ ;  /* 0x000000020c037227 */ /* 0x000fc800078e00ff */
[----:B0-----:R-:W-:Y:S01]  /*3250*/  IMAD.HI.U32 R8, R12, R7, RZ ;  /* 0x000000070c087227 */ /* 0x001fe200078e00ff */
[----:B------:R0:W-:Y:S03]  /*3260*/  STL [R1+0x58], R4 ;  /* 0x0000580401007387 */ /* 0x0001e60000100800 */
[----:B------:R-:W-:Y:S02]  /*3270*/  IMAD.MOV R6, RZ, RZ, -R6 ;  /* 0x000000ffff067224 */ /* 0x000fe400078e0a06 */
[----:B------:R-:W-:Y:S02]  /*3280*/  IMAD.MOV R3, RZ, RZ, -R3 ;  /* 0x000000ffff037224 */ /* 0x000fe400078e0a03 */
[----:B------:R-:W-:Y:S01]  /*3290*/  IMAD.MOV R8, RZ, RZ, -R8 ;  /* 0x000000ffff087224 */ /* 0x000fe200078e0a08 */
[----:B------:R1:W-:Y:S01]  /*32a0*/  STL [R1+0x54], R0 ;  /* 0x0000540001007387 */ /* 0x0003e20000100800 */
[C---:B------:R-:W-:Y:S01]  /*32b0*/  IMAD R5, R13.reuse, R6, R5 ;  /* 0x000000060d057224 */ /* 0x040fe200078e0205 */
[----:B0-----:R-:W-:Y:S01]  /*32c0*/  IABS R4, R18 ;  /* 0x0000001200047213 */ /* 0x001fe20000000000 */
[----:B------:R-:W-:-:S02]  /*32d0*/  IMAD R2, R13, R3, R2 ;  /* 0x000000030d027224 */ /* 0x000fc400078e0202 */
[----:B------:R-:W-:Y:S01]  /*32e0*/  IMAD R8, R13, R8, R7 ;  /* 0x000000080d087224 */ /* 0x000fe200078e0207 */
[----:B------:R0:W-:Y:S01]  /*32f0*/  STL [R1+0x50], R5 ;  /* 0x0000500501007387 */ /* 0x0001e20000100800 */
[----:B-1----:R-:W-:Y:S01]  /*3300*/  IABS R0, R19 ;  /* 0x0000001300007213 */ /* 0x002fe20000000000 */
[C---:B------:R-:W-:Y:S02]  /*3310*/  IMAD.HI.U32 R6, R12.reuse, R4, RZ ;  /* 0x000000040c067227 */ /* 0x040fe400078e00ff */
[----:B------:R1:W-:Y:S02]  /*3320*/  STL [R1+0x4c], R2 ;  /* 0x00004c0201007387 */ /* 0x0003e40000100800 */
[----:B------:R-:W-:Y:S01]  /*3330*/  IMAD.HI.U32 R3, R12, R0, RZ ;  /* 0x000000000c037227 */ /* 0x000fe200078e00ff */
[----:B0-----:R-:W-:Y:S01]  /*3340*/  IABS R5, R20 ;  /* 0x0000001400057213 */ /* 0x001fe20000000000 */
[----:B------:R-:W-:Y:S02]  /*3350*/  STL [R1+0x48], R8 ;  /* 0x0000480801007387 */ /* 0x000fe40000100800 */
[----:B------:R-:W-:Y:S01]  /*3360*/  IMAD.MOV R6, RZ, RZ, -R6 ;  /* 0x000000ffff067224 */ /* 0x000fe200078e0a06 */
[----:B-1----:R-:W-:-:S02]  /*3370*/  IABS R2, R27 ;  /* 0x0000001b00027213 */ /* 0x002fc40000000000 */
[----:B------:R-:W2:Y:S01]  /*3380*/  LDL R27, [R1+0x2280] ;  /* 0x00228000011b7983 */ /* 0x000ea20000100800 */
[----:B------:R-:W-:Y:S02]  /*3390*/  IMAD.MOV R3, RZ, RZ, -R3 ;  /* 0x000000ffff037224 */ /* 0x000fe400078e0a03 */
[----:B------:R-:W-:-:S04]  /*33a0*/  IMAD.HI.U32 R7, R12, R5, RZ ;  /* 0x000000050c077227 */ /* 0x000fc800078e00ff */
[C---:B------:R-:W-:Y:S02]  /*33b0*/  IMAD R4, R13.reuse, R6, R4 ;  /* 0x000000060d047224 */ /* 0x040fe400078e0204 */
[C---:B------:R-:W-:Y:S02]  /*33c0*/  IMAD R0, R13.reuse, R3, R0 ;  /* 0x000000030d007224 */ /* 0x040fe400078e0200 */
[----:B------:R-:W-:Y:S01]  /*33d0*/  IMAD.MOV R7, RZ, RZ, -R7 ;  /* 0x000000ffff077224 */ /* 0x000fe200078e0a07 */
[----:B------:R0:W-:Y:S01]  /*33e0*/  STL [R1+0x44], R4 ;  /* 0x0000440401007387 */ /* 0x0001e20000100800 */
[----:B------:R-:W-:Y:S02]  /*33f0*/  IABS R6, R22 ;  /* 0x0000001600067213 */ /* 0x000fe40000000000 */
[----:B------:R-:W-:Y:S01]  /*3400*/  IMAD R5, R13, R7, R5 ;  /* 0x000000070d057224 */ /* 0x000fe200078e0205 */
[----:B------:R1:W-:Y:S04]  /*3410*/  STL [R1+0x40], R0 ;  /* 0x0000400001007387 */ /* 0x0003e80000100800 */
[----:B------:R-:W3:Y:S01]  /*3420*/  LDL R22, [R1+0x2284] ;  /* 0x0022840001167983 */ /* 0x000ee20000100800 */
[----:B0-----:R-:W-:-:S03]  /*3430*/  IABS R4, R23 ;  /* 0x0000001700047213 */ /* 0x001fc60000000000 */
[----:B------:R-:W4:Y:S01]  /*3440*/  LDL R23, [R1+0x2278] ;  /* 0x0022780001177983 */ /* 0x000f220000100800 */
[----:B-1----:R-:W-:-:S03]  /*3450*/  IABS R0, R26 ;  /* 0x0000001a00007213 */ /* 0x002fc60000000000 */
[----:B------:R0:W-:Y:S04]  /*3460*/  STL [R1+0x3c], R5 ;  /* 0x00003c0501007387 */ /* 0x0001e80000100800 */
[----:B------:R-:W4:Y:S01]  /*3470*/  LDL R26, [R1+0x227c] ;  /* 0x00227c00011a7983 */ /* 0x000f220000100800 */
[----:B------:R-:W-:-:S04]  /*3480*/  IMAD.HI.U32 R3, R12, R2, RZ ;  /* 0x000000020c037227 */ /* 0x000fc800078e00ff */
[----:B------:R-:W-:Y:S02]  /*3490*/  IMAD.MOV R3, RZ, RZ, -R3 ;  /* 0x000000ffff037224 */ /* 0x000fe400078e0a03 */
[----:B------:R-:W-:-:S04]  /*34a0*/  IMAD.HI.U32 R8, R12, R6, RZ ;  /* 0x000000060c087227 */ /* 0x000fc800078e00ff */
[----:B------:R-:W-:Y:S02]  /*34b0*/  IMAD R2, R13, R3, R2 ;  /* 0x000000030d027224 */ /* 0x000fe400078e0202 */
[----:B------:R-:W-:-:S04]  /*34c0*/  IMAD.HI.U32 R7, R12, R4, RZ ;  /* 0x000000040c077227 */ /* 0x000fc800078e00ff */
[----:B------:R-:W-:-:S04]  /*34d0*/  IMAD.HI.U32 R3, R12, R0, RZ ;  /* 0x000000000c037227 */ /* 0x000fc800078e00ff */
[----:B------:R-:W-:Y:S02]  /*34e0*/  IMAD.MOV R8, RZ, RZ, -R8 ;  /* 0x000000ffff087224 */ /* 0x000fe400078e0a08 */
[----:B------:R-:W-:Y:S02]  /*34f0*/  IMAD.MOV R7, RZ, RZ, -R7 ;  /* 0x000000ffff077224 */ /* 0x000fe400078e0a07 */
[----:B------:R-:W-:Y:S02]  /*3500*/  IMAD.MOV R3, RZ, RZ, -R3 ;  /* 0x000000ffff037224 */ /* 0x000fe400078e0a03 */
[C---:B------:R-:W-:Y:S01]  /*3510*/  IMAD R8, R13.reuse, R8, R6 ;  /* 0x000000080d087224 */ /* 0x040fe200078e0206 */
[----:B0-----:R-:W-:Y:S01]  /*3520*/  IABS R5, R21 ;  /* 0x0000001500057213 */ /* 0x001fe20000000000 */
[----:B------:R0:W-:Y:S01]  /*3530*/  STL [R1+0x38], R2 ;  /* 0x0000380201007387 */ /* 0x0001e20000100800 */
[C---:B------:R-:W-:Y:S02]  /*3540*/  IMAD R4, R13.reuse, R7, R4 ;  /* 0x000000070d047224 */ /* 0x040fe400078e0204 */
[----:B------:R-:W-:Y:S01]  /*3550*/  IMAD R0, R13, R3, R0 ;  /* 0x000000030d007224 */ /* 0x000fe200078e0200 */
[----:B------:R-:W4:Y:S04]  /*3560*/  LDL R21, [R1+0x2270] ;  /* 0x0022700001157983 */ /* 0x000f280000100800 */
[----:B------:R-:W-:Y:S01]  /*3570*/  STL [R1+0x34], R8 ;  /* 0x0000340801007387 */ /* 0x000fe20000100800 */
[----:B0-----:R-:W-:-:S03]  /*3580*/  IABS R2, R25 ;  /* 0x0000001900027213 */ /* 0x001fc60000000000 */
[----:B------:R-:W4:Y:S01]  /*3590*/  LDL R25, [R1+0x2274] ;  /* 0x0022740001197983 */ /* 0x000f220000100800 */
[----:B------:R-:W-:-:S03]  /*35a0*/  IMAD.HI.U32 R6, R12, R5, RZ ;  /* 0x000000050c067227 */ /* 0x000fc600078e00ff */
[----:B------:R3:W-:Y:S04]  /*35b0*/  STL [R1+0x30], R4 ;  /* 0x0000300401007387 */ /* 0x0007e80000100800 */
[----:B------:R4:W-:Y:S01]  /*35c0*/  STL [R1+0x2c], R0 ;  /* 0x00002c0001007387 */ /* 0x0009e20000100800 */
[----:B------:R-:W-:-:S04]  /*35d0*/  IMAD.HI.U32 R3, R12, R2, RZ ;  /* 0x000000020c037227 */ /* 0x000fc800078e00ff */
[----:B------:R-:W-:Y:S02]  /*35e0*/  IMAD.MOV R6, RZ, RZ, -R6 ;  /* 0x000000ffff067224 */ /* 0x000fe400078e0a06 */
[----:B------:R-:W-:Y:S02]  /*35f0*/  IMAD.MOV R3, RZ, RZ, -R3 ;  /* 0x000000ffff037224 */ /* 0x000fe400078e0a03 */
[C---:B------:R-:W-:Y:S02]  /*3600*/  IMAD R5, R13.reuse, R6, R5 ;  /* 0x000000060d057224 */ /* 0x040fe400078e0205 */
[----:B------:R-:W-:Y:S01]  /*3610*/  IMAD R2, R13, R3, R2 ;  /* 0x000000030d027224 */ /* 0x000fe200078e0202 */
[----:B--2---:R-:W-:Y:S02]  /*3620*/  IABS R7, R27 ;  /* 0x0000001b00077213 */ /* 0x004fe40000000000 */
[----:B------:R-:W2:Y:S01]  /*3630*/  LDL R27, [R1+0x2268] ;  /* 0x00226800011b7983 */ /* 0x000ea20000100800 */
[----:B---3--:R-:W-:-:S03]  /*3640*/  IABS R4, R22 ;  /* 0x0000001600047213 */ /* 0x008fc60000000000 */
[----:B------:R-:W3:Y:S01]  /*3650*/  LDL R22, [R1+0x226c] ;  /* 0x00226c0001167983 */ /* 0x000ee20000100800 */
[----:B----4-:R-:W-:-:S03]  /*3660*/  IABS R0, R23 ;  /* 0x0000001700007213 */ /* 0x010fc60000000000 */
[----:B------:R0:W-:Y:S04]  /*3670*/  STL [R1+0x28], R5 ;  /* 0x0000280501007387 */ /* 0x0001e80000100800 */
[----:B------:R-:W4:Y:S04]  /*3680*/  LDL R23, [R1+0x2260] ;  /* 0x0022600001177983 */ /* 0x000f280000100800 */
[----:B------:R1:W-:Y:S01]  /*3690*/  STL [R1+0x398], R2 ;  /* 0x0003980201007387 */ /* 0x0003e20000100800 */
[----:B0-----:R-:W-:-:S03]  /*36a0*/  IABS R5, R26 ;  /* 0x0000001a00057213 */ /* 0x001fc60000000000 */
[----:B------:R-:W4:Y:S01]  /*36b0*/  LDL R26, [R1+0x2264] ;  /* 0x00226400011a7983 */ /* 0x000f220000100800 */
[----:B------:R-:W-:-:S04]  /*36c0*/  IMAD.HI.U32 R8, R12, R7, RZ ;  /* 0x000000070c087227 */ /* 0x000fc800078e00ff */
[----:B------:R-:W-:-:S04]  /*36d0*/  IMAD.HI.U32 R6, R12, R4, RZ ;  /* 0x000000040c067227 */ /* 0x000fc800078e00ff */
[----:B------:R-:W-:-:S04]  /*36e0*/  IMAD.HI.U32 R3, R12, R0, RZ ;  /* 0x000000000c037227 */ /* 0x000fc800078e00ff */
[----:B------:R-:W-:Y:S02]  /*36f0*/  IMAD.MOV R8, RZ, RZ, -R8 ;  /* 0x000000ffff087224 */ /* 0x000fe400078e0a08 */
[----:B------:R-:W-:Y:S02]  /*3700*/  IMAD.MOV R6, RZ, RZ, -R6 ;  /* 0x000000ffff067224 */ /* 0x000fe400078e0a06 */
[----:B------:R-:W-:Y:S02]  /*3710*/  IMAD.MOV R3, RZ, RZ, -R3 ;  /* 0x000000ffff037224 */ /* 0x000fe400078e0a03 */
[C---:B------:R-:W-:Y:S02]  /*3720*/  IMAD R8, R13.reuse, R8, R7 ;  /* 0x000000080d087224 */ /* 0x040fe400078e0207 */
[C---:B------:R-:W-:Y:S02]  /*3730*/  IMAD R4, R13.reuse, R6, R4 ;  /* 0x000000060d047224 */ /* 0x040fe400078e0204 */
[----:B------:R-:W-:Y:S01]  /*3740*/  IMAD R0, R13, R3, R0 ;  /* 0x000000030d007224 */ /* 0x000fe200078e0200 */
[----:B------:R0:W-:Y:S01]  /*3750*/  STL [R1+0x384], R8 ;  /* 0x0003840801007387 */ /* 0x0001e20000100800 */
[----:B-1----:R-:W-:-:S03]  /*3760*/  IABS R2, R21 ;  /* 0x0000001500027213 */ /* 0x002fc60000000000 */
[----:B------:R-:W4:Y:S01]  /*3770*/  LDL R21, [R1+0x2254] ;  /* 0x0022540001157983 */ /* 0x000f220000100800 */
[----:B------:R-:W-:-:S03]  /*3780*/  IMAD.HI.U32 R7, R12, R5, RZ ;  /* 0x000000050c077227 */ /* 0x000fc600078e00ff */
[----:B------:R2:W-:Y:S01]  /*3790*/  STL [R1+0x390], R4 ;  /* 0x0003900401007387 */ /* 0x0005e20000100800 */
[----:B------:R-:W-:-:S03]  /*37a0*/  IABS R6, R25 ;  /* 0x0000001900067213 */ /* 0x000fc60000000000 */
[----:B------:R3:W-:Y:S04]  /*37b0*/  STL [R1+0x394], R0 ;  /* 0x0003940001007387 */ /* 0x0007e80000100800 */
[----:B------:R-:W4:Y:S01]  /*37c0*/  LDL R25, [R1+0x2258] ;  /* 0x0022580001197983 */ /* 0x000f220000100800 */
[----:B------:R-:W-:-:S04]  /*37d0*/  IMAD.HI.U32 R3, R12, R2, RZ ;  /* 0x000000020c037227 */ /* 0x000fc800078e00ff */
[----:B------:R-:W-:Y:S02]  /*37e0*/  IMAD.MOV R7, RZ, RZ, -R7 ;  /* 0x000000ffff077224 */ /* 0x000fe400078e0a07 */
[----:B0-----:R-:W-:-:S04]  /*37f0*/  IMAD.HI.U32 R8, R12, R6, RZ ;  /* 0x000000060c087227 */ /* 0x001fc800078e00ff */
[----:B------:R-:W-:Y:S02]  /*3800*/  IMAD.MOV R3, RZ, RZ, -R3 ;  /* 0x000000ffff037224 */ /* 0x000fe400078e0a03 */
[C---:B------:R-:W-:Y:S02]  /*3810*/  IMAD R5, R13.reuse, R7, R5 ;  /* 0x000000070d057224 */ /* 0x040fe400078e0205 */
[----:B------:R-:W-:Y:S02]  /*3820*/  IMAD.MOV R8, RZ, RZ, -R8 ;  /* 0x000000ffff087224 */ /* 0x000fe400078e0a08 */
[C---:B------:R-:W-:Y:S02]  /*3830*/  IMAD R2, R13.reuse, R3, R2 ;  /* 0x000000030d027224 */ /* 0x040fe400078e0202 */
[----:B------:R-:W-:Y:S01]  /*3840*/  IMAD R8, R13, R8, R6 ;  /* 0x000000080d087224 */ /* 0x000fe200078e0206 */
[----:B--2---:R-:W-:Y:S02]  /*3850*/  IABS R4, R27 ;  /* 0x0000001b00047213 */ /* 0x004fe40000000000 */
[----:B------:R-:W2:Y:S04]  /*3860*/  LDL R27, [R1+0x2248] ;  /* 0x00224800011b7983 */ /* 0x000ea80000100800 */
[----:B------:R4:W-:Y:S01]  /*3870*/  STL [R1+0x388], R5 ;  /* 0x0003880501007387 */ /* 0x0009e20000100800 */
[----:B---3--:R-:W-:-:S03]  /*3880*/  IABS R0, R22 ;  /* 0x0000001600007213 */ /* 0x008fc60000000000 */
[----:B------:R-:W3:Y:S04]  /*3890*/  LDL R22, [R1+0x224c] ;  /* 0x00224c0001167983 */ /* 0x000ee80000100800 */
[----:B------:R0:W-:Y:S01]  /*38a0*/  STL [R1+0x38c], R2 ;  /* 0x00038c0201007387 */ /* 0x0001e20000100800 */
[----:B----4-:R-:W-:-:S03]  /*38b0*/  IABS R5, R23 ;  /* 0x0000001700057213 */ /* 0x010fc60000000000 */
[----:B------:R-:W4:Y:S04]  /*38c0*/  LDL R23, [R1+0x2244] ;  /* 0x0022440001177983 */ /* 0x000f280000100800 */
[----:B------:R1:W-:Y:S01]  /*38d0*/  STL [R1+0x370], R8 ;  /* 0x0003700801007387 */ /* 0x0003e20000100800 */
[----:B0-----:R-:W-:-:S03]  /*38e0*/  IABS R2, R26 ;  /* 0x0000001a00027213 */ /* 0x001fc60000000000 */
[----:B------:R-:W4:Y:S01]  /*38f0*/  LDL R26, [R1+0x2240] ;  /* 0x00224000011a7983 */ /* 0x000f220000100800 */
[----:B------:R-:W-:-:S04]  /*3900*/  IMAD.HI.U32 R7, R12, R4, RZ ;  /* 0x000000040c077227 */ /* 0x000fc800078e00ff */
[----:B------:R-:W-:-:S04]  /*3910*/  IMAD.HI.U32 R3, R12, R0, RZ ;  /* 0x000000000c037227 */ /* 0x000fc800078e00ff */
[----:B------:R-:W-:Y:S02]  /*3920*/  IMAD.MOV R7, RZ, RZ, -R7 ;  /* 0x000000ffff077224 */ /* 0x000fe400078e0a07 */
[----:B------:R-:W-:Y:S02]  /*3930*/  IMAD.MOV R3, RZ, RZ, -R3 ;  /* 0x000000ffff037224 */ /* 0x000fe400078e0a03 */
[----:B------:R-:W-:-:S04]  /*3940*/  IMAD.HI.U32 R6, R12, R5, RZ ;  /* 0x000000050c067227 */ /* 0x000fc800078e00ff */
[C---:B------:R-:W-:Y:S02]  /*3950*/  IMAD R4, R13.reuse, R7, R4 ;  /* 0x000000070d047224 */ /* 0x040fe400078e0204 */
[----:B------:R-:W-:Y:S02]  /*3960*/  IMAD R0, R13, R3, R0 ;  /* 0x000000030d007224 */ /* 0x000fe400078e0200 */
[----:B------:R-:W-:Y:S01]  /*3970*/  IMAD.MOV R6, RZ, RZ, -R6 ;  /* 0x000000ffff067224 */ /* 0x000fe200078e0a06 */
[----:B------:R0:W-:Y:S01]  /*3980*/  STL [R1+0x37c], R4 ;  /* 0x00037c0401007387 */ /* 0x0001e20000100800 */
[----:B------:R-:W-:-:S03]  /*3990*/  IMAD.HI.U32 R3, R12, R2, RZ ;  /* 0x000000020c037227 */ /* 0x000fc600078e00ff */
[----:B------:R2:W-:Y:S01]  /*39a0*/  STL [R1+0x380], R0 ;  /* 0x0003800001007387 */ /* 0x0005e20000100800 */
[----:B------:R-:W-:Y:S01]  /*39b0*/  IABS R7, R21 ;  /* 0x0000001500077213 */ /* 0x000fe20000000000 */
[C---:B------:R-:W-:Y:S02]  /*39c0*/  IMAD R5, R13.reuse, R6, R5 ;  /* 0x000000060d057224 */ /* 0x040fe400078e0205 */
[----:B------:R-:W4:Y:S01]  /*39d0*/  LDL R21, [R1+0x223c] ;  /* 0x00223c0001157983 */ /* 0x000f220000100800 */
[----:B------:R-:W-:Y:S02]  /*39e0*/  IMAD.MOV R3, RZ, RZ, -R3 ;  /* 0x000000ffff037224 */ /* 0x000fe400078e0a03 */
[----:B-1----:R-:W-:Y:S01]  /*39f0*/  IMAD.HI.U32 R8, R12, R7, RZ ;  /* 0x000000070c087227 */ /* 0x002fe200078e00ff */
[----:B0-----:R-:W-:Y:S02]  /*3a00*/  IABS R4, R25 ;  /* 0x0000001900047213 */ /* 0x001fe40000000000 */
[----:B------:R-:W4:Y:S04]  /*3a10*/  LDL R25, [R1+0x2238] ;  /* 0x0022380001197983 */ /* 0x000f280000100800 */
[----:B------:R3:W-:Y:S01]  /*3a20*/  STL [R1+0x374], R5 ;  /* 0x0003740501007387 */ /* 0x0007e20000100800 */
[----:B------:R-:W-:-:S02]  /*3a30*/  IMAD R2, R13, R3, R2 ;  /* 0x000000030d027224 */ /* 0x000fc400078e0202 */
[----:B------:R-:W-:-:S04]  /*3a40*/  IMAD.HI.U32 R6, R12, R4, RZ ;  /* 0x000000040c067227 */ /* 0x000fc800078e00ff */
[----:B------:R-:W-:Y:S02]  /*3a50*/  IMAD.MOV R8, RZ, RZ, -R8 ;  /* 0x000000ffff087224 */ /* 0x000fe400078e0a08 */
[----:B------:R-:W-:Y:S02]  /*3a60*/  IMAD.MOV R6, RZ, RZ, -R6 ;  /* 0x000000ffff067224 */ /* 0x000fe400078e0a06 */
[C---:B------:R-:W-:Y:S02]  /*3a70*/  IMAD R8, R13.reuse, R8, R7 ;  /* 0x000000080d087224 */ /* 0x040fe400078e0207 */
[----:B------:R-:W-:Y:S01]  /*3a80*/  IMAD R4, R13, R6, R4 ;  /* 0x000000060d047224 */ /* 0x000fe200078e0204 */
[----:B--2---:R-:W-:Y:S02]  /*3a90*/  IABS R0, R27 ;  /* 0x0000001b00007213 */ /* 0x004fe40000000000 */
[----:B------:R-:W2:Y:S03]  /*3aa0*/  LDL R27, [R1+0x2234] ;  /* 0x00223400011b7983 */ /* 0x000ea60000100800 */
[----:B------:R-:W-:Y:S01]  /*3ab0*/  IMAD.HI.U32 R3, R12, R0, RZ ;  /* 0x000000000c037227 */ /* 0x000fe200078e00ff */
[----:B------:R4:W-:Y:S03]  /*3ac0*/  STL [R1+0x378], R2 ;  /* 0x0003780201007387 */ /* 0x0009e60000100800 */
[----:B------:R-:W-:-:S04]  /*3ad0*/  IMAD.MOV R3, RZ, RZ, -R3 ;  /* 0x000000ffff037224 */ /* 0x000fc800078e0a03 */
[----:B------:R-:W-:Y:S01]  /*3ae0*/  IMAD R0, R13, R3, R0 ;  /* 0x000000030d007224 */ /* 0x000fe200078e0200 */
[----:B---3--:R-:W-:Y:S02]  /*3af0*/  IABS R5, R22 ;  /* 0x0000001600057213 */ /* 0x008fe40000000000 */
[----:B------:R-:W3:Y:S04]  /*3b00*/  LDL R22, [R1+0x2230] ;  /* 0x0022300001167983 */ /* 0x000ee80000100800 */
[----:B------:R0:W-:Y:S01]  /*3b10*/  STL [R1+0x35c], R8 ;  /* 0x00035c0801007387 */ /* 0x0001e20000100800 */
[----:B----4-:R-:W-:-:S03]  /*3b20*/  IABS R2, R23 ;  /* 0x0000001700027213 */ /* 0x010fc60000000000 */
[----:B------:R-:W4:Y:S04]  /*3b30*/  LDL R23, [R1+0x222c] ;  /* 0x00222c0001177983 */ /* 0x000f280000100800 */
[----:B------:R1:W-:Y:S01]  /*3b40*/  STL [R1+0x368], R4 ;  /* 0x0003680401007387 */ /* 0x0003e20000100800 */
[----:B------:R-:W-:-:S03]  /*3b50*/  IABS R6, R26 ;  /* 0x0000001a00067213 */ /* 0x000fc60000000000 */
[----:B------:R0:W-:Y:S04]  /*3b60*/  STL [R1+0x36c], R0 ;  /* 0x00036c0001007387 */ /* 0x0001e80000100800 */
[----:B------:R-:W4:Y:S01]  /*3b70*/  LDL R26, [R1+0x2228] ;  /* 0x00222800011a7983 */ /* 0x000f220000100800 */
[----:B------:R-:W-:-:S04]  /*3b80*/  IMAD.HI.U32 R7, R12, R5, RZ ;  /* 0x000000050c077227 */ /* 0x000fc800078e00ff */
[----:B------:R-:W-:-:S04]  /*3b90*/  IMAD.HI.U32 R3, R12, R2, RZ ;  /* 0x000000020c037227 */ /* 0x000fc800078e00ff */
[----:B------:R-:W-:Y:S02]  /*3ba0*/  IMAD.MOV R7, RZ, RZ, -R7 ;  /* 0x000000ffff077224 */ /* 0x000fe400078e0a07 */
[----:B------:R-:W-:Y:S02]  /*3bb0*/  IMAD.MOV R3, RZ, RZ, -R3 ;  /* 0x000000ffff037224 */ /* 0x000fe400078e0a03 */
[C---:B------:R-:W-:Y:S02]  /*3bc0*/  IMAD R5, R13.reuse, R7, R5 ;  /* 0x000000070d057224 */ /* 0x040fe400078e0205 */
[----:B------:R-:W-:Y:S02]  /*3bd0*/  IMAD R2, R13, R3, R2 ;  /* 0x000000030d027224 */ /* 0x000fe400078e0202 */
[C---:B0-----:R-:W-:Y:S01]  /*3be0*/  IMAD.HI.U32 R8, R12.reuse, R6, RZ ;  /* 0x000000060c087227 */ /* 0x041fe200078e00ff */
[----:B-1----:R-:W-:Y:S02]  /*3bf0*/  IABS R4, R21 ;  /* 0x0000001500047213 */ /* 0x002fe40000000000 */
[----:B------:R-:W4:Y:S04]  /*3c00*/  LDL R21, [R1+0x2224] ;  /* 0x0022240001157983 */ /* 0x000f280000100800 */
[----:B------:R2:W-:Y:S01]  /*3c10*/  STL [R1+0x360], R5 ;  /* 0x0003600501007387 */ /* 0x0005e20000100800 */
[----:B------:R-:W-:Y:S01]  /*3c20*/  IMAD.HI.U32 R7, R12, R4, RZ ;  /* 0x000000040c077227 */ /* 0x000fe200078e00ff */
[----:B------:R-:W-:-:S02]  /*3c30*/  IABS R0, R25 ;  /* 0x0000001900007213 */ /* 0x000fc40000000000 */
[----:B------:R-:W4:Y:S01]  /*3c40*/  LDL R25, [R1+0x2220] ;  /* 0x0022200001197983 */ /* 0x000f220000100800 */
[----:B------:R-:W-:-:S03]  /*3c50*/  IMAD.MOV R8, RZ, RZ, -R8 ;  /* 0x000000ffff087224 */ /* 0x000fc600078e0a08 */
[----:B------:R3:W-:Y:S01]  /*3c60*/  STL [R1+0x364], R2 ;  /* 0x0003640201007387 */ /* 0x0007e20000100800 */
[----:B------:R-:W-:-:S04]  /*3c70*/  IMAD.HI.U32 R3, R12, R0, RZ ;  /* 0x000000000c037227 */ /* 0x000fc800078e00ff */
[----:B------:R-:W-:Y:S02]  /*3c80*/  IMAD.MOV R7, RZ, RZ, -R7 ;  /* 0x000000ffff077224 */ /* 0x000fe400078e0a07 */
[----:B------:R-:W-:Y:S02]  /*3c90*/  IMAD.MOV R3, RZ, RZ, -R3 ;  /* 0x000000ffff037224 */ /* 0x000fe400078e0a03 */
[C---:B------:R-:W-:Y:S02]  /*3ca0*/  IMAD R8, R13.reuse, R8, R6 ;  /* 0x000000080d087224 */ /* 0x040fe400078e0206 */
[C---:B------:R-:W-:Y:S02]  /*3cb0*/  IMAD R4, R13.reuse, R7, R4 ;  /* 0x000000070d047224 */ /* 0x040fe400078e0204 */
[----:B------:R-:W-:Y:S01]  /*3cc0*/  IMAD R0, R13, R3, R0 ;  /* 0x000000030d007224 */ /* 0x000fe200078e0200 */
[----:B--2---:R-:W-:Y:S02]  /*3cd0*/  IABS R5, R27 ;  /* 0x0000001b00057213 */ /* 0x004fe40000000000 */
[----:B------:R-:W2:Y:S04]  /*3ce0*/  LDL R27, [R1+0x221c] ;  /* 0x00221c00011b7983 */ /* 0x000ea80000100800 */
[----:B------:R-:W-:Y:S01]  /*3cf0*/  STL [R1+0x348], R8 ;  /* 0x0003480801007387 */ /* 0x000fe20000100800 */
[----:B---3--:R-:W-:-:S03]  /*3d00*/  IABS R2, R22 ;  /* 0x0000001600027213 */ /* 0x008fc60000000000 */
[----:B------:R-:W3:Y:S04]  /*3d10*/  LDL R22, [R1+0x2218] ;  /* 0x0022180001167983 */ /* 0x000ee80000100800 */
[----:B------:R0:W-:Y:S01]  /*3d20*/  STL [R1+0x354], R4 ;  /* 0x0003540401007387 */ /* 0x0001e20000100800 */
[----:B----4-:R-:W-:-:S03]  /*3d30*/  IABS R7, R23 ;  /* 0x0000001700077213 */ /* 0x010fc60000000000 */
[----:B------:R1:W-:Y:S04]  /*3d40*/  STL [R1+0x358], R0 ;  /* 0x0003580001007387 */ /* 0x0003e80000100800 */
[----:B------:R-:W4:Y:S01]  /*3d50*/  LDL R23, [R1+0x2214] ;  /* 0x0022140001177983 */ /* 0x000f220000100800 */
[----:B0-----:R-:W-:-:S03]  /*3d60*/  IABS R4, R26 ;  /* 0x0000001a00047213 */ /* 0x001fc60000000000 */
[----:B------:R-:W4:Y:S01]  /*3d70*/  LDL R26, [R1+0x2210] ;  /* 0x00221000011a7983 */ /* 0x000f220000100800 */
[----:B------:R-:W-:-:S04]  /*3d80*/  IMAD.HI.U32 R6, R12, R5, RZ ;  /* 0x000000050c067227 */ /* 0x000fc800078e00ff */
[----:B------:R-:W-:-:S04]  /*3d90*/  IMAD.HI.U32 R3, R12, R2, RZ ;  /* 0x000000020c037227 */ /* 0x000fc800078e00ff */
[----:B------:R-:W-:Y:S02]  /*3da0*/  IMAD.MOV R6, RZ, RZ, -R6 ;  /* 0x000000ffff067224 */ /* 0x000fe400078e0a06 */
[----:B------:R-:W-:-:S04]  /*3db0*/  IMAD.HI.U32 R8, R12, R7, RZ ;  /* 0x000000070c087227 */ /* 0x000fc800078e00ff */
[----:B------:R-:W-:Y:S02]  /*3dc0*/  IMAD.MOV R3, RZ, RZ, -R3 ;  /* 0x000000ffff037224 */ /* 0x000fe400078e0a03 */
[C---:B------:R-:W-:Y:S02]  /*3dd0*/  IMAD R5, R13.reuse, R6, R5 ;  /* 0x000000060d057224 */ /* 0x040fe400078e0205 */
[----:B------:R-:W-:Y:S02]  /*3de0*/  IMAD.MOV R8, RZ, RZ, -R8 ;  /* 0x000000ffff087224 */ /* 0x000fe400078e0a08 */
[C---:B------:R-:W-:Y:S01]  /*3df0*/  IMAD R2, R13.reuse, R3, R2 ;  /* 0x000000030d027224 */ /* 0x040fe200078e0202 */
[----:B------:R0:W-:Y:S01]  /*3e00*/  STL [R1+0x34c], R5 ;  /* 0x00034c0501007387 */ /* 0x0001e20000100800 */
[----:B------:R-:W-:Y:S01]  /*3e10*/  IMAD R8, R13, R8, R7 ;  /* 0x000000080d087224 */ /* 0x000fe200078e0207 */
[----:B-1----:R-:W-:Y:S02]  /*3e20*/  IABS R0, R21 ;  /* 0x0000001500007213 */ /* 0x002fe40000000000 */
[----:B------:R-:W4:Y:S01]  /*3e30*/  LDL R21, [R1+0x220c] ;  /* 0x00220c0001157983 */ /* 0x000f220000100800 */
[----:B------:R-:W-:-:S03]  /*3e40*/  IMAD.HI.U32 R6, R12, R4, RZ ;  /* 0x000000040c067227 */ /* 0x000fc600078e00ff */
[----:B------:R2:W-:Y:S01]  /*3e50*/  STL [R1+0x350], R2 ;  /* 0x0003500201007387 */ /* 0x0005e20000100800 */
[----:B------:R-:W-:Y:S01]  /*3e60*/  IMAD.HI.U32 R3, R12, R0, RZ ;  /* 0x000000000c037227 */ /* 0x000fe200078e00ff */
[----:B0-----:R-:W-:Y:S02]  /*3e70*/  IABS R5, R25 ;  /* 0x0000001900057213 */ /* 0x001fe40000000000 */
[----:B------:R-:W4:Y:S01]  /*3e80*/  LDL R25, [R1+0x2208] ;  /* 0x0022080001197983 */ /* 0x000f220000100800 */
[----:B------:R-:W-:-:S03]  /*3e90*/  IMAD.MOV R6, RZ, RZ, -R6 ;  /* 0x000000ffff067224 */ /* 0x000fc600078e0a06 */
[----:B------:R-:W-:Y:S01]  /*3ea0*/  STL [R1+0x334], R8 ;  /* 0x0003340801007387 */ /* 0x000fe20000100800 */
[----:B------:R-:W-:Y:S02]  /*3eb0*/  IMAD.MOV R3, RZ, RZ, -R3 ;  /* 0x000000ffff037224 */ /* 0x000fe400078e0a03 */
[----:B------:R-:W-:-:S04]  /*3ec0*/  IMAD.HI.U32 R7, R12, R5, RZ ;  /* 0x000000050c077227 */ /* 0x000fc800078e00ff */
[C---:B------:R-:W-:Y:S02]  /*3ed0*/  IMAD R4, R13.reuse, R6, R4 ;  /* 0x000000060d047224 */ /* 0x040fe400078e0204 */
[----:B------:R-:W-:Y:S02]  /*3ee0*/  IMAD R0, R13, R3, R0 ;  /* 0x000000030d007224 */ /* 0x000fe400078e0200 */
[----:B------:R-:W-:-:S04]  /*3ef0*/  IMAD.MOV R7, RZ, RZ, -R7 ;  /* 0x000000ffff077224 */ /* 0x000fc800078e0a07 */
[----:B------:R-:W-:Y:S01]  /*3f00*/  IMAD R5, R13, R7, R5 ;  /* 0x000000070d057224 */ /* 0x000fe200078e0205 */
[----:B--2---:R-:W-:Y:S02]  /*3f10*/  IABS R2, R27 ;  /* 0x0000001b00027213 */ /* 0x004fe40000000000 */
[----:B------:R-:W2:Y:S04]  /*3f20*/  LDL R27, [R1+0x2204] ;  /* 0x00220400011b7983 */ /* 0x000ea80000100800 */
[----:B------:R4:W-:Y:S04]  /*3f30*/  STL [R1+0x340], R4 ;  /* 0x0003400401007387 */ /* 0x0009e80000100800 */
[----:B------:R0:W-:Y:S01]  /*3f40*/  STL [R1+0x344], R0 ;  /* 0x0003440001007387 */ /* 0x0001e20000100800 */
[----:B---3--:R-:W-:-:S03]  /*3f50*/  IABS R6, R22 ;  /* 0x0000001600067213 */ /* 0x008fc60000000000 */
[----:B------:R-:W3:Y:S01]  /*3f60*/  LDL R22, [R1+0x2200] ;  /* 0x0022000001167983 */ /* 0x000ee20000100800 */
[----:B----4-:R-:W-:-:S03]  /*3f70*/  IABS R4, R23 ;  /* 0x0000001700047213 */ /* 0x010fc60000000000 */
[----:B------:R-:W4:Y:S04]  /*3f80*/  LDL R23, [R1+0x21fc] ;  /* 0x0021fc0001177983 */ /* 0x000f280000100800 */
[----:B------:R1:W-:Y:S01]  /*3f90*/  STL [R1+0x338], R5 ;  /* 0x0003380501007387 */ /* 0x0003e20000100800 */
[----:B0-----:R-:W-:-:S03]  /*3fa0*/  IABS R0, R26 ;  /* 0x0000001a00007213 */ /* 0x001fc60000000000 */
        /* <DEDUP_REMOVED lines=11> */
[----:B-1----:R-:W-:Y:S01]  /*4060*/  IABS R5, R21 ;  /* 0x0000001500057213 */ /* 0x002fe20000000000 */
        /* <DEDUP_REMOVED lines=35> */
[----:B------:R-:W-:Y:S01]  /*42a0*/  IMAD.HI.U32 R7, R12, R5, RZ ;  /* 0x000000050c077227 */ /* 0x000fe200078e00ff */
[----:B-1----:R-:W-:-:S02]  /*42b0*/  IABS R2, R21 ;  /* 0x0000001500027213 */ /* 0x002fc40000000000 */
[----:B------:R-:W4:Y:S04]  /*42c0*/  LDL R21, [R1+0x21dc] ;  /* 0x0021dc0001157983 */ /* 0x000f280000100800 */
        /* <DEDUP_REMOVED lines=34> */
[C---:B------:R-:W-:Y:S01]  /*44f0*/  IMAD R5, R13.reuse, R6, R5 ;  /* 0x000000060d057224 */ /* 0x040fe200078e0205 */
[----:B------:R-:W-:Y:S02]  /*4500*/  IABS R7, R21 ;  /* 0x0000001500077213 */ /* 0x000fe40000000000 */
        /* <DEDUP_REMOVED lines=14> */
[----:B------:R-:W-:-:S04]  /*45f0*/  IMAD.HI.U32 R3, R12, R0, RZ ;  /* 0x000000000c037227 */ /* 0x000fc800078e00ff */
[----:B------:R-:W-:Y:S01]  /*4600*/  IMAD.MOV R3, RZ, RZ, -R3 ;  /* 0x000000ffff037224 */ /* 0x000fe200078e0a03 */
[----:B------:R4:W-:Y:S03]  /*4610*/  STL [R1+0x300], R2 ;  /* 0x0003000201007387 */ /* 0x0009e60000100800 */
        /* <DEDUP_REMOVED lines=22> */
[----:B------:R-:W4:Y:S04]  /*4780*/  LDL R25, [R1+0x21a8] ;  /* 0x0021a80001197983 */ /* 0x000f280000100800 */
[----:B------:R3:W-:Y:S01]  /*4790*/  STL [R1+0x2ec], R2 ;  /* 0x0002ec0201007387 */ /* 0x0007e20000100800 */
[----:B------:R-:W-:-:S04]  /*47a0*/  IMAD.HI.U32 R3, R12, R0, RZ ;  /* 0x000000000c037227 */ /* 0x000fc800078e00ff */
[----:B------:R-:W-:Y:S02]  /*47b0*/  IMAD.MOV R8, RZ, RZ, -R8 ;  /* 0x000000ffff087224 */ /* 0x000fe400078e0a08 */
[----:B------:R-:W-:Y:S02]  /*47c0*/  IMAD.MOV R7, RZ, RZ, -R7 ;  /* 0x000000ffff077224 */ /* 0x000fe400078e0a07 */
[----:B------:R-:W-:Y:S02]  /*47d0*/  IMAD.MOV R3, RZ, RZ, -R3 ;  /* 0x000000ffff037224 */ /* 0x000fe400078e0a03 */
[C---:B------:R-:W-:Y:S02]  /*47e0*/  IMAD R8, R13.reuse, R8, R6 ;  /* 0x000000080d087224 */ /* 0x040fe400078e0206 */
[C---:B------:R-:W-:Y:S02]  /*47f0*/  IMAD R4, R13.reuse, R7, R4 ;  /* 0x000000070d047224 */ /* 0x040fe400078e0204 */
[----:B------:R-:W-:Y:S01]  /*4800*/  IMAD R0, R13, R3, R0 ;  /* 0x000000030d007224 */ /* 0x000fe200078e0200 */
[----:B--2---:R-:W-:-:S02]  /*4810*/  IABS R5, R27 ;  /* 0x0000001b00057213 */ /* 0x004fc40000000000 */
[----:B------:R-:W2:Y:S04]  /*4820*/  LDL R27, [R1+0x21a4] ;  /* 0x0021a400011b7983 */ /* 0x000ea80000100800 */
[----:B------:R-:W-:Y:S01]  /*4830*/  STL [R1+0x2d0], R8 ;  /* 0x0002d00801007387 */ /* 0x000fe20000100800 */
[----:B---3--:R-:W-:-:S03]  /*4840*/  IABS R2, R22 ;  /* 0x0000001600027213 */ /* 0x008fc60000000000 */
[----:B------:R-:W3:Y:S04]  /*4850*/  LDL R22, [R1+0x21a0] ;  /* 0x0021a00001167983 */ /* 0x000ee80000100800 */
[----:B------:R0:W-:Y:S04]  /*4860*/  STL [R1+0x2dc], R4 ;  /* 0x0002dc0401007387 */ /* 0x0001e80000100800 */
[----:B------:R1:W-:Y:S01]  /*4870*/  STL [R1+0x2e0], R0 ;  /* 0x0002e00001007387 */ /* 0x0003e20000100800 */
[----:B----4-:R-:W-:-:S03]  /*4880*/  IABS R7, R23 ;  /* 0x0000001700077213 */ /* 0x010fc60000000000 */
        /* <DEDUP_REMOVED lines=19> */
[----:B------:R-:W4:Y:S04]  /*49c0*/  LDL R25, [R1+0x2194] ;  /* 0x0021940001197983 */ /* 0x000f280000100800 */
[----:B------:R-:W-:Y:S01]  /*49d0*/  STL [R1+0x2bc], R8 ;  /* 0x0002bc0801007387 */ /* 0x000fe20000100800 */
[----:B------:R-:W-:Y:S02]  /*49e0*/  IMAD.MOV R6, RZ, RZ, -R6 ;  /* 0x000000ffff067224 */ /* 0x000fe400078e0a06 */
[----:B------:R-:W-:-:S02]  /*49f0*/  IMAD.MOV R3, RZ, RZ, -R3 ;  /* 0x000000ffff037224 */ /* 0x000fc400078e0a03 */
        /* <DEDUP_REMOVED lines=33> */
[----:B------:R-:W4:Y:S04]  /*4c10*/  LDL R25, [R1+0x217c] ;  /* 0x00217c0001197983 */ /* 0x000f280000100800 */
[----:B------:R3:W-:Y:S01]  /*4c20*/  STL [R1+0x2b4], R4 ;  /* 0x0002b40401007387 */ /* 0x0007e20000100800 */
[----:B------:R-:W-:-:S03]  /*4c30*/  IMAD.HI.U32 R6, R12, R5, RZ ;  /* 0x000000050c067227 */ /* 0x000fc600078e00ff */
        /* <DEDUP_REMOVED lines=27> */
[----:B------:R-:W4:Y:S04]  /*4df0*/  LDL R21, [R1+0x2164] ;  /* 0x0021640001157983 */ /* 0x000f280000100800 */
[----:B------:R2:W-:Y:S01]  /*4e00*/  STL [R1+0x2a0], R4 ;  /* 0x0002a00401007387 */ /* 0x0005e20000100800 */
[----:B------:R-:W-:-:S03]  /*4e10*/  IABS R6, R25 ;  /* 0x0000001900067213 */ /* 0x000fc60000000000 */
[----:B------:R3:W-:Y:S01]  /*4e20*/  STL [R1+0x2a4], R0 ;  /* 0x0002a40001007387 */ /* 0x0007e20000100800 */
[----:B------:R-:W-:-:S03]  /*4e30*/  IMAD.HI.U32 R7, R12, R5, RZ ;  /* 0x000000050c077227 */ /* 0x000fc600078e00ff */
        /* <DEDUP_REMOVED lines=24> */
[C---:B------:R-:W-:Y:S02]  /*4fc0*/  IMAD R4, R13.reuse, R7, R4 ;  /* 0x000000070d047224 */ /* 0x040fe400078e0204 */
[----:B------:R-:W-:Y:S02]  /*4fd0*/  IMAD R0, R13, R3, R0 ;  /* 0x000000030d007224 */ /* 0x000fe400078e0200 */
[----:B------:R-:W-:Y:S01]  /*4fe0*/  IMAD.HI.U32 R6, R12, R5, RZ ;  /* 0x000000050c067227 */ /* 0x000fe200078e00ff */
[----:B------:R0:W-:Y:S04]  /*4ff0*/  STL [R1+0x28c], R4 ;  /* 0x00028c0401007387 */ /* 0x0001e80000100800 */
[----:B------:R2:W-:Y:S01]  /*5000*/  STL [R1+0x290], R0 ;  /* 0x0002900001007387 */ /* 0x0005e20000100800 */
[----:B------:R-:W-:-:S03]  /*5010*/  IMAD.MOV R6, RZ, RZ, -R6 ;  /* 0x000000ffff067224 */ /* 0x000fc600078e0a06 */
[----:B------:R-:W4:Y:S01]  /*5020*/  LDL R20, [R1+0x214c] ;  /* 0x00214c0001147983 */ /* 0x000f220000100800 */
[----:B------:R-:W-:Y:S01]  /*5030*/  IMAD R5, R13, R6, R5 ;  /* 0x000000060d057224 */ /* 0x000fe200078e0205 */
[----:B------:R-:W-:Y:S01]  /*5040*/  IABS R7, R21 ;  /* 0x0000001500077213 */ /* 0x000fe20000000000 */
[----:B------:R-:W-:-:S04]  /*5050*/  IMAD.HI.U32 R3, R12, R2, RZ ;  /* 0x000000020c037227 */ /* 0x000fc800078e00ff */
[C---:B-1----:R-:W-:Y:S01]  /*5060*/  IMAD.HI.U32 R8, R12.reuse, R7, RZ ;  /* 0x000000070c087227 */ /* 0x042fe200078e00ff */
[----:B0-----:R-:W-:Y:S02]  /*5070*/  IABS R4, R25 ;  /* 0x0000001900047213 */ /* 0x001fe40000000000 */
[----:B------:R-:W4:Y:S04]  /*5080*/  LDL R25, [R1+0x2148] ;  /* 0x0021480001197983 */ /* 0x000f280000100800 */
[----:B------:R3:W-:Y:S01]  /*5090*/  STL [R1+0x284], R5 ;  /* 0x0002840501007387 */ /* 0x0007e20000100800 */
[----:B------:R-:W-:Y:S02]  /*50a0*/  IMAD.MOV R3, RZ, RZ, -R3 ;  /* 0x000000ffff037224 */ /* 0x000fe400078e0a03 */
[----:B------:R-:W-:-:S04]  /*50b0*/  IMAD.HI.U32 R6, R12, R4, RZ ;  /* 0x000000040c067227 */ /* 0x000fc800078e00ff */
[----:B------:R-:W-:Y:S02]  /*50c0*/  IMAD.MOV R8, RZ, RZ, -R8 ;  /* 0x000000ffff087224 */ /* 0x000fe400078e0a08 */
[C---:B------:R-:W-:Y:S02]  /*50d0*/  IMAD R2, R13.reuse, R3, R2 ;  /* 0x000000030d027224 */ /* 0x040fe400078e0202 */
[----:B------:R-:W-:Y:S02]  /*50e0*/  IMAD.MOV R6, RZ, RZ, -R6 ;  /* 0x000000ffff067224 */ /* 0x000fe400078e0a06 */
[C---:B------:R-:W-:Y:S02]  /*50f0*/  IMAD R8, R13.reuse, R8, R7 ;  /* 0x000000080d087224 */ /* 0x040fe400078e0207 */
[C---:B------:R-:W-:Y:S01]  /*5100*/  IMAD R4, R13.reuse, R6, R4 ;  /* 0x000000060d047224 */ /* 0x040fe200078e0204 */
[----:B--2---:R-:W-:Y:S02]  /*5110*/  IABS R0, R27 ;  /* 0x0000001b00007213 */ /* 0x004fe40000000000 */
[----:B------:R-:W2:Y:S03]  /*5120*/  LDL R27, [R1+0x2144] ;  /* 0x00214400011b7983 */ /* 0x000ea60000100800 */
[----:B------:R-:W-:Y:S01]  /*5130*/  IMAD.HI.U32 R3, R12, R0, RZ ;  /* 0x000000000c037227 */ /* 0x000fe200078e00ff */
[----:B------:R4:W-:Y:S03]  /*5140*/  STL [R1+0x288], R2 ;  /* 0x0002880201007387 */ /* 0x0009e60000100800 */
[----:B------:R-:W-:Y:S01]  /*5150*/  IMAD.MOV R3, RZ, RZ, -R3 ;  /* 0x000000ffff037224 */ /* 0x000fe200078e0a03 */
[----:B------:R-:W2:Y:S04]  /*5160*/  LDL R21, [R1+0x2140] ;  /* 0x0021400001157983 */ /* 0x000ea80000100800 */
[----:B------:R-:W-:Y:S01]  /*5170*/  STL [R1+0x26c], R8 ;  /* 0x00026c0801007387 */ /* 0x000fe20000100800 */
[----:B------:R-:W-:Y:S01]  /*5180*/  IMAD R0, R13, R3, R0 ;  /* 0x000000030d007224 */ /* 0x000fe200078e0200 */
[----:B---3--:R-:W-:-:S02]  /*5190*/  IABS R5, R22 ;  /* 0x0000001600057213 */ /* 0x008fc40000000000 */
[----:B------:R-:W3:Y:S04]  /*51a0*/  LDL R22, [R1+0x213c] ;  /* 0x00213c0001167983 */ /* 0x000ee80000100800 */
[----:B------:R0:W-:Y:S01]  /*51b0*/  STL [R1+0x278], R4 ;  /* 0x0002780401007387 */ /* 0x0001e20000100800 */
[----:B----4-:R-:W-:Y:S02]  /*51c0*/  IABS R2, R23 ;  /* 0x0000001700027213 */ /* 0x010fe40000000000 */
[----:B------:R-:W-:Y:S02]  /*51d0*/  IABS R6, R26 ;  /* 0x0000001a00067213 */ /* 0x000fe40000000000 */
[----:B------:R-:W4:Y:S04]  /*51e0*/  LDL R26, [R1+0x2138] ;  /* 0x00213800011a7983 */ /* 0x000f280000100800 */
[----:B------:R1:W-:Y:S04]  /*51f0*/  STL [R1+0x27c], R0 ;  /* 0x00027c0001007387 */ /* 0x0003e80000100800 */
[----:B------:R-:W3:Y:S01]  /*5200*/  LDL R23, [R1+0x2134] ;  /* 0x0021340001177983 */ /* 0x000ee20000100800 */
[----:B------:R-:W-:-:S04]  /*5210*/  IMAD.HI.U32 R7, R12, R5, RZ ;  /* 0x000000050c077227 */ /* 0x000fc800078e00ff */
[----:B------:R-:W-:Y:S02]  /*5220*/  IMAD.MOV R7, RZ, RZ, -R7 ;  /* 0x000000ffff077224 */ /* 0x000fe400078e0a07 */
[----:B------:R-:W-:-:S04]  /*5230*/  IMAD.HI.U32 R3, R12, R2, RZ ;  /* 0x000000020c037227 */ /* 0x000fc800078e00ff */
[----:B------:R-:W-:Y:S01]  /*5240*/  IMAD R5, R13, R7, R5 ;  /* 0x000000070d057224 */ /* 0x000fe200078e0205 */
[----:B0-----:R-:W-:Y:S01]  /*5250*/  IABS R4, R20 ;  /* 0x0000001400047213 */ /* 0x001fe20000000000 */
[----:B------:R-:W-:-:S04]  /*5260*/  IMAD.HI.U32 R8, R12, R6, RZ ;  /* 0x000000060c087227 */ /* 0x000fc800078e00ff */
[----:B------:R-:W-:-:S04]  /*5270*/  IMAD.HI.U32 R7, R12, R4, RZ ;  /* 0x000000040c077227 */ /* 0x000fc800078e00ff */
[----:B------:R-:W-:Y:S02]  /*5280*/  IMAD.MOV R3, RZ, RZ, -R3 ;  /* 0x000000ffff037224 */ /* 0x000fe400078e0a03 */
[----:B------:R-:W-:Y:S02]  /*5290*/  IMAD.MOV R8, RZ, RZ, -R8 ;  /* 0x000000ffff087224 */ /* 0x000fe400078e0a08 */
[----:B------:R-:W-:Y:S02]  /*52a0*/  IMAD.MOV R7, RZ, RZ, -R7 ;  /* 0x000000ffff077224 */ /* 0x000fe400078e0a07 */
[C---:B------:R-:W-:Y:S01]  /*52b0*/  IMAD R2, R13.reuse, R3, R2 ;  /* 0x000000030d027224 */ /* 0x040fe200078e0202 */
[----:B-1----:R-:W-:Y:S02]  /*52c0*/  IABS R0, R25 ;  /* 0x0000001900007213 */ /* 0x002fe40000000000 */
[----:B------:R-:W3:Y:S01]  /*52d0*/  LDL R25, [R1+0x2130] ;  /* 0x0021300001197983 */ /* 0x000ee20000100800 */
[----:B------:R-:W-:-:S03]  /*52e0*/  IMAD R8, R13, R8, R6 ;  /* 0x000000080d087224 */ /* 0x000fc600078e0206 */
[----:B------:R2:W-:Y:S01]  /*52f0*/  STL [R1+0x270], R5 ;  /* 0x0002700501007387 */ /* 0x0005e20000100800 */
[----:B------:R-:W-:Y:S02]  /*5300*/  IMAD R4, R13, R7, R4 ;  /* 0x000000070d047224 */ /* 0x000fe400078e0204 */
[----:B------:R-:W-:-:S04]  /*5310*/  IMAD.HI.U32 R3, R12, R0, RZ ;  /* 0x000000000c037227 */ /* 0x000fc800078e00ff */
[----:B------:R-:W-:-:S04]  /*5320*/  IMAD.MOV R3, RZ, RZ, -R3 ;  /* 0x000000ffff037224 */ /* 0x000fc800078e0a03 */
[----:B------:R-:W-:Y:S01]  /*5330*/  IMAD R0, R13, R3, R0 ;  /* 0x000000030d007224 */ /* 0x000fe200078e0200 */
[----:B--2---:R-:W-:Y:S02]  /*5340*/  IABS R5, R27 ;  /* 0x0000001b00057213 */ /* 0x004fe40000000000 */
[----:B------:R-:W2:Y:S04]  /*5350*/  LDL R27, [R1+0x212c] ;  /* 0x00212c00011b7983 */ /* 0x000ea80000100800 */
[----:B------:R0:W-:Y:S04]  /*5360*/  STL [R1+0x274], R2 ;  /* 0x0002740201007387 */ /* 0x0001e80000100800 */
[----:B------:R-:W-:Y:S04]  /*5370*/  STL [R1+0x258], R8 ;  /* 0x0002580801007387 */ /* 0x000fe80000100800 */
[----:B------:R4:W-:Y:S04]  /*5380*/  STL [R1+0x264], R4 ;  /* 0x0002640401007387 */ /* 0x0009e80000100800 */
[----:B------:R-:W2:Y:S01]  /*5390*/  LDL R20, [R1+0x2128] ;  /* 0x0021280001147983 */ /* 0x000ea20000100800 */
[----:B------:R-:W-:-:S04]  /*53a0*/  IMAD.HI.U32 R6, R12, R5, RZ ;  /* 0x000000050c067227 */ /* 0x000fc800078e00ff */
[----:B------:R-:W-:Y:S01]  /*53b0*/  IMAD.MOV R6, RZ, RZ, -R6 ;  /* 0x000000ffff067224 */ /* 0x000fe200078e0a06 */
[----:B------:R3:W-:Y:S01]  /*53c0*/  STL [R1+0x268], R0 ;  /* 0x0002680001007387 */ /* 0x0007e20000100800 */
[----:B0-----:R-:W-:Y:S02]  /*53d0*/  IABS R2, R21 ;  /* 0x0000001500027213 */ /* 0x001fe40000000000 */
[----:B------:R-:W-:Y:S01]  /*53e0*/  IMAD R5, R13, R6, R5 ;  /* 0x000000060d057224 */ /* 0x000fe200078e0205 */
[----:B------:R-:W2:Y:S01]  /*53f0*/  LDL R21, [R1+0x2120] ;  /* 0x0021200001157983 */ /* 0x000ea20000100800 */
[----:B----4-:R-:W-:-:S03]  /*5400*/  IABS R4, R26 ;  /* 0x0000001a00047213 */ /* 0x010fc60000000000 */
[----:B------:R-:W4:Y:S04]  /*5410*/  LDL R26, [R1+0x2124] ;  /* 0x00212400011a7983 */ /* 0x000f280000100800 */
[----:B------:R0:W-:Y:S01]  /*5420*/  STL [R1+0x25c], R5 ;  /* 0x00025c0501007387 */ /* 0x0001e20000100800 */
[----:B---3--:R-:W-:-:S03]  /*5430*/  IABS R0, R23 ;  /* 0x0000001700007213 */ /* 0x008fc60000000000 */
[----:B------:R-:W3:Y:S01]  /*5440*/  LDL R23, [R1+0x211c] ;  /* 0x00211c0001177983 */ /* 0x000ee20000100800 */
[----:B------:R-:W-:Y:S01]  /*5450*/  IMAD.HI.U32 R3, R12, R2, RZ ;  /* 0x000000020c037227 */ /* 0x000fe200078e00ff */
[----:B------:R-:W-:-:S03]  /*5460*/  IABS R7, R22 ;  /* 0x0000001600077213 */ /* 0x000fc60000000000 */
[----:B------:R-:W-:Y:S02]  /*5470*/  IMAD.MOV R3, RZ, RZ, -R3 ;  /* 0x000000ffff037224 */ /* 0x000fe400078e0a03 */
[----:B------:R-:W-:-:S04]  /*5480*/  IMAD.HI.U32 R8, R12, R7, RZ ;  /* 0x000000070c087227 */ /* 0x000fc800078e00ff */
[----:B------:R-:W-:Y:S02]  /*5490*/  IMAD R2, R13, R3, R2 ;  /* 0x000000030d027224 */ /* 0x000fe400078e0202 */
[----:B------:R-:W-:-:S04]  /*54a0*/  IMAD.HI.U32 R6, R12, R4, RZ ;  /* 0x000000040c067227 */ /* 0x000fc800078e00ff */
[----:B------:R-:W-:-:S04]  /*54b0*/  IMAD.HI.U32 R3, R12, R0, RZ ;  /* 0x000000000c037227 */ /* 0x000fc800078e00ff */
[----:B------:R-:W-:Y:S02]  /*54c0*/  IMAD.MOV R8, RZ, RZ, -R8 ;  /* 0x000000ffff087224 */ /* 0x000fe400078e0a08 */
[----:B------:R-:W-:Y:S02]  /*54d0*/  IMAD.MOV R6, RZ, RZ, -R6 ;  /* 0x000000ffff067224 */ /* 0x000fe400078e0a06 */
[----:B------:R-:W-:Y:S01]  /*54e0*/  IMAD.MOV R3, RZ, RZ, -R3 ;  /* 0x000000ffff037224 */ /* 0x000fe200078e0a03 */
[----:B------:R2:W-:Y:S01]  /*54f0*/  STL [R1+0x260], R2 ;  /* 0x0002600201007387 */ /* 0x0005e20000100800 */
[C---:B------:R-:W-:Y:S02]  /*5500*/  IMAD R4, R13.reuse, R6, R4 ;  /* 0x000000060d047224 */ /* 0x040fe400078e0204 */
[C---:B------:R-:W-:Y:S01]  /*5510*/  IMAD R0, R13.reuse, R3, R0 ;  /* 0x000000030d007224 */ /* 0x040fe200078e0200 */
[----:B0-----:R-:W-:Y:S01]  /*5520*/  IABS R5, R25 ;  /* 0x0000001900057213 */ /* 0x001fe20000000000 */
[----:B------:R-:W-:-:S04]  /*5530*/  IMAD R25, R13, R8, R7 ;  /* 0x000000080d197224 */ /* 0x000fc800078e0207 */
[----:B------:R-:W-:-:S04]  /*5540*/  IMAD.HI.U32 R7, R12, R5, RZ ;  /* 0x000000050c077227 */ /* 0x000fc800078e00ff */
[----:B------:R-:W-:-:S04]  /*5550*/  IMAD.MOV R7, RZ, RZ, -R7 ;  /* 0x000000ffff077224 */ /* 0x000fc800078e0a07 */
[----:B------:R-:W-:Y:S01]  /*5560*/  IMAD R5, R13, R7, R5 ;  /* 0x000000070d057224 */ /* 0x000fe200078e0205 */
[----:B--2---:R-:W-:Y:S02]  /*5570*/  IABS R2, R27 ;  /* 0x0000001b00027213 */ /* 0x004fe40000000000 */
[----:B------:R-:W2:Y:S04]  /*5580*/  LDL R27, [R1+0x2118] ;  /* 0x00211800011b7983 */ /* 0x000ea80000100800 */
[----:B------:R-:W-:Y:S04]  /*5590*/  STL [R1+0x261c], R25 ;  /* 0x00261c1901007387 */ /* 0x000fe80000100800 */
[----:B------:R-:W2:Y:S04]  /*55a0*/  LDL R22, [R1+0x2114] ;  /* 0x0021140001167983 */ /* 0x000ea80000100800 */
[----:B------:R-:W-:Y:S01]  /*55b0*/  STL [R1+0x250], R4 ;  /* 0x0002500401007387 */ /* 0x000fe20000100800 */
[----:B------:R-:W-:-:S03]  /*55c0*/  IABS R6, R20 ;  /* 0x0000001400067213 */ /* 0x000fc60000000000 */
[----:B------:R0:W-:Y:S04]  /*55d0*/  STL [R1+0x254], R0 ;  /* 0x0002540001007387 */ /* 0x0001e80000100800 */
[----:B------:R-:W2:Y:S01]  /*55e0*/  LDL R20, [R1+0x2110] ;  /* 0x0021100001147983 */ /* 0x000ea20000100800 */
[----:B------:R-:W-:-:S04]  /*55f0*/  IMAD.HI.U32 R3, R12, R2, RZ ;  /* 0x000000020c037227 */ /* 0x000fc800078e00ff */
[----:B------:R-:W-:Y:S01]  /*5600*/  IMAD.MOV R3, RZ, RZ, -R3 ;  /* 0x000000ffff037224 */ /* 0x000fe200078e0a03 */
[----:B0-----:R-:W-:-:S03]  /*5610*/  IABS R0, R21 ;  /* 0x0000001500007213 */ /* 0x001fc60000000000 */
[----:B------:R-:W-:Y:S01]  /*5620*/  IMAD R2, R13, R3, R2 ;  /* 0x000000030d027224 */ /* 0x000fe200078e0202 */
[----:B----4-:R-:W-:Y:S02]  /*5630*/  IABS R4, R26 ;  /* 0x0000001a00047213 */ /* 0x010fe40000000000 */
[----:B------:R-:W4:Y:S04]  /*5640*/  LDL R26, [R1+0x210c] ;  /* 0x00210c00011a7983 */ /* 0x000f280000100800 */
[----:B------:R3:W-:Y:S04]  /*5650*/  STL [R1+0x248], R5 ;  /* 0x0002480501007387 */ /* 0x0007e80000100800 */
[----:B------:R-:W4:Y:S04]  /*5660*/  LDL R21, [R1+0x2108] ;  /* 0x0021080001157983 */ /* 0x000f280000100800 */
[----:B------:R2:W-:Y:S01]  /*5670*/  STL [R1+0x24c], R2 ;  /* 0x00024c0201007387 */ /* 0x0005e20000100800 */
[----:B---3--:R-:W-:-:S03]  /*5680*/  IABS R5, R23 ;  /* 0x0000001700057213 */ /* 0x008fc60000000000 */
[----:B------:R-:W3:Y:S01]  /*5690*/  LDL R23, [R1+0x2104] ;  /* 0x0021040001177983 */ /* 0x000ee20000100800 */
        /* <DEDUP_REMOVED lines=9> */
[----:B------:R-:W-:Y:S01]  /*5730*/  STL [R1+0x230], R8 ;  /* 0x0002300801007387 */ /* 0x000fe20000100800 */
[----:B------:R-:W-:-:S04]  /*5740*/  IMAD.HI.U32 R6, R12, R5, RZ ;  /* 0x000000050c067227 */ /* 0x000fc800078e00ff */
[----:B------:R-:W-:-:S04]  /*5750*/  IMAD.MOV R6, RZ, RZ, -R6 ;  /* 0x000000ffff067224 */ /* 0x000fc800078e0a06 */
[----:B------:R-:W-:Y:S01]  /*5760*/  IMAD R5, R13, R6, R5 ;  /* 0x000000060d057224 */ /* 0x000fe200078e0205 */
[----:B--2---:R-:W-:Y:S02]  /*5770*/  IABS R2, R27 ;  /* 0x0000001b00027213 */ /* 0x004fe40000000000 */
[----:B------:R-:W2:Y:S04]  /*5780*/  LDL R27, [R1+0x2100] ;  /* 0x00210000011b7983 */ /* 0x000ea80000100800 */
[----:B------:R0:W-:Y:S01]  /*5790*/  STL [R1+0x23c], R4 ;  /* 0x00023c0401007387 */ /* 0x0001e20000100800 */
[----:B------:R-:W-:-:S03]  /*57a0*/  IABS R7, R22 ;  /* 0x0000001600077213 */ /* 0x000fc60000000000 */
[----:B------:R4:W-:Y:S04]  /*57b0*/  STL [R1+0x240], R0 ;  /* 0x0002400001007387 */ /* 0x0009e80000100800 */
[----:B------:R-:W2:Y:S01]  /*57c0*/  LDL R22, [R1+0x20fc] ;  /* 0x0020fc0001167983 */ /* 0x000ea20000100800 */
[C---:B------:R-:W-:Y:S01]  /*57d0*/  IMAD.HI.U32 R3, R12.reuse, R2, RZ ;  /* 0x000000020c037227 */ /* 0x040fe200078e00ff */
[----:B0-----:R-:W-:Y:S02]  /*57e0*/  IABS R4, R20 ;  /* 0x0000001400047213 */ /* 0x001fe40000000000 */
[----:B------:R-:W2:Y:S01]  /*57f0*/  LDL R20, [R1+0x20f8] ;  /* 0x0020f80001147983 */ /* 0x000ea20000100800 */
[----:B------:R-:W-:-:S04]  /*5800*/  IMAD.HI.U32 R8, R12, R7, RZ ;  /* 0x000000070c087227 */ /* 0x000fc800078e00ff */
[----:B------:R-:W-:Y:S02]  /*5810*/  IMAD.MOV R3, RZ, RZ, -R3 ;  /* 0x000000ffff037224 */ /* 0x000fe400078e0a03 */
[----:B------:R-:W-:Y:S02]  /*5820*/  IMAD.MOV R8, RZ, RZ, -R8 ;  /* 0x000000ffff087224 */ /* 0x000fe400078e0a08 */
[C---:B------:R-:W-:Y:S01]  /*5830*/  IMAD R2, R13.reuse, R3, R2 ;  /* 0x000000030d027224 */ /* 0x040fe200078e0202 */
[----:B------:R0:W-:Y:S01]  /*5840*/  STL [R1+0x234], R5 ;  /* 0x0002340501007387 */ /* 0x0001e20000100800 */
[----:B------:R-:W-:Y:S01]  /*5850*/  IMAD R8, R13, R8, R7 ;  /* 0x000000080d087224 */ /* 0x000fe200078e0207 */
[----:B----4-:R-:W-:Y:S02]  /*5860*/  IABS R0, R26 ;  /* 0x0000001a00007213 */ /* 0x010fe40000000000 */
[----:B------:R-:W4:Y:S04]  /*5870*/  LDL R26, [R1+0x20f4] ;  /* 0x0020f400011a7983 */ /* 0x000f280000100800 */
[----:B------:R3:W-:Y:S01]  /*5880*/  STL [R1+0x238], R2 ;  /* 0x0002380201007387 */ /* 0x0007e20000100800 */
[----:B0-----:R-:W-:-:S03]  /*5890*/  IABS R5, R21 ;  /* 0x0000001500057213 */ /* 0x001fc60000000000 */
[----:B------:R-:W4:Y:S04]  /*58a0*/  LDL R21, [R1+0x20f0] ;  /* 0x0020f00001157983 */ /* 0x000f280000100800 */
[----:B------:R0:W-:Y:S01]  /*58b0*/  STL [R1+0x21c], R8 ;  /* 0x00021c0801007387 */ /* 0x0001e20000100800 */
[----:B---3--:R-:W-:-:S03]  /*58c0*/  IABS R2, R23 ;  /* 0x0000001700027213 */ /* 0x008fc60000000000 */
[----:B------:R-:W3:Y:S01]  /*58d0*/  LDL R23, [R1+0x20ec] ;  /* 0x0020ec0001177983 */ /* 0x000ee20000100800 */
[----:B------:R-:W-:-:S04]  /*58e0*/  IMAD.HI.U32 R6, R12, R4, RZ ;  /* 0x000000040c067227 */ /* 0x000fc800078e00ff */
[----:B------:R-:W-:-:S04]  /*58f0*/  IMAD.HI.U32 R3, R12, R0, RZ ;  /* 0x000000000c037227 */ /* 0x000fc800078e00ff */
[----:B------:R-:W-:Y:S02]  /*5900*/  IMAD.MOV R6, RZ, RZ, -R6 ;  /* 0x000000ffff067224 */ /* 0x000fe400078e0a06 */
[----:B------:R-:W-:Y:S02]  /*5910*/  IMAD.MOV R3, RZ, RZ, -R3 ;  /* 0x000000ffff037224 */ /* 0x000fe400078e0a03 */
[C---:B------:R-:W-:Y:S02]  /*5920*/  IMAD R4, R13.reuse, R6, R4 ;  /* 0x000000060d047224 */ /* 0x040fe400078e0204 */
[----:B------:R-:W-:-:S03]  /*5930*/  IMAD R0, R13, R3, R0 ;  /* 0x000000030d007224 */ /* 0x000fc600078e0200 */
        /* <DEDUP_REMOVED lines=9> */
[----:B------:R-:W2:Y:S03]  /*59d0*/  LDL R27, [R1+0x20e8] ;  /* 0x0020e800011b7983 */ /* 0x000ea60000100800 */
[----:B0-----:R-:W-:Y:S01]  /*59e0*/  IMAD.HI.U32 R8, R12, R6, RZ ;  /* 0x000000060c087227 */ /* 0x001fe200078e00ff */
[----:B-1----:R-:W-:-:S02]  /*59f0*/  IABS R4, R22 ;  /* 0x0000001600047213 */ /* 0x002fc40000000000 */
[----:B------:R-:W2:Y:S01]  /*5a00*/  LDL R22, [R1+0x20e4] ;  /* 0x0020e40001167983 */ /* 0x000ea20000100800 */
[----:B------:R-:W-:Y:S02]  /*5a10*/  IABS R0, R20 ;  /* 0x0000001400007213 */ /* 0x000fe40000000000 */
[----:B------:R-:W-:-:S04]  /*5a20*/  IMAD.HI.U32 R7, R12, R4, RZ ;  /* 0x000000040c077227 */ /* 0x000fc800078e00ff */
[----:B------:R-:W-:-:S04]  /*5a30*/  IMAD.HI.U32 R3, R12, R0, RZ ;  /* 0x000000000c037227 */ /* 0x000fc800078e00ff */
[----:B------:R-:W-:Y:S02]  /*5a40*/  IMAD.MOV R8, RZ, RZ, -R8 ;  /* 0x000000ffff087224 */ /* 0x000fe400078e0a08 */
[----:B------:R-:W-:Y:S01]  /*5a50*/  IMAD.MOV R7, RZ, RZ, -R7 ;  /* 0x000000ffff077224 */ /* 0x000fe200078e0a07 */
[----:B------:R4:W-:Y:S01]  /*5a60*/  STL [R1+0x220], R5 ;  /* 0x0002200501007387 */ /* 0x0009e20000100800 */
[----:B------:R-:W-:Y:S02]  /*5a70*/  IMAD.MOV R3, RZ, RZ, -R3 ;  /* 0x000000ffff037224 */ /* 0x000fe400078e0a03 */
[C---:B------:R-:W-:Y:S01]  /*5a80*/  IMAD R8, R13.reuse, R8, R6 ;  /* 0x000000080d087224 */ /* 0x040fe200078e0206 */
[----:B------:R-:W2:Y:S01]  /*5a90*/  LDL R20, [R1+0x20e0] ;  /* 0x0020e00001147983 */ /* 0x000ea20000100800 */
[C---:B------:R-:W-:Y:S02]  /*5aa0*/  IMAD R4, R13.reuse, R7, R4 ;  /* 0x000000070d047224 */ /* 0x040fe400078e0204 */
[----:B------:R-:W-:Y:S01]  /*5ab0*/  IMAD R0, R13, R3, R0 ;  /* 0x000000030d007224 */ /* 0x000fe200078e0200 */
[----:B------:R0:W-:Y:S01]  /*5ac0*/  STL [R1+0x224], R2 ;  /* 0x0002240201007387 */ /* 0x0001e20000100800 */
[----:B----4-:R-:W-:-:S03]  /*5ad0*/  IABS R5, R26 ;  /* 0x0000001a00057213 */ /* 0x010fc60000000000 */
[----:B------:R-:W4:Y:S04]  /*5ae0*/  LDL R26, [R1+0x20dc] ;  /* 0x0020dc00011a7983 */ /* 0x000f280000100800 */
[----:B------:R1:W-:Y:S01]  /*5af0*/  STL [R1+0x208], R8 ;  /* 0x0002080801007387 */ /* 0x0003e20000100800 */
[----:B0-----:R-:W-:-:S03]  /*5b00*/  IABS R2, R21 ;  /* 0x0000001500027213 */ /* 0x001fc60000000000 */
[----:B------:R-:W4:Y:S04]  /*5b10*/  LDL R21, [R1+0x20d8] ;  /* 0x0020d80001157983 */ /* 0x000f280000100800 */
[----:B------:R2:W-:Y:S01]  /*5b20*/  STL [R1+0x214], R4 ;  /* 0x0002140401007387 */ /* 0x0005e20000100800 */
[----:B---3--:R-:W-:-:S03]  /*5b30*/  IABS R7, R23 ;  /* 0x0000001700077213 */ /* 0x008fc60000000000 */
[----:B------:R0:W-:Y:S04]  /*5b40*/  STL [R1+0x218], R0 ;  /* 0x0002180001007387 */ /* 0x0001e80000100800 */
[----:B------:R-:W3:Y:S01]  /*5b50*/  LDL R23, [R1+0x20d4] ;  /* 0x0020d40001177983 */ /* 0x000ee20000100800 */
[----:B------:R-:W-:-:S04]  /*5b60*/  IMAD.HI.U32 R6, R12, R5, RZ ;  /* 0x000000050c067227 */ /* 0x000fc800078e00ff */
[----:B------:R-:W-:Y:S02]  /*5b70*/  IMAD.MOV R6, RZ, RZ, -R6 ;  /* 0x000000ffff067224 */ /* 0x000fe400078e0a06 */
[----:B------:R-:W-:-:S04]  /*5b80*/  IMAD.HI.U32 R3, R12, R2, RZ ;  /* 0x000000020c037227 */ /* 0x000fc800078e00ff */
[----:B------:R-:W-:Y:S02]  /*5b90*/  IMAD R5, R13, R6, R5 ;  /* 0x000000060d057224 */ /* 0x000fe400078e0205 */
[----:B------:R-:W-:Y:S02]  /*5ba0*/  IMAD.MOV R3, RZ, RZ, -R3 ;  /* 0x000000ffff037224 */ /* 0x000fe400078e0a03 */
[----:B-1----:R-:W-:-:S04]  /*5bb0*/  IMAD.HI.U32 R8, R12, R7, RZ ;  /* 0x000000070c087227 */ /* 0x002fc800078e00ff */
[----:B------:R-:W-:Y:S02]  /*5bc0*/  IMAD R2, R13, R3, R2 ;  /* 0x000000030d027224 */ /* 0x000fe400078e0202 */
[----:B------:R-:W-:-:S04]  /*5bd0*/  IMAD.MOV R8, RZ, RZ, -R8 ;  /* 0x000000ffff087224 */ /* 0x000fc800078e0a08 */
[----:B------:R-:W-:Y:S01]  /*5be0*/  IMAD R8, R13, R8, R7 ;  /* 0x000000080d087224 */ /* 0x000fe200078e0207 */
[----:B--2---:R-:W-:Y:S02]  /*5bf0*/  IABS R4, R27 ;  /* 0x0000001b00047213 */ /* 0x004fe40000000000 */
[----:B------:R-:W2:Y:S04]  /*5c00*/  LDL R27, [R1+0x20d0] ;  /* 0x0020d000011b7983 */ /* 0x000ea80000100800 */
[----:B------:R1:W-:Y:S01]  /*5c10*/  STL [R1+0x20c], R5 ;  /* 0x00020c0501007387 */ /* 0x0003e20000100800 */
[C---:B------:R-:W-:Y:S01]  /*5c20*/  IMAD.HI.U32 R6, R12.reuse, R4, RZ ;  /* 0x000000040c067227 */ /* 0x040fe200078e00ff */
[----:B0-----:R-:W-:Y:S02]  /*5c30*/  IABS R0, R22 ;  /* 0x0000001600007213 */ /* 0x001fe40000000000 */
[----:B------:R-:W2:Y:S03]  /*5c40*/  LDL R22, [R1+0x20cc] ;  /* 0x0020cc0001167983 */ /* 0x000ea60000100800 */
[----:B------:R-:W-:-:S04]  /*5c50*/  IMAD.HI.U32 R3, R12, R0, RZ ;  /* 0x000000000c037227 */ /* 0x000fc800078e00ff */
[----:B------:R-:W-:Y:S02]  /*5c60*/  IMAD.MOV R6, RZ, RZ, -R6 ;  /* 0x000000ffff067224 */ /* 0x000fe400078e0a06 */
[----:B------:R-:W-:Y:S01]  /*5c70*/  IMAD.MOV R3, RZ, RZ, -R3 ;  /* 0x000000ffff037224 */ /* 0x000fe200078e0a03 */
[----:B------:R4:W-:Y:S01]  /*5c80*/  STL [R1+0x210], R2 ;  /* 0x0002100201007387 */ /* 0x0009e20000100800 */
[C---:B------:R-:W-:Y:S02]  /*5c90*/  IMAD R4, R13.reuse, R6, R4 ;  /* 0x000000060d047224 */ /* 0x040fe400078e0204 */
[----:B------:R-:W-:Y:S01]  /*5ca0*/  IMAD R0, R13, R3, R0 ;  /* 0x000000030d007224 */ /* 0x000fe200078e0200 */
[----:B-1----:R-:W-:Y:S02]  /*5cb0*/  IABS R5, R20 ;  /* 0x0000001400057213 */ /* 0x002fe40000000000 */
[----:B------:R-:W2:Y:S04]  /*5cc0*/  LDL R20, [R1+0x20c8] ;  /* 0x0020c80001147983 */ /* 0x000ea80000100800 */
[----:B------:R-:W-:Y:S01]  /*5cd0*/  STL [R1+0x1f4], R8 ;  /* 0x0001f40801007387 */ /* 0x000fe20000100800 */
[----:B----4-:R-:W-:-:S03]  /*5ce0*/  IABS R2, R26 ;  /* 0x0000001a00027213 */ /* 0x010fc60000000000 */
[----:B------:R-:W4:Y:S04]  /*5cf0*/  LDL R26, [R1+0x20c4] ;  /* 0x0020c400011a7983 */ /* 0x000f280000100800 */
[----:B------:R3:W-:Y:S01]  /*5d00*/  STL [R1+0x200], R4 ;  /* 0x0002000401007387 */ /* 0x0007e20000100800 */
[----:B------:R-:W-:-:S03]  /*5d10*/  IABS R6, R21 ;  /* 0x0000001500067213 */ /* 0x000fc60000000000 */
[----:B------:R2:W-:Y:S04]  /*5d20*/  STL [R1+0x204], R0 ;  /* 0x0002040001007387 */ /* 0x0005e80000100800 */
[----:B------:R-:W4:Y:S01]  /*5d30*/  LDL R21, [R1+0x20c0] ;  /* 0x0020c00001157983 */ /* 0x000f220000100800 */
        /* <DEDUP_REMOVED lines=9> */
[----:B------:R-:W-:-:S04]  /*5dd0*/  IMAD.HI.U32 R8, R12, R6, RZ ;  /* 0x000000060c087227 */ /* 0x000fc800078e00ff */
[----:B------:R-:W-:-:S04]  /*5de0*/  IMAD.HI.U32 R7, R12, R4, RZ ;  /* 0x000000040c077227 */ /* 0x000fc800078e00ff */
[----:B------:R-:W-:Y:S02]  /*5df0*/  IMAD.MOV R8, RZ, RZ, -R8 ;  /* 0x000000ffff087224 */ /* 0x000fe400078e0a08 */
[----:B------:R-:W-:Y:S02]  /*5e00*/  IMAD.MOV R7, RZ, RZ, -R7 ;  /* 0x000000ffff077224 */ /* 0x000fe400078e0a07 */
[C---:B------:R-:W-:Y:S02]  /*5e10*/  IMAD R8, R13.reuse, R8, R6 ;  /* 0x000000080d087224 */ /* 0x040fe400078e0206 */
[----:B------:R-:W-:Y:S01]  /*5e20*/  IMAD R4, R13, R7, R4 ;  /* 0x000000070d047224 */ /* 0x000fe200078e0204 */
[----:B--2---:R-:W-:Y:S02]  /*5e30*/  IABS R0, R27 ;  /* 0x0000001b00007213 */ /* 0x004fe40000000000 */
[----:B------:R-:W2:Y:S04]  /*5e40*/  LDL R27, [R1+0x20b8] ;  /* 0x0020b800011b7983 */ /* 0x000ea80000100800 */
[----:B------:R1:W-:Y:S01]  /*5e50*/  STL [R1+0x1fc], R2 ;  /* 0x0001fc0201007387 */ /* 0x0003e20000100800 */
[----:B------:R-:W-:Y:S01]  /*5e60*/  IMAD.HI.U32 R3, R12, R0, RZ ;  /* 0x000000000c037227 */ /* 0x000fe200078e00ff */
[----:B0-----:R-:W-:-:S02]  /*5e70*/  IABS R5, R22 ;  /* 0x0000001600057213 */ /* 0x001fc40000000000 */
[----:B------:R-:W2:Y:S01]  /*5e80*/  LDL R22, [R1+0x20b4] ;  /* 0x0020b40001167983 */ /* 0x000ea20000100800 */
[----:B------:R-:W-:Y:S02]  /*5e90*/  IMAD.MOV R3, RZ, RZ, -R3 ;  /* 0x000000ffff037224 */ /* 0x000fe400078e0a03 */
[----:B------:R-:W-:Y:S01]  /*5ea0*/  IMAD.HI.U32 R6, R12, R5, RZ ;  /* 0x000000050c067227 */ /* 0x000fe200078e00ff */
[----:B------:R-:W-:Y:S03]  /*5eb0*/  STL [R1+0x1e0], R8 ;  /* 0x0001e00801007387 */ /* 0x000fe60000100800 */
[----:B------:R-:W-:Y:S02]  /*5ec0*/  IMAD R0, R13, R3, R0 ;  /* 0x000000030d007224 */ /* 0x000fe400078e0200 */
[----:B------:R-:W-:-:S04]  /*5ed0*/  IMAD.MOV R6, RZ, RZ, -R6 ;  /* 0x000000ffff067224 */ /* 0x000fc800078e0a06 */
[----:B------:R-:W-:Y:S01]  /*5ee0*/  IMAD R5, R13, R6, R5 ;  /* 0x000000060d057224 */ /* 0x000fe200078e0205 */
[----:B-1----:R-:W-:Y:S02]  /*5ef0*/  IABS R2, R20 ;  /* 0x0000001400027213 */ /* 0x002fe40000000000 */
[----:B------:R-:W2:Y:S04]  /*5f00*/  LDL R20, [R1+0x20b0] ;  /* 0x0020b00001147983 */ /* 0x000ea80000100800 */
[----:B------:R0:W-:Y:S01]  /*5f10*/  STL [R1+0x1ec], R4 ;  /* 0x0001ec0401007387 */ /* 0x0001e20000100800 */
[----:B----4-:R-:W-:-:S03]  /*5f20*/  IABS R7, R26 ;  /* 0x0000001a00077213 */ /* 0x010fc60000000000 */
[----:B------:R3:W-:Y:S04]  /*5f30*/  STL [R1+0x1f0], R0 ;  /* 0x0001f00001007387 */ /* 0x0007e80000100800 */
[----:B------:R-:W4:Y:S01]  /*5f40*/  LDL R26, [R1+0x20ac] ;  /* 0x0020ac00011a7983 */ /* 0x000f220000100800 */
        /* <DEDUP_REMOVED lines=20> */
[----:B------:R-:W-:Y:S01]  /*6090*/  STL [R1+0x1cc], R8 ;  /* 0x0001cc0801007387 */ /* 0x000fe20000100800 */
[----:B------:R-:W-:Y:S01]  /*60a0*/  IMAD.HI.U32 R7, R12, R5, RZ ;  /* 0x000000050c077227 */ /* 0x000fe200078e00ff */
[----:B0-----:R-:W-:-:S02]  /*60b0*/  IABS R2, R22 ;  /* 0x0000001600027213 */ /* 0x001fc40000000000 */
[----:B------:R-:W2:Y:S01]  /*60c0*/  LDL R22, [R1+0x209c] ;  /* 0x00209c0001167983 */ /* 0x000ea20000100800 */
[----:B------:R-:W-:Y:S02]  /*60d0*/  IMAD.MOV R7, RZ, RZ, -R7 ;  /* 0x000000ffff077224 */ /* 0x000fe400078e0a07 */
[----:B------:R-:W-:Y:S01]  /*60e0*/  IMAD.HI.U32 R3, R12, R2, RZ ;  /* 0x000000020c037227 */ /* 0x000fe200078e00ff */
[----:B------:R4:W-:Y:S03]  /*60f0*/  STL [R1+0x1d8], R4 ;  /* 0x0001d80401007387 */ /* 0x0009e60000100800 */
[----:B------:R-:W-:Y:S02]  /*6100*/  IMAD.MOV R3, RZ, RZ, -R3 ;  /* 0x000000ffff037224 */ /* 0x000fe400078e0a03 */
[C---:B------:R-:W-:Y:S01]  /*6110*/  IMAD R5, R13.reuse, R7, R5 ;  /* 0x000000070d057224 */ /* 0x040fe200078e0205 */
[----:B------:R0:W-:Y:S01]  /*6120*/  STL [R1+0x1dc], R0 ;  /* 0x0001dc0001007387 */ /* 0x0001e20000100800 */
[----:B------:R-:W-:Y:S01]  /*6130*/  IMAD R2, R13, R3, R2 ;  /* 0x000000030d027224 */ /* 0x000fe200078e0202 */
[----:B------:R-:W-:-:S02]  /*6140*/  IABS R6, R20 ;  /* 0x0000001400067213 */ /* 0x000fc40000000000 */
[----:B------:R-:W2:Y:S01]  /*6150*/  LDL R20, [R1+0x2098] ;  /* 0x0020980001147983 */ /* 0x000ea20000100800 */
[----:B----4-:R-:W-:-:S03]  /*6160*/  IABS R4, R26 ;  /* 0x0000001a00047213 */ /* 0x010fc60000000000 */
        /* <DEDUP_REMOVED lines=17> */
[----:B------:R-:W-:-:S04]  /*6280*/  IMAD.HI.U32 R6, R12, R5, RZ ;  /* 0x000000050c067227 */ /* 0x000fc800078e00ff */
[----:B------:R-:W-:Y:S01]  /*6290*/  IMAD.MOV R6, RZ, RZ, -R6 ;  /* 0x000000ffff067224 */ /* 0x000fe200078e0a06 */
[----:B--2---:R-:W-:Y:S02]  /*62a0*/  IABS R2, R27 ;  /* 0x0000001b00027213 */ /* 0x004fe40000000000 */
[----:B------:R-:W2:Y:S04]  /*62b0*/  LDL R27, [R1+0x2088] ;  /* 0x00208800011b7983 */ /* 0x000ea80000100800 */
[----:B------:R1:W-:Y:S04]  /*62c0*/  STL [R1+0x1c4], R4 ;  /* 0x0001c40401007387 */ /* 0x0003e80000100800 */
[----:B------:R4:W-:Y:S01]  /*62d0*/  STL [R1+0x1c8], R0 ;  /* 0x0001c80001007387 */ /* 0x0009e20000100800 */
[----:B------:R-:W-:-:S03]  /*62e0*/  IABS R7, R22 ;  /* 0x0000001600077213 */ /* 0x000fc60000000000 */
[----:B------:R-:W2:Y:S01]  /*62f0*/  LDL R22, [R1+0x2084] ;  /* 0x0020840001167983 */ /* 0x000ea20000100800 */
[----:B------:R-:W-:-:S03]  /*6300*/  IMAD.HI.U32 R3, R12, R2, RZ ;  /* 0x000000020c037227 */ /* 0x000fc600078e00ff */
[----:B------:R-:W2:Y:S01]  /*6310*/  LDL R19, [R1+0x2080] ;  /* 0x0020800001137983 */ /* 0x000ea20000100800 */
[----:B0-----:R-:W-:-:S04]  /*6320*/  IMAD.HI.U32 R8, R12, R7, RZ ;  /* 0x000000070c087227 */ /* 0x001fc800078e00ff */
[----:B------:R-:W-:Y:S02]  /*6330*/  IMAD.MOV R3, RZ, RZ, -R3 ;  /* 0x000000ffff037224 */ /* 0x000fe400078e0a03 */
[----:B------:R-:W-:Y:S02]  /*6340*/  IMAD.MOV R8, RZ, RZ, -R8 ;  /* 0x000000ffff087224 */ /* 0x000fe400078e0a08 */
[C---:B------:R-:W-:Y:S02]  /*6350*/  IMAD R2, R13.reuse, R3, R2 ;  /* 0x000000030d027224 */ /* 0x040fe400078e0202 */
[C---:B------:R-:W-:Y:S01]  /*6360*/  IMAD R8, R13.reuse, R8, R7 ;  /* 0x000000080d087224 */ /* 0x040fe200078e0207 */
[----:B-1----:R-:W-:Y:S02]  /*6370*/  IABS R4, R20 ;  /* 0x0000001400047213 */ /* 0x002fe40000000000 */
[----:B------:R-:W2:Y:S04]  /*6380*/  LDL R20, [R1+0x207c] ;  /* 0x00207c0001147983 */ /* 0x000ea80000100800 */
[----:B------:R3:W-:Y:S01]  /*6390*/  STL [R1+0x1c0], R2 ;  /* 0x0001c00201007387 */ /* 0x0007e20000100800 */
[----:B----4-:R-:W-:Y:S01]  /*63a0*/  IABS R0, R26 ;  /* 0x0000001a00007213 */ /* 0x010fe20000000000 */
[----:B------:R-:W-:Y:S01]  /*63b0*/  IMAD R26, R13, R6, R5 ;  /* 0x000000060d1a7224 */ /* 0x000fe200078e0205 */
[----:B------:R-:W-:-:S02]  /*63c0*/  IABS R5, R21 ;  /* 0x0000001500057213 */ /* 0x000fc40000000000 */
        /* <DEDUP_REMOVED lines=15> */
[----:B------:R-:W-:Y:S02]  /*64c0*/  IMAD R5, R13, R7, R5 ;  /* 0x000000070d057224 */ /* 0x000fe400078e0205 */
[----:B------:R-:W-:-:S04]  /*64d0*/  IMAD.MOV R3, RZ, RZ, -R3 ;  /* 0x000000ffff037224 */ /* 0x000fc800078e0a03 */
[----:B------:R-:W-:Y:S01]  /*64e0*/  IMAD R2, R13, R3, R2 ;  /* 0x000000030d027224 */ /* 0x000fe200078e0202 */
[----:B--2---:R-:W-:Y:S02]  /*64f0*/  IABS R6, R27 ;  /* 0x0000001b00067213 */ /* 0x004fe40000000000 */
[----:B------:R-:W2:Y:S03]  /*6500*/  LDL R27, [R1+0x2070] ;  /* 0x00207000011b7983 */ /* 0x000ea60000100800 */
[----:B0-----:R-:W-:Y:S01]  /*6510*/  IMAD.HI.U32 R8, R12, R6, RZ ;  /* 0x000000060c087227 */ /* 0x001fe200078e00ff */
[----:B-1----:R-:W-:Y:S02]  /*6520*/  IABS R4, R22 ;  /* 0x0000001600047213 */ /* 0x002fe40000000000 */
[----:B------:R-:W2:Y:S01]  /*6530*/  LDL R22, [R1+0x206c] ;  /* 0x00206c0001167983 */ /* 0x000ea20000100800 */
[----:B------:R-:W-:-:S03]  /*6540*/  IABS R0, R19 ;  /* 0x0000001300007213 */ /* 0x000fc60000000000 */
[----:B------:R0:W-:Y:S01]  /*6550*/  STL [R1+0x1a4], R5 ;  /* 0x0001a40501007387 */ /* 0x0001e20000100800 */
[----:B------:R-:W-:-:S03]  /*6560*/  IMAD.HI.U32 R7, R12, R4, RZ ;  /* 0x000000040c077227 */ /* 0x000fc600078e00ff */
[----:B------:R-:W2:Y:S01]  /*6570*/  LDL R19, [R1+0x2068] ;  /* 0x0020680001137983 */ /* 0x000ea20000100800 */
        /* <DEDUP_REMOVED lines=9> */
[----:B------:R-:W2:Y:S04]  /*6610*/  LDL R20, [R1+0x2064] ;  /* 0x0020640001147983 */ /* 0x000ea80000100800 */
[----:B------:R0:W-:Y:S01]  /*6620*/  STL [R1+0x184], R8 ;  /* 0x0001840801007387 */ /* 0x0001e20000100800 */
[----:B----4-:R-:W-:-:S03]  /*6630*/  IABS R2, R21 ;  /* 0x0000001500027213 */ /* 0x010fc60000000000 */
[----:B------:R-:W4:Y:S04]  /*6640*/  LDL R21, [R1+0x2060] ;  /* 0x0020600001157983 */ /* 0x000f280000100800 */
[----:B------:R2:W-:Y:S01]  /*6650*/  STL [R1+0x198], R4 ;  /* 0x0001980401007387 */ /* 0x0005e20000100800 */
[----:B---3--:R-:W-:-:S03]  /*6660*/  IABS R7, R23 ;  /* 0x0000001700077213 */ /* 0x008fc60000000000 */
[----:B------:R1:W-:Y:S04]  /*6670*/  STL [R1+0x19c], R0 ;  /* 0x00019c0001007387 */ /* 0x0003e80000100800 */
[----:B------:R-:W3:Y:S01]  /*6680*/  LDL R23, [R1+0x205c] ;  /* 0x00205c0001177983 */ /* 0x000ee20000100800 */
[----:B------:R-:W-:-:S04]  /*6690*/  IMAD.HI.U32 R6, R12, R5, RZ ;  /* 0x000000050c067227 */ /* 0x000fc800078e00ff */
[----:B------:R-:W-:-:S04]  /*66a0*/  IMAD.HI.U32 R3, R12, R2, RZ ;  /* 0x000000020c037227 */ /* 0x000fc800078e00ff */
[----:B------:R-:W-:Y:S02]  /*66b0*/  IMAD.MOV R6, RZ, RZ, -R6 ;  /* 0x000000ffff067224 */ /* 0x000fe400078e0a06 */
[----:B------:R-:W-:Y:S02]  /*66c0*/  IMAD.MOV R3, RZ, RZ, -R3 ;  /* 0x000000ffff037224 */ /* 0x000fe400078e0a03 */
[C---:B------:R-:W-:Y:S02]  /*66d0*/  IMAD R5, R13.reuse, R6, R5 ;  /* 0x000000060d057224 */ /* 0x040fe400078e0205 */
[----:B------:R-:W-:Y:S02]  /*66e0*/  IMAD R2, R13, R3, R2 ;  /* 0x000000030d027224 */ /* 0x000fe400078e0202 */
[----:B0-----:R-:W-:-:S04]  /*66f0*/  IMAD.HI.U32 R8, R12, R7, RZ ;  /* 0x000000070c087227 */ /* 0x001fc800078e00ff */
[----:B------:R-:W-:-:S04]  /*6700*/  IMAD.MOV R8, RZ, RZ, -R8 ;  /* 0x000000ffff087224 */ /* 0x000fc800078e0a08 */
[----:B------:R-:W-:Y:S01]  /*6710*/  IMAD R8, R13, R8, R7 ;  /* 0x000000080d087224 */ /* 0x000fe200078e0207 */
[----:B--2---:R-:W-:Y:S02]  /*6720*/  IABS R4, R27 ;  /* 0x0000001b00047213 */ /* 0x004fe40000000000 */
[----:B------:R-:W2:Y:S04]  /*6730*/  LDL R27, [R1+0x2058] ;  /* 0x00205800011b7983 */ /* 0x000ea80000100800 */
[----:B------:R0:W-:Y:S01]  /*6740*/  STL [R1+0x188], R5 ;  /* 0x0001880501007387 */ /* 0x0001e20000100800 */
[----:B------:R-:W-:Y:S01]  /*6750*/  IMAD.HI.U32 R6, R12, R4, RZ ;  /* 0x000000040c067227 */ /* 0x000fe200078e00ff */
[----:B-1----:R-:W-:Y:S02]  /*6760*/  IABS R0, R22 ;  /* 0x0000001600007213 */ /* 0x002fe40000000000 */
[----:B------:R-:W2:Y:S04]  /*6770*/  LDL R22, [R1+0x2054] ;  /* 0x0020540001167983 */ /* 0x000ea80000100800 */
[----:B------:R1:W-:Y:S01]  /*6780*/  STL [R1+0x18c], R2 ;  /* 0x00018c0201007387 */ /* 0x0003e20000100800 */
[----:B0-----:R-:W-:-:S03]  /*6790*/  IABS R5, R19 ;  /* 0x0000001300057213 */ /* 0x001fc60000000000 */
[----:B------:R-:W2:Y:S01]  /*67a0*/  LDL R19, [R1+0x2050] ;  /* 0x0020500001137983 */ /* 0x000ea20000100800 */
[----:B------:R-:W-:-:S04]  /*67b0*/  IMAD.HI.U32 R3, R12, R0, RZ ;  /* 0x000000000c037227 */ /* 0x000fc800078e00ff */
[----:B------:R-:W-:Y:S02]  /*67c0*/  IMAD.MOV R6, RZ, RZ, -R6 ;  /* 0x000000ffff067224 */ /* 0x000fe400078e0a06 */
[----:B------:R-:W-:Y:S02]  /*67d0*/  IMAD.MOV R3, RZ, RZ, -R3 ;  /* 0x000000ffff037224 */ /* 0x000fe400078e0a03 */
[C---:B------:R-:W-:Y:S01]  /*67e0*/  IMAD R4, R13.reuse, R6, R4 ;  /* 0x000000060d047224 */ /* 0x040fe200078e0204 */
[----:B------:R-:W-:Y:S01]  /*67f0*/  STL [R1+0x168], R8 ;  /* 0x0001680801007387 */ /* 0x000fe20000100800 */
[----:B------:R-:W-:Y:S01]  /*6800*/  IMAD R0, R13, R3, R0 ;  /* 0x000000030d007224 */ /* 0x000fe200078e0200 */
[----:B-1----:R-:W-:Y:S02]  /*6810*/  IABS R2, R20 ;  /* 0x0000001400027213 */ /* 0x002fe40000000000 */
[----:B------:R-:W2:Y:S04]  /*6820*/  LDL R20, [R1+0x204c] ;  /* 0x00204c0001147983 */ /* 0x000ea80000100800 */
[----:B------:R3:W-:Y:S04]  /*6830*/  STL [R1+0x17c], R4 ;  /* 0x00017c0401007387 */ /* 0x0007e80000100800 */
[----:B------:R2:W-:Y:S01]  /*6840*/  STL [R1+0x180], R0 ;  /* 0x0001800001007387 */ /* 0x0005e20000100800 */
[----:B----4-:R-:W-:-:S03]  /*6850*/  IABS R6, R21 ;  /* 0x0000001500067213 */ /* 0x010fc60000000000 */
[----:B------:R-:W4:Y:S01]  /*6860*/  LDL R21, [R1+0x2048] ;  /* 0x0020480001157983 */ /* 0x000f220000100800 */
[----:B---3--:R-:W-:-:S03]  /*6870*/  IABS R4, R23 ;  /* 0x0000001700047213 */ /* 0x008fc60000000000 */
[----:B------:R-:W3:Y:S01]  /*6880*/  LDL R23, [R1+0x2044] ;  /* 0x0020440001177983 */ /* 0x000ee20000100800 */
        /* <DEDUP_REMOVED lines=9> */
[----:B------:R-:W-:Y:S02]  /*6920*/  IMAD R8, R13, R8, R6 ;  /* 0x000000080d087224 */ /* 0x000fe400078e0206 */
[----:B------:R-:W-:-:S04]  /*6930*/  IMAD.HI.U32 R7, R12, R4, RZ ;  /* 0x000000040c077227 */ /* 0x000fc800078e00ff */
[----:B------:R-:W-:-:S04]  /*6940*/  IMAD.MOV R7, RZ, RZ, -R7 ;  /* 0x000000ffff077224 */ /* 0x000fc800078e0a07 */
[----:B------:R-:W-:Y:S01]  /*6950*/  IMAD R4, R13, R7, R4 ;  /* 0x000000070d047224 */ /* 0x000fe200078e0204 */
[----:B--2---:R-:W-:Y:S02]  /*6960*/  IABS R0, R27 ;  /* 0x0000001b00007213 */ /* 0x004fe40000000000 */
[----:B------:R-:W2:Y:S04]  /*6970*/  LDL R27, [R1+0x2040] ;  /* 0x00204000011b7983 */ /* 0x000ea80000100800 */
[----:B------:R1:W-:Y:S01]  /*6980*/  STL [R1+0x174], R2 ;  /* 0x0001740201007387 */ /* 0x0003e20000100800 */
[----:B------:R-:W-:Y:S01]  /*6990*/  IMAD.HI.U32 R3, R12, R0, RZ ;  /* 0x000000000c037227 */ /* 0x000fe200078e00ff */
[----:B0-----:R-:W-:Y:S02]  /*69a0*/  IABS R5, R22 ;  /* 0x0000001600057213 */ /* 0x001fe40000000000 */
[----:B------:R-:W2:Y:S01]  /*69b0*/  LDL R22, [R1+0x203c] ;  /* 0x00203c0001167983 */ /* 0x000ea20000100800 */
[----:B------:R-:W-:-:S03]  /*69c0*/  IMAD.MOV R3, RZ, RZ, -R3 ;  /* 0x000000ffff037224 */ /* 0x000fc600078e0a03 */
[----:B------:R-:W-:Y:S01]  /*69d0*/  STL [R1+0x14c], R8 ;  /* 0x00014c0801007387 */ /* 0x000fe20000100800 */
[----:B-1----:R-:W-:-:S03]  /*69e0*/  IABS R2, R19 ;  /* 0x0000001300027213 */ /* 0x002fc60000000000 */
[----:B------:R-:W2:Y:S01]  /*69f0*/  LDL R19, [R1+0x2038] ;  /* 0x0020380001137983 */ /* 0x000ea20000100800 */
[----:B------:R-:W-:-:S04]  /*6a00*/  IMAD.HI.U32 R6, R12, R5, RZ ;  /* 0x000000050c067227 */ /* 0x000fc800078e00ff */
[C---:B------:R-:W-:Y:S02]  /*6a10*/  IMAD R0, R13.reuse, R3, R0 ;  /* 0x000000030d007224 */ /* 0x040fe400078e0200 */
[----:B------:R-:W-:Y:S01]  /*6a20*/  IMAD.MOV R6, RZ, RZ, -R6 ;  /* 0x000000ffff067224 */ /* 0x000fe200078e0a06 */
[----:B------:R4:W-:Y:S03]  /*6a30*/  STL [R1+0x15c], R4 ;  /* 0x00015c0401007387 */ /* 0x0009e60000100800 */
[----:B------:R-:W-:Y:S01]  /*6a40*/  IMAD R5, R13, R6, R5 ;  /* 0x000000060d057224 */ /* 0x000fe200078e0205 */
[----:B------:R3:W-:Y:S01]  /*6a50*/  STL [R1+0x164], R0 ;  /* 0x0001640001007387 */ /* 0x0007e20000100800 */
[----:B------:R-:W-:-:S03]  /*6a60*/  IABS R7, R20 ;  /* 0x0000001400077213 */ /* 0x000fc60000000000 */
[----:B------:R-:W2:Y:S01]  /*6a70*/  LDL R20, [R1+0x2034] ;  /* 0x0020340001147983 */ /* 0x000ea20000100800 */
[----:B----4-:R-:W-:-:S03]  /*6a80*/  IABS R4, R21 ;  /* 0x0000001500047213 */ /* 0x010fc60000000000 */
[----:B------:R-:W4:Y:S04]  /*6a90*/  LDL R21, [R1+0x2030] ;  /* 0x0020300001157983 */ /* 0x000f280000100800 */
[----:B------:R2:W-:Y:S01]  /*6aa0*/  STL [R1+0x150], R5 ;  /* 0x0001500501007387 */ /* 0x0005e20000100800 */
[----:B---3--:R-:W-:-:S03]  /*6ab0*/  IABS R0, R23 ;  /* 0x0000001700007213 */ /* 0x008fc60000000000 */
[----:B------:R-:W3:Y:S01]  /*6ac0*/  LDL R23, [R1+0x202c] ;  /* 0x00202c0001177983 */ /* 0x000ee20000100800 */
        /* <DEDUP_REMOVED lines=10> */
[----:B------:R0:W-:Y:S01]  /*6b70*/  STL [R1+0x154], R2 ;  /* 0x0001540201007387 */ /* 0x0001e20000100800 */
[C---:B------:R-:W-:Y:S02]  /*6b80*/  IMAD R4, R13.reuse, R6, R4 ;  /* 0x000000060d047224 */ /* 0x040fe400078e0204 */
[----:B------:R-:W-:Y:S01]  /*6b90*/  IMAD R0, R13, R3, R0 ;  /* 0x000000030d007224 */ /* 0x000fe200078e0200 */
[----:B--2---:R-:W-:-:S02]  /*6ba0*/  IABS R5, R27 ;  /* 0x0000001b00057213 */ /* 0x004fc40000000000 */
[----:B------:R-:W2:Y:S04]  /*6bb0*/  LDL R27, [R1+0x2028] ;  /* 0x00202800011b7983 */ /* 0x000ea80000100800 */
[----:B------:R-:W-:Y:S01]  /*6bc0*/  STL [R1+0x130], R8 ;  /* 0x0001300801007387 */ /* 0x000fe20000100800 */
[----:B------:R-:W-:Y:S01]  /*6bd0*/  IMAD.HI.U32 R7, R12, R5, RZ ;  /* 0x000000050c077227 */ /* 0x000fe200078e00ff */
[----:B0-----:R-:W-:Y:S02]  /*6be0*/  IABS R2, R22 ;  /* 0x0000001600027213 */ /* 0x001fe40000000000 */
[----:B------:R-:W2:Y:S04]  /*6bf0*/  LDL R22, [R1+0x2024] ;  /* 0x0020240001167983 */ /* 0x000ea80000100800 */
[----:B------:R0:W-:Y:S01]  /*6c00*/  STL [R1+0x144], R4 ;  /* 0x0001440401007387 */ /* 0x0001e20000100800 */
[----:B------:R-:W-:-:S03]  /*6c10*/  IABS R6, R19 ;  /* 0x0000001300067213 */ /* 0x000fc60000000000 */
[----:B------:R-:W-:Y:S04]  /*6c20*/  STL [R1+0x148], R0 ;  /* 0x0001480001007387 */ /* 0x000fe80000100800 */
[----:B------:R-:W2:Y:S01]  /*6c30*/  LDL R19, [R1+0x2020] ;  /* 0x0020200001137983 */ /* 0x000ea20000100800 */
[----:B------:R-:W-:-:S04]  /*6c40*/  IMAD.HI.U32 R3, R12, R2, RZ ;  /* 0x000000020c037227 */ /* 0x000fc800078e00ff */
[----:B------:R-:W-:Y:S02]  /*6c50*/  IMAD.MOV R7, RZ, RZ, -R7 ;  /* 0x000000ffff077224 */ /* 0x000fe400078e0a07 */
[----:B------:R-:W-:Y:S02]  /*6c60*/  IMAD.MOV R3, RZ, RZ, -R3 ;  /* 0x000000ffff037224 */ /* 0x000fe400078e0a03 */
[C---:B------:R-:W-:Y:S01]  /*6c70*/  IMAD R5, R13.reuse, R7, R5 ;  /* 0x000000070d057224 */ /* 0x040fe200078e0205 */
[----:B0-----:R-:W-:Y:S01]  /*6c80*/  IABS R4, R20 ;  /* 0x0000001400047213 */ /* 0x001fe20000000000 */
[----:B------:R-:W-:Y:S01]  /*6c90*/  IMAD R2, R13, R3, R2 ;  /* 0x000000030d027224 */ /* 0x000fe200078e0202 */
[----:B------:R-:W2:Y:S04]  /*6ca0*/  LDL R20, [R1+0x201c] ;  /* 0x00201c0001147983 */ /* 0x000ea80000100800 */
[----:B------:R3:W-:Y:S04]  /*6cb0*/  STL [R1+0x134], R5 ;  /* 0x0001340501007387 */ /* 0x0007e80000100800 */
[----:B------:R-:W2:Y:S04]  /*6cc0*/  LDL R18, [R1+0x2018] ;  /* 0x0020180001127983 */ /* 0x000ea80000100800 */
[----:B------:R2:W-:Y:S01]  /*6cd0*/  STL [R1+0x140], R2 ;  /* 0x0001400201007387 */ /* 0x0005e20000100800 */
[----:B---3--:R-:W-:-:S03]  /*6ce0*/  IABS R5, R23 ;  /* 0x0000001700057213 */ /* 0x008fc60000000000 */
[----:B------:R-:W3:Y:S01]  /*6cf0*/  LDL R23, [R1+0x2014] ;  /* 0x0020140001177983 */ /* 0x000ee20000100800 */
[----:B----4-:R-:W-:Y:S01]  /*6d00*/  IABS R0, R21 ;  /* 0x0000001500007213 */ /* 0x010fe20000000000 */
[C---:B------:R-:W-:Y:S02]  /*6d10*/  IMAD.HI.U32 R7, R12.reuse, R4, RZ ;  /* 0x000000040c077227 */ /* 0x040fe400078e00ff */
[----:B------:R-:W4:Y:S02]  /*6d20*/  LDL R21, [R1+0x2010] ;  /* 0x0020100001157983 */ /* 0x000f240000100800 */
[----:B------:R-:W-:-:S04]  /*6d30*/  IMAD.HI.U32 R3, R12, R0, RZ ;  /* 0x000000000c037227 */ /* 0x000fc800078e00ff */
[----:B------:R-:W-:Y:S02]  /*6d40*/  IMAD.MOV R7, RZ, RZ, -R7 ;  /* 0x000000ffff077224 */ /* 0x000fe400078e0a07 */
[----:B------:R-:W-:Y:S02]  /*6d50*/  IMAD.MOV R3, RZ, RZ, -R3 ;  /* 0x000000ffff037224 */ /* 0x000fe400078e0a03 */
[----:B------:R-:W-:-:S04]  /*6d60*/  IMAD.HI.U32 R8, R12, R6, RZ ;  /* 0x000000060c087227 */ /* 0x000fc800078e00ff */
[C---:B------:R-:W-:Y:S02]  /*6d70*/  IMAD R4, R13.reuse, R7, R4 ;  /* 0x000000070d047224 */ /* 0x040fe400078e0204 */
[C---:B------:R-:W-:Y:S02]  /*6d80*/  IMAD R0, R13.reuse, R3, R0 ;  /* 0x000000030d007224 */ /* 0x040fe400078e0200 */
[----:B------:R-:W-:Y:S01]  /*6d90*/  IMAD.MOV R8, RZ, RZ, -R8 ;  /* 0x000000ffff087224 */ /* 0x000fe200078e0a08 */
[----:B------:R0:W-:Y:S04]  /*6da0*/  STL [R1+0x128], R4 ;  /* 0x0001280401007387 */ /* 0x0001e80000100800 */
[----:B------:R1:W-:Y:S01]  /*6db0*/  STL [R1+0x12c], R0 ;  /* 0x00012c0001007387 */ /* 0x0003e20000100800 */
[----:B--2---:R-:W-:Y:S01]  /*6dc0*/  IABS R2, R27 ;  /* 0x0000001b00027213 */ /* 0x004fe20000000000 */
[----:B------:R-:W-:-:S02]  /*6dd0*/  IMAD R27, R13, R8, R6 ;  /* 0x000000080d1b7224 */ /* 0x000fc400078e0206 */
[----:B------:R-:W-:-:S04]  /*6de0*/  IMAD.HI.U32 R6, R12, R5, RZ ;  /* 0x000000050c067227 */ /* 0x000fc800078e00ff */
[C---:B------:R-:W-:Y:S01]  /*6df0*/  IMAD.HI.U32 R3, R12.reuse, R2, RZ ;  /* 0x000000020c037227 */ /* 0x040fe200078e00ff */
[----:B------:R-:W-:Y:S02]  /*6e00*/  IABS R7, R22 ;  /* 0x0000001600077213 */ /* 0x000fe40000000000 */
[----:B------:R-:W2:Y:S01]  /*6e10*/  LDL R22, [R1+0x200c] ;  /* 0x00200c0001167983 */ /* 0x000ea20000100800 */
[----:B------:R-:W-:Y:S02]  /*6e20*/  IMAD.MOV R6, RZ, RZ, -R6 ;  /* 0x000000ffff067224 */ /* 0x000fe400078e0a06 */
[----:B------:R-:W-:Y:S01]  /*6e30*/  IMAD.HI.U32 R8, R12, R7, RZ ;  /* 0x000000070c087227 */ /* 0x000fe200078e00ff */
[----:B0-----:R-:W-:Y:S02]  /*6e40*/  IABS R4, R19 ;  /* 0x0000001300047213 */ /* 0x001fe40000000000 */
[----:B------:R-:W2:Y:S01]  /*6e50*/  LDL R19, [R1+0x2008] ;  /* 0x0020080001137983 */ /* 0x000ea20000100800 */
[----:B------:R-:W-:-:S02]  /*6e60*/  IMAD.MOV R3, RZ, RZ, -R3 ;  /* 0x000000ffff037224 */ /* 0x000fc400078e0a03 */
[C---:B------:R-:W-:Y:S02]  /*6e70*/  IMAD R5, R13.reuse, R6, R5 ;  /* 0x000000060d057224 */ /* 0x040fe400078e0205 */
[----:B------:R-:W-:Y:S02]  /*6e80*/  IMAD.MOV R8, RZ, RZ, -R8 ;  /* 0x000000ffff087224 */ /* 0x000fe400078e0a08 */
[C---:B------:R-:W-:Y:S01]  /*6e90*/  IMAD R2, R13.reuse, R3, R2 ;  /* 0x000000030d027224 */ /* 0x040fe200078e0202 */
[----:B------:R0:W-:Y:S01]  /*6ea0*/  STL [R1+0x118], R5 ;  /* 0x0001180501007387 */ /* 0x0001e20000100800 */
[----:B------:R-:W-:Y:S01]  /*6eb0*/  IMAD R8, R13, R8, R7 ;  /* 0x000000080d087224 */ /* 0x000fe200078e0207 */
[----:B-1----:R-:W-:Y:S02]  /*6ec0*/  IABS R0, R20 ;  /* 0x0000001400007213 */ /* 0x002fe40000000000 */
[----:B------:R-:W2:Y:S04]  /*6ed0*/  LDL R20, [R1+0x2004] ;  /* 0x0020040001147983 */ /* 0x000ea80000100800 */
[----:B------:R3:W-:Y:S01]  /*6ee0*/  STL [R1+0x11c], R2 ;  /* 0x00011c0201007387 */ /* 0x0007e20000100800 */
[----:B0-----:R-:W-:-:S03]  /*6ef0*/  IABS R5, R18 ;  /* 0x0000001200057213 */ /* 0x001fc60000000000 */
[----:B------:R-:W2:Y:S04]  /*6f00*/  LDL R18, [R1+0x2000] ;  /* 0x0020000001127983 */ /* 0x000ea80000100800 */
        /* <DEDUP_REMOVED lines=9> */
[C---:B------:R-:W-:Y:S02]  /*6fa0*/  IMAD R0, R13.reuse, R3, R0 ;  /* 0x000000030d007224 */ /* 0x040fe400078e0200 */
[----:B------:R-:W-:Y:S01]  /*6fb0*/  IMAD.MOV R7, RZ, RZ, -R7 ;  /* 0x000000ffff077224 */ /* 0x000fe200078e0a07 */
[----:B------:R2:W-:Y:S01]  /*6fc0*/  STL [R1+0x108], R4 ;  /* 0x0001080401007387 */ /* 0x0005e20000100800 */
[----:B----4-:R-:W-:Y:S01]  /*6fd0*/  IABS R6, R21 ;  /* 0x0000001500067213 */ /* 0x010fe20000000000 */
[----:B------:R-:W-:Y:S02]  /*6fe0*/  IMAD.HI.U32 R3, R12, R2, RZ ;  /* 0x000000020c037227 */ /* 0x000fe400078e00ff */
[----:B------:R1:W-:Y:S02]  /*6ff0*/  STL [R1+0x10c], R0 ;  /* 0x00010c0001007387 */ /* 0x0003e40000100800 */
[----:B------:R-:W-:-:S02]  /*7000*/  IMAD R5, R13, R7, R5 ;  /* 0x000000070d057224 */ /* 0x000fc400078e0205 */
[----:B------:R-:W4:Y:S01]  /*7010*/  LDL R21, [R1+0x1ff8] ;  /* 0x001ff80001157983 */ /* 0x000f220000100800 */
[----:B------:R-:W-:Y:S02]  /*7020*/  IMAD.MOV R3, RZ, RZ, -R3 ;  /* 0x000000ffff037224 */ /* 0x000fe400078e0a03 */
[----:B0-----:R-:W-:-:S04]  /*7030*/  IMAD.HI.U32 R8, R12, R6, RZ ;  /* 0x000000060c087227 */ /* 0x001fc800078e00ff */
[----:B------:R-:W-:Y:S02]  /*7040*/  IMAD R2, R13, R3, R2 ;  /* 0x000000030d027224 */ /* 0x000fe400078e0202 */
[----:B------:R-:W-:-:S04]  /*7050*/  IMAD.MOV R8, RZ, RZ, -R8 ;  /* 0x000000ffff087224 */ /* 0x000fc800078e0a08 */
[----:B------:R-:W-:Y:S01]  /*7060*/  IMAD R8, R13, R8, R6 ;  /* 0x000000080d087224 */ /* 0x000fe200078e0206 */
[----:B--2---:R-:W-:Y:S02]  /*7070*/  IABS R4, R22 ;  /* 0x0000001600047213 */ /* 0x004fe40000000000 */
[----:B------:R-:W2:Y:S04]  /*7080*/  LDL R22, [R1+0x1ff4] ;  /* 0x001ff40001167983 */ /* 0x000ea80000100800 */
[----:B------:R0:W-:Y:S01]  /*7090*/  STL [R1+0xf8], R5 ;  /* 0x0000f80501007387 */ /* 0x0001e20000100800 */
[C---:B------:R-:W-:Y:S01]  /*70a0*/  IMAD.HI.U32 R7, R12.reuse, R4, RZ ;  /* 0x000000040c077227 */ /* 0x040fe200078e00ff */
[----:B-1----:R-:W-:Y:S02]  /*70b0*/  IABS R0, R19 ;  /* 0x0000001300007213 */ /* 0x002fe40000000000 */
[----:B------:R-:W2:Y:S03]  /*70c0*/  LDL R19, [R1+0x1ff0] ;  /* 0x001ff00001137983 */ /* 0x000ea60000100800 */
[----:B------:R-:W-:-:S04]  /*70d0*/  IMAD.HI.U32 R3, R12, R0, RZ ;  /* 0x000000000c037227 */ /* 0x000fc800078e00ff */
[----:B------:R-:W-:Y:S02]  /*70e0*/  IMAD.MOV R7, RZ, RZ, -R7 ;  /* 0x000000ffff077224 */ /* 0x000fe400078e0a07 */
[----:B------:R-:W-:Y:S01]  /*70f0*/  IMAD.MOV R3, RZ, RZ, -R3 ;  /* 0x000000ffff037224 */ /* 0x000fe200078e0a03 */
[----:B------:R1:W-:Y:S01]  /*7100*/  STL [R1+0x100], R2 ;  /* 0x0001000201007387 */ /* 0x0003e20000100800 */
[----:B0-----:R-:W-:Y:S01]  /*7110*/  IABS R5, R20 ;  /* 0x0000001400057213 */ /* 0x001fe20000000000 */
[C---:B------:R-:W-:Y:S02]  /*7120*/  IMAD R4, R13.reuse, R7, R4 ;  /* 0x000000070d047224 */ /* 0x040fe400078e0204 */
[----:B------:R-:W2:Y:S01]  /*7130*/  LDL R20, [R1+0x1fec] ;  /* 0x001fec0001147983 */ /* 0x000ea20000100800 */
[----:B------:R-:W-:-:S03]  /*7140*/  IMAD R0, R13, R3, R0 ;  /* 0x000000030d007224 */ /* 0x000fc600078e0200 */
[----:B------:R0:W-:Y:S01]  /*7150*/  STL [R1+0xd8], R8 ;  /* 0x0000d80801007387 */ /* 0x0001e20000100800 */
[----:B-1----:R-:W-:-:S03]  /*7160*/  IABS R2, R18 ;  /* 0x0000001200027213 */ /* 0x002fc60000000000 */
[----:B------:R-:W2:Y:S04]  /*7170*/  LDL R18, [R1+0x1fe8] ;  /* 0x001fe80001127983 */ /* 0x000ea80000100800 */
[----:B------:R4:W-:Y:S04]  /*7180*/  STL [R1+0xec], R4 ;  /* 0x0000ec0401007387 */ /* 0x0009e80000100800 */
        /* <DEDUP_REMOVED lines=8> */
[----:B------:R-:W-:Y:S02]  /*7210*/  IMAD R2, R13, R3, R2 ;  /* 0x000000030d027224 */ /* 0x000fe400078e0202 */
[C---:B0-----:R-:W-:Y:S01]  /*7220*/  IMAD.HI.U32 R8, R12.reuse, R7, RZ ;  /* 0x000000070c087227 */ /* 0x041fe200078e00ff */
[----:B----4-:R-:W-:Y:S02]  /*7230*/  IABS R4, R21 ;  /* 0x0000001500047213 */ /* 0x010fe40000000000 */
[----:B------:R-:W4:Y:S04]  /*7240*/  LDL R21, [R1+0x1fe0] ;  /* 0x001fe00001157983 */ /* 0x000f280000100800 */
[----:B------:R0:W-:Y:S01]  /*7250*/  STL [R1+0xdc], R5 ;  /* 0x0000dc0501007387 */ /* 0x0001e20000100800 */
        /* <DEDUP_REMOVED lines=11> */
[----:B------:R-:W-:-:S04]  /*7310*/  IMAD.MOV R3, RZ, RZ, -R3 ;  /* 0x000000ffff037224 */ /* 0x000fc800078e0a03 */
[----:B------:R-:W-:Y:S01]  /*7320*/  IMAD R0, R13, R3, R0 ;  /* 0x000000030d007224 */ /* 0x000fe200078e0200 */
[----:B------:R-:W-:Y:S01]  /*7330*/  STL [R1+0xb8], R8 ;  /* 0x0000b80801007387 */ /* 0x000fe20000100800 */
[----:B-1----:R-:W-:-:S03]  /*7340*/  IABS R2, R20 ;  /* 0x0000001400027213 */ /* 0x002fc60000000000 */
[----:B------:R-:W2:Y:S04]  /*7350*/  LDL R20, [R1+0x1fd4] ;  /* 0x001fd40001147983 */ /* 0x000ea80000100800 */
[----:B------:R3:W-:Y:S01]  /*7360*/  STL [R1+0xcc], R4 ;  /* 0x0000cc0401007387 */ /* 0x0007e20000100800 */
[----:B------:R-:W-:-:S03]  /*7370*/  IABS R6, R18 ;  /* 0x0000001200067213 */ /* 0x000fc60000000000 */
[----:B------:R4:W-:Y:S04]  /*7380*/  STL [R1+0xd0], R0 ;  /* 0x0000d00001007387 */ /* 0x0009e80000100800 */
[----:B------:R-:W2:Y:S01]  /*7390*/  LDL R18, [R1+0x1fd0] ;  /* 0x001fd00001127983 */ /* 0x000ea20000100800 */
        /* <DEDUP_REMOVED lines=12> */
[----:B----4-:R-:W-:Y:S02]  /*7460*/  IABS R0, R21 ;  /* 0x0000001500007213 */ /* 0x010fe40000000000 */
[----:B------:R-:W4:Y:S01]  /*7470*/  LDL R21, [R1+0x1fc8] ;  /* 0x001fc80001157983 */ /* 0x000f220000100800 */
        /* <DEDUP_REMOVED lines=13> */
[----:B------:R-:W-:-:S03]  /*7550*/  IMAD.MOV R6, RZ, RZ, -R6 ;  /* 0x000000ffff067224 */ /* 0x000fc600078e0a06 */
[----:B------:R0:W-:Y:S01]  /*7560*/  STL [R1+0xb0], R4 ;  /* 0x0000b00401007387 */ /* 0x0001e20000100800 */
[----:B------:R-:W-:-:S03]  /*7570*/  IMAD R5, R13, R6, R5 ;  /* 0x000000060d057224 */ /* 0x000fc600078e0205 */
[----:B------:R3:W-:Y:S01]  /*7580*/  STL [R1+0xb4], R0 ;  /* 0x0000b40001007387 */ /* 0x0007e20000100800 */
[----:B------:R-:W-:-:S03]  /*7590*/  IABS R7, R20 ;  /* 0x0000001400077213 */ /* 0x000fc60000000000 */
[----:B------:R-:W2:Y:S01]  /*75a0*/  LDL R20, [R1+0x1fbc] ;  /* 0x001fbc0001147983 */ /* 0x000ea20000100800 */
[----:B0-----:R-:W-:-:S03]  /*75b0*/  IABS R4, R18 ;  /* 0x0000001200047213 */ /* 0x001fc60000000000 */
[----:B------:R-:W2:Y:S04]  /*75c0*/  LDL R18, [R1+0x1fb8] ;  /* 0x001fb80001127983 */ /* 0x000ea80000100800 */
        /* <DEDUP_REMOVED lines=13> */
[----:B----4-:R-:W-:Y:S01]  /*76a0*/  IABS R5, R21 ;  /* 0x0000001500057213 */ /* 0x010fe20000000000 */
[C---:B------:R-:W-:Y:S01]  /*76b0*/  IMAD R4, R13.reuse, R6, R4 ;  /* 0x000000060d047224 */ /* 0x040fe200078e0204 */
[----:B------:R2:W-:Y:S01]  /*76c0*/  STL [R1+0xac], R2 ;  /* 0x0000ac0201007387 */ /* 0x0005e20000100800 */
[----:B------:R-:W-:-:S03]  /*76d0*/  IMAD R0, R13, R3, R0 ;  /* 0x000000030d007224 */ /* 0x000fc600078e0200 */
[----:B------:R-:W4:Y:S04]  /*76e0*/  LDL R21, [R1+0x1fb0] ;  /* 0x001fb00001157983 */ /* 0x000f280000100800 */
[----:B------:R-:W-:Y:S01]  /*76f0*/  STL [R1+0x90], R8 ;  /* 0x0000900801007387 */ /* 0x000fe20000100800 */
[----:B------:R-:W-:-:S04]  /*7700*/  IMAD.HI.U32 R7, R12, R5, RZ ;  /* 0x000000050c077227 */ /* 0x000fc800078e00ff */
[----:B------:R-:W-:-:S04]  /*7710*/  IMAD.MOV R7, RZ, RZ, -R7 ;  /* 0x000000ffff077224 */ /* 0x000fc800078e0a07 */
[----:B------:R-:W-:Y:S01]  /*7720*/  IMAD R5, R13, R7, R5 ;  /* 0x000000070d057224 */ /* 0x000fe200078e0205 */
[----:B--2---:R-:W-:Y:S02]  /*7730*/  IABS R2, R22 ;  /* 0x0000001600027213 */ /* 0x004fe40000000000 */
[----:B------:R-:W2:Y:S04]  /*7740*/  LDL R22, [R1+0x1fac] ;  /* 0x001fac0001167983 */ /* 0x000ea80000100800 */
[----:B------:R0:W-:Y:S04]  /*7750*/  STL [R1+0x9c], R4 ;  /* 0x00009c0401007387 */ /* 0x0001e80000100800 */
[----:B------:R1:W-:Y:S01]  /*7760*/  STL [R1+0xa0], R0 ;  /* 0x0000a00001007387 */ /* 0x0003e20000100800 */
[----:B------:R-:W-:-:S03]  /*7770*/  IABS R6, R19 ;  /* 0x0000001300067213 */ /* 0x000fc60000000000 */
[----:B------:R-:W2:Y:S01]  /*7780*/  LDL R19, [R1+0x1fa8] ;  /* 0x001fa80001137983 */ /* 0x000ea20000100800 */
[----:B------:R-:W-:-:S04]  /*7790*/  IMAD.HI.U32 R3, R12, R2, RZ ;  /* 0x000000020c037227 */ /* 0x000fc800078e00ff */
[----:B------:R-:W-:-:S04]  /*77a0*/  IMAD.MOV R3, RZ, RZ, -R3 ;  /* 0x000000ffff037224 */ /* 0x000fc800078e0a03 */
[----:B------:R-:W-:Y:S01]  /*77b0*/  IMAD R2, R13, R3, R2 ;  /* 0x000000030d027224 */ /* 0x000fe200078e0202 */
[----:B0-----:R-:W-:Y:S02]  /*77c0*/  IABS R4, R20 ;  /* 0x0000001400047213 */ /* 0x001fe40000000000 */
[----:B------:R-:W2:Y:S04]  /*77d0*/  LDL R20, [R1+0x1fa4] ;  /* 0x001fa40001147983 */ /* 0x000ea80000100800 */
[----:B------:R3:W-:Y:S01]  /*77e0*/  STL [R1+0x94], R5 ;  /* 0x0000940501007387 */ /* 0x0007e20000100800 */
[----:B-1----:R-:W-:-:S03]  /*77f0*/  IABS R0, R18 ;  /* 0x0000001200007213 */ /* 0x002fc60000000000 */
[----:B------:R-:W2:Y:S04]  /*7800*/  LDL R18, [R1+0x1fa0] ;  /* 0x001fa00001127983 */ /* 0x000ea80000100800 */
        /* <DEDUP_REMOVED lines=14> */
[----:B----4-:R-:W-:-:S02]  /*78f0*/  IABS R2, R21 ;  /* 0x0000001500027213 */ /* 0x010fc40000000000 */
[----:B------:R-:W4:Y:S04]  /*7900*/  LDL R21, [R1+0x1f9c] ;  /* 0x001f9c0001157983 */ /* 0x000f280000100800 */
[----:B------:R1:W-:Y:S01]  /*7910*/  STL [R1+0x88], R4 ;  /* 0x0000880401007387 */ /* 0x0003e20000100800 */
[----:B------:R-:W-:-:S03]  /*7920*/  IMAD.HI.U32 R3, R12, R2, RZ ;  /* 0x000000020c037227 */ /* 0x000fc600078e00ff */
[----:B------:R0:W-:Y:S01]  /*7930*/  STL [R1+0x8c], R0 ;  /* 0x00008c0001007387 */ /* 0x0001e20000100800 */
        /* <DEDUP_REMOVED lines=9> */
[----:B------:R-:W-:-:S03]  /*79d0*/  IMAD.MOV R8, RZ, RZ, -R8 ;  /* 0x000000ffff087224 */ /* 0x000fc600078e0a08 */
[----:B------:R0:W-:Y:S01]  /*79e0*/  STL [R1+0x80], R5 ;  /* 0x0000800501007387 */ /* 0x0001e20000100800 */
[----:B------:R-:W-:Y:S01]  /*79f0*/  IMAD R8, R13, R8, R7 ;  /* 0x000000080d087224 */ /* 0x000fe200078e0207 */
[----:B------:R-:W-:Y:S02]  /*7a00*/  IABS R0, R20 ;  /* 0x0000001400007213 */ /* 0x000fe40000000000 */
        /* <DEDUP_REMOVED lines=13> */
[C---:B------:R-:W-:Y:S01]  /*7ae0*/  IMAD.HI.U32 R7, R12.reuse, R5, RZ ;  /* 0x000000050c077227 */ /* 0x040fe200078e00ff */
[----:B------:R2:W-:Y:S03]  /*7af0*/  STL [R1+0x78], R4 ;  /* 0x0000780401007387 */ /* 0x0005e60000100800 */
[----:B------:R-:W-:Y:S01]  /*7b00*/  IMAD.HI.U32 R3, R12, R2, RZ ;  /* 0x000000020c037227 */ /* 0x000fe200078e00ff */
[----:B------:R1:W-:Y:S03]  /*7b10*/  STL [R1+0x1a8], R0 ;  /* 0x0001a80001007387 */ /* 0x0003e60000100800 */
[----:B------:R-:W-:-:S02]  /*7b20*/  IMAD.MOV R7, RZ, RZ, -R7 ;  /* 0x000000ffff077224 */ /* 0x000fc400078e0a07 */
[----:B------:R-:W-:Y:S01]  /*7b30*/  IMAD.MOV R3, RZ, RZ, -R3 ;  /* 0x000000ffff037224 */ /* 0x000fe200078e0a03 */
[----:B----4-:R-:W-:Y:S02]  /*7b40*/  IABS R6, R21 ;  /* 0x0000001500067213 */ /* 0x010fe40000000000 */
[----:B------:R-:W4:Y:S01]  /*7b50*/  LDL R21, [R1+0x1f84] ;  /* 0x001f840001157983 */ /* 0x000f220000100800 */
[----:B------:R-:W-:Y:S02]  /*7b60*/  IMAD R28, R13, R7, R5 ;  /* 0x000000070d1c7224 */ /* 0x000fe400078e0205 */
[----:B0-----:R-:W-:-:S04]  /*7b70*/  IMAD.HI.U32 R8, R12, R6, RZ ;  /* 0x000000060c087227 */ /* 0x001fc800078e00ff */
[----:B------:R-:W-:Y:S02]  /*7b80*/  IMAD R2, R13, R3, R2 ;  /* 0x000000030d027224 */ /* 0x000fe400078e0202 */
[----:B------:R-:W-:-:S04]  /*7b90*/  IMAD.MOV R8, RZ, RZ, -R8 ;  /* 0x000000ffff087224 */ /* 0x000fc800078e0a08 */
[----:B------:R-:W-:Y:S01]  /*7ba0*/  IMAD R8, R13, R8, R6 ;  /* 0x000000080d087224 */ /* 0x000fe200078e0206 */
[----:B--2---:R-:W-:Y:S02]  /*7bb0*/  IABS R4, R22 ;  /* 0x0000001600047213 */ /* 0x004fe40000000000 */
[----:B------:R-:W2:Y:S03]  /*7bc0*/  LDL R22, [R1+0x1f80] ;  /* 0x001f800001167983 */ /* 0x000ea60000100800 */
[----:B------:R-:W-:Y:S01]  /*7bd0*/  IMAD.HI.U32 R7, R12, R4, RZ ;  /* 0x000000040c077227 */ /* 0x000fe200078e00ff */
[----:B-1----:R-:W-:-:S03]  /*7be0*/  IABS R0, R19 ;  /* 0x0000001300007213 */ /* 0x002fc60000000000 */
[----:B------:R-:W-:Y:S01]  /*7bf0*/  IMAD.MOV R7, RZ, RZ, -R7 ;  /* 0x000000ffff077224 */ /* 0x000fe200078e0a07 */
[----:B------:R-:W2:Y:S01]  /*7c00*/  LDL R19, [R1+0x1f7c] ;  /* 0x001f7c0001137983 */ /* 0x000ea20000100800 */
[----:B------:R-:W-:-:S04]  /*7c10*/  IMAD.HI.U32 R3, R12, R0, RZ ;  /* 0x000000000c037227 */ /* 0x000fc800078e00ff */
[----:B------:R-:W-:Y:S01]  /*7c20*/  IMAD.MOV R3, RZ, RZ, -R3 ;  /* 0x000000ffff037224 */ /* 0x000fe200078e0a03 */
[----:B------:R0:W-:Y:S01]  /*7c30*/  STL [R1+0x190], R2 ;  /* 0x0001900201007387 */ /* 0x0001e20000100800 */
[C---:B------:R-:W-:Y:S02]  /*7c40*/  IMAD R4, R13.reuse, R7, R4 ;  /* 0x000000070d047224 */ /* 0x040fe400078e0204 */
[----:B------:R-:W-:Y:S01]  /*7c50*/  IMAD R0, R13, R3, R0 ;  /* 0x000000030d007224 */ /* 0x000fe200078e0200 */
[----:B------:R-:W-:Y:S02]  /*7c60*/  IABS R5, R20 ;  /* 0x0000001400057213 */ /* 0x000fe40000000000 */
[----:B------:R-:W2:Y:S04]  /*7c70*/  LDL R20, [R1+0x1f78] ;  /* 0x001f780001147983 */ /* 0x000ea80000100800 */
[----:B------:R1:W-:Y:S01]  /*7c80*/  STL [R1+0x70], R8 ;  /* 0x0000700801007387 */ /* 0x0003e20000100800 */
[----:B0-----:R-:W-:-:S03]  /*7c90*/  IABS R2, R18 ;  /* 0x0000001200027213 */ /* 0x001fc60000000000 */
[----:B------:R-:W2:Y:S04]  /*7ca0*/  LDL R18, [R1+0x1f74] ;  /* 0x001f740001127983 */ /* 0x000ea80000100800 */
[----:B------:R4:W-:Y:S04]  /*7cb0*/  STL [R1+0x170], R4 ;  /* 0x0001700401007387 */ /* 0x0009e80000100800 */
[----:B------:R2:W-:Y:S01]  /*7cc0*/  STL [R1+0x178], R0 ;  /* 0x0001780001007387 */ /* 0x0005e20000100800 */
[----:B---3--:R-:W-:-:S03]  /*7cd0*/  IABS R7, R23 ;  /* 0x0000001700077213 */ /* 0x008fc60000000000 */
        /* <DEDUP_REMOVED lines=8> */
[----:B------:R-:W-:Y:S01]  /*7d60*/  IMAD.MOV R8, RZ, RZ, -R8 ;  /* 0x000000ffff087224 */ /* 0x000fe200078e0a08 */
[----:B----4-:R-:W-:Y:S02]  /*7d70*/  IABS R4, R21 ;  /* 0x0000001500047213 */ /* 0x010fe40000000000 */
[----:B------:R-:W4:Y:S03]  /*7d80*/  LDL R21, [R1+0x1f6c] ;  /* 0x001f6c0001157983 */ /* 0x000f260000100800 */
[----:B------:R-:W-:Y:S01]  /*7d90*/  IMAD.HI.U32 R6, R12, R4, RZ ;  /* 0x000000040c067227 */ /* 0x000fe200078e00ff */
[----:B------:R0:W-:Y:S03]  /*7da0*/  STL [R1+0x158], R5 ;  /* 0x0001580501007387 */ /* 0x0001e60000100800 */
[----:B------:R-:W-:-:S02]  /*7db0*/  IMAD.MOV R6, RZ, RZ, -R6 ;  /* 0x000000ffff067224 */ /* 0x000fc400078e0a06 */
[C---:B------:R-:W-:Y:S02]  /*7dc0*/  IMAD R8, R13.reuse, R8, R7 ;  /* 0x000000080d087224 */ /* 0x040fe400078e0207 */
[----:B------:R-:W-:Y:S01]  /*7dd0*/  IMAD R4, R13, R6, R4 ;  /* 0x000000060d047224 */ /* 0x000fe200078e0204 */
[----:B--2---:R-:W-:Y:S02]  /*7de0*/  IABS R0, R22 ;  /* 0x0000001600007213 */ /* 0x004fe40000000000 */
[----:B------:R-:W2:Y:S03]  /*7df0*/  LDL R22, [R1+0x1f68] ;  /* 0x001f680001167983 */ /* 0x000ea60000100800 */
[----:B------:R-:W-:-:S04]  /*7e00*/  IMAD.HI.U32 R3, R12, R0, RZ ;  /* 0x000000000c037227 */ /* 0x000fc800078e00ff */
[----:B------:R-:W-:Y:S01]  /*7e10*/  IMAD.MOV R3, RZ, RZ, -R3 ;  /* 0x000000ffff037224 */ /* 0x000fe200078e0a03 */
[----:B------:R1:W-:Y:S01]  /*7e20*/  STL [R1+0x160], R2 ;  /* 0x0001600201007387 */ /* 0x0003e20000100800 */
[----:B0-----:R-:W-:Y:S02]  /*7e30*/  IABS R5, R19 ;  /* 0x0000001300057213 */ /* 0x001fe40000000000 */
[----:B------:R-:W-:Y:S01]  /*7e40*/  IMAD R0, R13, R3, R0 ;  /* 0x000000030d007224 */ /* 0x000fe200078e0200 */
[----:B------:R-:W2:Y:S04]  /*7e50*/  LDL R19, [R1+0x1f64] ;  /* 0x001f640001137983 */ /* 0x000ea80000100800 */
[----:B------:R-:W-:Y:S01]  /*7e60*/  STL [R1+0x114], R8 ;  /* 0x0001140801007387 */ /* 0x000fe20000100800 */
[----:B-1----:R-:W-:-:S03]  /*7e70*/  IABS R2, R20 ;  /* 0x0000001400027213 */ /* 0x002fc60000000000 */
[----:B------:R-:W2:Y:S04]  /*7e80*/  LDL R20, [R1+0x1f60] ;  /* 0x001f600001147983 */ /* 0x000ea80000100800 */
[----:B------:R3:W-:Y:S04]  /*7e90*/  STL [R1+0x138], R4 ;  /* 0x0001380401007387 */ /* 0x0007e80000100800 */
[----:B------:R4:W-:Y:S01]  /*7ea0*/  STL [R1+0x13c], R0 ;  /* 0x00013c0001007387 */ /* 0x0009e20000100800 */
[----:B------:R-:W-:Y:S01]  /*7eb0*/  IMAD.HI.U32 R7, R12, R5, RZ ;  /* 0x000000050c077227 */ /* 0x000fe200078e00ff */
[----:B------:R-:W-:-:S02]  /*7ec0*/  IABS R6, R18 ;  /* 0x0000001200067213 */ /* 0x000fc40000000000 */
[----:B------:R-:W2:Y:S01]  /*7ed0*/  LDL R17, [R1+0x1f5c] ;  /* 0x001f5c0001117983 */ /* 0x000ea20000100800 */
[----:B---3--:R-:W-:-:S03]  /*7ee0*/  IABS R4, R23 ;  /* 0x0000001700047213 */ /* 0x008fc60000000000 */
[----:B------:R-:W3:Y:S01]  /*7ef0*/  LDL R23, [R1+0x1f58] ;  /* 0x001f580001177983 */ /* 0x000ee20000100800 */
[----:B------:R-:W-:Y:S02]  /*7f00*/  IMAD.MOV R7, RZ, RZ, -R7 ;  /* 0x000000ffff077224 */ /* 0x000fe400078e0a07 */
[----:B------:R-:W-:-:S04]  /*7f10*/  IMAD.HI.U32 R3, R12, R2, RZ ;  /* 0x000000020c037227 */ /* 0x000fc800078e00ff */
[----:B------:R-:W-:Y:S02]  /*7f20*/  IMAD R5, R13, R7, R5 ;  /* 0x000000070d057224 */ /* 0x000fe400078e0205 */
[----:B------:R-:W-:-:S03]  /*7f30*/  IMAD.MOV R3, RZ, RZ, -R3 ;  /* 0x000000ffff037224 */ /* 0x000fc600078e0a03 */
[----:B------:R2:W-:Y:S01]  /*7f40*/  STL [R1+0x120], R5 ;  /* 0x0001200501007387 */ /* 0x0005e20000100800 */
[----:B------:R-:W-:-:S04]  /*7f50*/  IMAD.HI.U32 R8, R12, R6, RZ ;  /* 0x000000060c087227 */ /* 0x000fc800078e00ff */
[----:B------:R-:W-:Y:S02]  /*7f60*/  IMAD R2, R13, R3, R2 ;  /* 0x000000030d027224 */ /* 0x000fe400078e0202 */
[----:B------:R-:W-:-:S04]  /*7f70*/  IMAD.HI.U32 R7, R12, R4, RZ ;  /* 0x000000040c077227 */ /* 0x000fc800078e00ff */
[----:B------:R-:W-:Y:S01]  /*7f80*/  IMAD.MOV R8, RZ, RZ, -R8 ;  /* 0x000000ffff087224 */ /* 0x000fe200078e0a08 */
[----:B----4-:R-:W-:Y:S02]  /*7f90*/  IABS R0, R21 ;  /* 0x0000001500007213 */ /* 0x010fe40000000000 */
[----:B------:R-:W4:Y:S03]  /*7fa0*/  LDL R21, [R1+0x1f54] ;  /* 0x001f540001157983 */ /* 0x000f260000100800 */
[----:B------:R-:W-:Y:S01]  /*7fb0*/  IMAD.HI.U32 R3, R12, R0, RZ ;  /* 0x000000000c037227 */ /* 0x000fe200078e00ff */
[----:B------:R0:W-:Y:S03]  /*7fc0*/  STL [R1+0x124], R2 ;  /* 0x0001240201007387 */ /* 0x0001e60000100800 */
[----:B------:R-:W-:-:S02]  /*7fd0*/  IMAD.MOV R7, RZ, RZ, -R7 ;  /* 0x000000ffff077224 */ /* 0x000fc400078e0a07 */
[----:B------:R-:W-:Y:S02]  /*7fe0*/  IMAD.MOV R3, RZ, RZ, -R3 ;  /* 0x000000ffff037224 */ /* 0x000fe400078e0a03 */
[C---:B------:R-:W-:Y:S02]  /*7ff0*/  IMAD R8, R13.reuse, R8, R6 ;  /* 0x000000080d087224 */ /* 0x040fe400078e0206 */
[C---:B------:R-:W-:Y:S02]  /*8000*/  IMAD R4, R13.reuse, R7, R4 ;  /* 0x000000070d047224 */ /* 0x040fe400078e0204 */
[----:B------:R-:W-:Y:S01]  /*8010*/  IMAD R0, R13, R3, R0 ;  /* 0x000000030d007224 */ /* 0x000fe200078e0200 */
[----:B--2---:R-:W-:Y:S02]  /*8020*/  IABS R5, R22 ;  /* 0x0000001600057213 */ /* 0x004fe40000000000 */
[----:B------:R-:W2:Y:S04]  /*8030*/  LDL R22, [R1+0x1f50] ;  /* 0x001f500001167983 */ /* 0x000ea80000100800 */
[----:B------:R-:W-:Y:S04]  /*8040*/  STL [R1+0xd4], R8 ;  /* 0x0000d40801007387 */ /* 0x000fe80000100800 */
[----:B------:R-:W2:Y:S01]  /*8050*/  LDL R18, [R1+0x1f4c] ;  /* 0x001f4c0001127983 */ /* 0x000ea20000100800 */
[----:B0-----:R-:W-:-:S03]  /*8060*/  IABS R2, R19 ;  /* 0x0000001300027213 */ /* 0x001fc60000000000 */
[----:B------:R-:W-:Y:S04]  /*8070*/  STL [R1+0xfc], R4 ;  /* 0x0000fc0401007387 */ /* 0x000fe80000100800 */
[----:B------:R3:W-:Y:S04]  /*8080*/  STL [R1+0x104], R0 ;  /* 0x0001040001007387 */ /* 0x0007e80000100800 */
[----:B------:R-:W2:Y:S01]  /*8090*/  LDL R19, [R1+0x1f48] ;  /* 0x001f480001137983 */ /* 0x000ea20000100800 */
[----:B---3--:R-:W-:-:S03]  /*80a0*/  IABS R0, R23 ;  /* 0x0000001700007213 */ /* 0x008fc60000000000 */
[----:B------:R-:W3:Y:S01]  /*80b0*/  LDL R23, [R1+0x1f40] ;  /* 0x001f400001177983 */ /* 0x000ee20000100800 */
[C---:B------:R-:W-:Y:S01]  /*80c0*/  IMAD.HI.U32 R6, R12.reuse, R5, RZ ;  /* 0x000000050c067227 */ /* 0x040fe200078e00ff */
[----:B------:R-:W-:Y:S02]  /*80d0*/  IABS R7, R20 ;  /* 0x0000001400077213 */ /* 0x000fe40000000000 */
[----:B------:R-:W3:Y:S01]  /*80e0*/  LDL R20, [R1+0x1f44] ;  /* 0x001f440001147983 */ /* 0x000ee20000100800 */
[----:B------:R-:W-:Y:S02]  /*80f0*/  IMAD.MOV R6, RZ, RZ, -R6 ;  /* 0x000000ffff067224 */ /* 0x000fe400078e0a06 */
[----:B------:R-:W-:-:S04]  /*8100*/  IMAD.HI.U32 R3, R12, R2, RZ ;  /* 0x000000020c037227 */ /* 0x000fc800078e00ff */
[C---:B------:R-:W-:Y:S01]  /*8110*/  IMAD R5, R13.reuse, R6, R5 ;  /* 0x000000060d057224 */ /* 0x040fe200078e0205 */
[----:B------:R-:W-:Y:S01]  /*8120*/  IABS R4, R17 ;  /* 0x0000001100047213 */ /* 0x000fe20000000000 */
[----:B------:R-:W-:Y:S02]  /*8130*/  IMAD.MOV R3, RZ, RZ, -R3 ;  /* 0x000000ffff037224 */ /* 0x000fe400078e0a03 */
[C---:B------:R-:W-:Y:S01]  /*8140*/  IMAD.HI.U32 R8, R12.reuse, R7, RZ ;  /* 0x000000070c087227 */ /* 0x040fe200078e00ff */
[----:B------:R4:W-:Y:S03]  /*8150*/  STL [R1+0xe0], R5 ;  /* 0x0000e00501007387 */ /* 0x0009e60000100800 */
[----:B------:R-:W-:Y:S02]  /*8160*/  IMAD R2, R13, R3, R2 ;  /* 0x000000030d027224 */ /* 0x000fe400078e0202 */
[----:B------:R-:W-:-:S04]  /*8170*/  IMAD.HI.U32 R6, R12, R4, RZ ;  /* 0x000000040c067227 */ /* 0x000fc800078e00ff */
[----:B------:R-:W-:Y:S01]  /*8180*/  IMAD.MOV R8, RZ, RZ, -R8 ;  /* 0x000000ffff087224 */ /* 0x000fe200078e0a08 */
[----:B----4-:R-:W-:Y:S02]  /*8190*/  IABS R5, R21 ;  /* 0x0000001500057213 */ /* 0x010fe40000000000 */
[----:B------:R-:W4:Y:S01]  /*81a0*/  LDL R21, [R1+0x1f3c] ;  /* 0x001f3c0001157983 */ /* 0x000f220000100800 */
[----:B------:R-:W-:-:S03]  /*81b0*/  IMAD.MOV R6, RZ, RZ, -R6 ;  /* 0x000000ffff067224 */ /* 0x000fc600078e0a06 */
[----:B------:R0:W-:Y:S01]  /*81c0*/  STL [R1+0xe4], R2 ;  /* 0x0000e40201007387 */ /* 0x0001e20000100800 */
[----:B------:R-:W-:Y:S02]  /*81d0*/  IMAD R8, R13, R8, R7 ;  /* 0x000000080d087224 */ /* 0x000fe400078e0207 */
[----:B------:R-:W-:-:S04]  /*81e0*/  IMAD.HI.U32 R7, R12, R5, RZ ;  /* 0x000000050c077227 */ /* 0x000fc800078e00ff */
[----:B0-----:R-:W-:Y:S01]  /*81f0*/  IMAD.HI.U32 R2, R12, R0, RZ ;  /* 0x000000000c027227 */ /* 0x001fe200078e00ff */
[----:B------:R-:W-:Y:S03]  /*8200*/  STL [R1+0x24], R8 ;  /* 0x0000240801007387 */ /* 0x000fe60000100800 */
[----:B------:R-:W-:Y:S02]  /*8210*/  IMAD.MOV R2, RZ, RZ, -R2 ;  /* 0x000000ffff027224 */ /* 0x000fe400078e0a02 */
[C---:B------:R-:W-:Y:S02]  /*8220*/  IMAD R4, R13.reuse, R6, R4 ;  /* 0x000000060d047224 */ /* 0x040fe400078e0204 */
[----:B------:R-:W-:Y:S02]  /*8230*/  IMAD.MOV R7, RZ, RZ, -R7 ;  /* 0x000000ffff077224 */ /* 0x000fe400078e0a07 */
[----:B------:R-:W-:-:S02]  /*8240*/  IMAD R0, R13, R2, R0 ;  /* 0x000000020d007224 */ /* 0x000fc400078e0200 */
[C---:B------:R-:W-:Y:S01]  /*8250*/  IMAD R5, R13.reuse, R7, R5 ;  /* 0x000000070d057224 */ /* 0x040fe200078e0205 */
[----:B--2---:R-:W-:Y:S02]  /*8260*/  IABS R3, R22 ;  /* 0x0000001600037213 */ /* 0x004fe40000000000 */
[----:B------:R-:W2:Y:S03]  /*8270*/  LDL R22, [R1+0x1f38] ;  /* 0x001f380001167983 */ /* 0x000ea60000100800 */
[----:B------:R-:W-:Y:S01]  /*8280*/  IMAD.HI.U32 R6, R12, R3, RZ ;  /* 0x000000030c067227 */ /* 0x000fe200078e00ff */
[----:B------:R0:W-:Y:S01]  /*8290*/  STL [R1+0xbc], R4 ;  /* 0x0000bc0401007387 */ /* 0x0001e20000100800 */
[----:B------:R-:W-:Y:S02]  /*82a0*/  IABS R2, R18 ;  /* 0x0000001200027213 */ /* 0x000fe40000000000 */
[----:B------:R-:W-:Y:S01]  /*82b0*/  IMAD.MOV R6, RZ, RZ, -R6 ;  /* 0x000000ffff067224 */ /* 0x000fe200078e0a06 */
[----:B------:R-:W2:Y:S03]  /*82c0*/  LDL R18, [R1+0x1f34] ;  /* 0x001f340001127983 */ /* 0x000ea60000100800 */
[----:B------:R-:W-:Y:S01]  /*82d0*/  IMAD R6, R13, R6, R3 ;  /* 0x000000060d067224 */ /* 0x000fe200078e0203 */
[----:B------:R-:W-:Y:S01]  /*82e0*/  STL [R1+0xc4], R0 ;  /* 0x0000c40001007387 */ /* 0x000fe20000100800 */
[----:B0-----:R-:W-:-:S03]  /*82f0*/  IABS R4, R19 ;  /* 0x0000001300047213 */ /* 0x001fc60000000000 */
[----:B------:R-:W2:Y:S04]  /*8300*/  LDL R19, [R1+0x1f2c] ;  /* 0x001f2c0001137983 */ /* 0x000ea80000100800 */
[----:B------:R0:W-:Y:S01]  /*8310*/  STL [R1+0x20], R5 ;  /* 0x0000200501007387 */ /* 0x0001e20000100800 */
[----:B---3--:R-:W-:-:S03]  /*8320*/  IABS R3, R23 ;  /* 0x0000001700037213 */ /* 0x008fc60000000000 */
[----:B------:R-:W3:Y:S01]  /*8330*/  LDL R23, [R1+0x1f28] ;  /* 0x001f280001177983 */ /* 0x000ee20000100800 */
[C---:B0-----:R-:W-:Y:S01]  /*8340*/  IMAD.HI.U32 R5, R12.reuse, R2, RZ ;  /* 0x000000020c057227 */ /* 0x041fe200078e00ff */
[----:B------:R-:W-:Y:S02]  /*8350*/  IABS R0, R20 ;  /* 0x0000001400007213 */ /* 0x000fe40000000000 */
[----:B------:R0:W-:Y:S01]  /*8360*/  STL [R1+0x1c], R6 ;  /* 0x00001c0601007387 */ /* 0x0001e20000100800 */
[----:B------:R-:W-:Y:S02]  /*8370*/  IMAD.MOV R5, RZ, RZ, -R5 ;  /* 0x000000ffff057224 */ /* 0x000fe400078e0a05 */
[----:B------:R-:W-:-:S04]  /*8380*/  IMAD.HI.U32 R7, R12, R0, RZ ;  /* 0x000000000c077227 */ /* 0x000fc800078e00ff */
[----:B------:R-:W-:Y:S02]  /*8390*/  IMAD R5, R13, R5, R2 ;  /* 0x000000050d057224 */ /* 0x000fe400078e0202 */
[----:B0-----:R-:W-:-:S04]  /*83a0*/  IMAD.HI.U32 R6, R12, R4, RZ ;  /* 0x000000040c067227 */ /* 0x001fc800078e00ff */
[----:B------:R-:W-:Y:S02]  /*83b0*/  IMAD.MOV R6, RZ, RZ, -R6 ;  /* 0x000000ffff067224 */ /* 0x000fe400078e0a06 */
[----:B------:R-:W-:Y:S01]  /*83c0*/  IMAD.MOV R7, RZ, RZ, -R7 ;  /* 0x000000ffff077224 */ /* 0x000fe200078e0a07 */
[----:B------:R0:W-:Y:S04]  /*83d0*/  STL [R1+0x18], R5 ;  /* 0x0000180501007387 */ /* 0x0001e80000100800 */
[----:B------:R-:W3:Y:S01]  /*83e0*/  LDL R20, [R1+0x1f24] ;  /* 0x001f240001147983 */ /* 0x000ee20000100800 */
[----:B----4-:R-:W-:Y:S01]  /*83f0*/  IABS R8, R21 ;  /* 0x0000001500087213 */ /* 0x010fe20000000000 */
[C---:B0-----:R-:W-:Y:S02]  /*8400*/  IMAD R5, R13.reuse, R6, R4 ;  /* 0x000000060d057224 */ /* 0x041fe400078e0204 */
[----:B------:R-:W-:-:S02]  /*8410*/  IMAD R4, R13, R7, R0 ;  /* 0x000000070d047224 */ /* 0x000fc400078e0200 */
[----:B------:R-:W-:Y:S01]  /*8420*/  IMAD.MOV.U32 R2, RZ, RZ, R8 ;  /* 0x000000ffff027224 */ /* 0x000fe200078e0008 */
[----:B------:R0:W-:Y:S01]  /*8430*/  STL [R1+0x14], R5 ;  /* 0x0000140501007387 */ /* 0x0001e20000100800 */
[----:B------:R-:W-:-:S03]  /*8440*/  IMAD.HI.U32 R8, R12, R3, RZ ;  /* 0x000000030c087227 */ /* 0x000fc600078e00ff */
[----:B------:R1:W-:Y:S04]  /*8450*/  STL [R1+0x10], R4 ;  /* 0x0000100401007387 */ /* 0x0003e80000100800 */
[----:B------:R-:W4:Y:S01]  /*8460*/  LDL R21, [R1+0x1f20] ;  /* 0x001f200001157983 */ /* 0x000f220000100800 */
[----:B0-----:R-:W-:-:S04]  /*8470*/  IMAD.HI.U32 R5, R12, R2, RZ ;  /* 0x000000020c057227 */ /* 0x001fc800078e00ff */
[----:B-1----:R-:W-:Y:S02]  /*8480*/  IMAD.MOV R4, RZ, RZ, -R8 ;  /* 0x000000ffff047224 */ /* 0x002fe400078e0a08 */
[----:B------:R-:W-:Y:S02]  /*8490*/  IMAD.MOV R5, RZ, RZ, -R5 ;  /* 0x000000ffff057224 */ /* 0x000fe400078e0a05 */
[C---:B------:R-:W-:Y:S02]  /*84a0*/  IMAD R4, R13.reuse, R4, R3 ;  /* 0x000000040d047224 */ /* 0x040fe400078e0203 */
[----:B------:R-:W-:Y:S01]  /*84b0*/  IMAD R5, R13, R5, R2 ;  /* 0x000000050d057224 */ /* 0x000fe200078e0202 */
[----:B--2---:R-:W-:Y:S02]  /*84c0*/  IABS R0, R22 ;  /* 0x0000001600007213 */ /* 0x004fe40000000000 */
[----:B------:R-:W2:Y:S01]  /*84d0*/  LDL R22, [R1+0x1f1c] ;  /* 0x001f1c0001167983 */ /* 0x000ea20000100800 */
[----:B------:R-:W-:-:S03]  /*84e0*/  IABS R6, R18 ;  /* 0x0000001200067213 */ /* 0x000fc60000000000 */
[----:B------:R0:W-:Y:S02]  /*84f0*/  STL [R1+0xc], R4 ;  /* 0x00000c0401007387 */ /* 0x0001e40000100800 */
[----:B------:R-:W-:Y:S01]  /*8500*/  IMAD.MOV.U32 R3, RZ, RZ, R6 ;  /* 0x000000ffff037224 */ /* 0x000fe200078e0006 */
[----:B------:R-:W-:Y:S02]  /*8510*/  IABS R2, R19 ;  /* 0x0000001300027213 */ /* 0x000fe40000000000 */
[----:B------:R-:W2:Y:S04]  /*8520*/  LDL R19, [R1+0x1f18] ;  /* 0x001f180001137983 */ /* 0x000ea80000100800 */
[----:B------:R1:W-:Y:S01]  /*8530*/  STL [R1+0x8], R5 ;  /* 0x0000080501007387 */ /* 0x0003e20000100800 */
[----:B---3--:R-:W-:-:S03]  /*8540*/  IABS R6, R23 ;  /* 0x0000001700067213 */ /* 0x008fc60000000000 */
[----:B------:R-:W3:Y:S01]  /*8550*/  LDL R23, [R1+0x1f14] ;  /* 0x001f140001177983 */ /* 0x000ee20000100800 */
[----:B------:R-:W-:Y:S01]  /*8560*/  IABS R29, R29 ;  /* 0x0000001d001d7213 */ /* 0x000fe20000000000 */
[----:B0-----:R-:W-:-:S04]  /*8570*/  IMAD.HI.U32 R4, R12, R0, RZ ;  /* 0x000000000c047227 */ /* 0x001fc800078e00ff */
[----:B------:R-:W-:-:S04]  /*8580*/  IMAD.HI.U32 R7, R12, R29, RZ ;  /* 0x0000001d0c077227 */ /* 0x000fc800078e00ff */
[----:B-1----:R-:W-:-:S04]  /*8590*/  IMAD.HI.U32 R5, R12, R3, RZ ;  /* 0x000000030c057227 */ /* 0x002fc800078e00ff */
[----:B------:R-:W-:Y:S02]  /*85a0*/  IMAD.MOV R4, RZ, RZ, -R4 ;  /* 0x000000ffff047224 */ /* 0x000fe400078e0a04 */
[----:B------:R-:W-:Y:S02]  /*85b0*/  IMAD.MOV R7, RZ, RZ, -R7 ;  /* 0x000000ffff077224 */ /* 0x000fe400078e0a07 */
[----:B------:R-:W-:Y:S02]  /*85c0*/  IMAD.MOV R5, RZ, RZ, -R5 ;  /* 0x000000ffff057224 */ /* 0x000fe400078e0a05 */
[C---:B------:R-:W-:Y:S02]  /*85d0*/  IMAD R4, R13.reuse, R4, R0 ;  /* 0x000000040d047224 */ /* 0x040fe400078e0200 */
[C---:B------:R-:W-:Y:S02]  /*85e0*/  IMAD R29, R13.reuse, R7, R29 ;  /* 0x000000070d1d7224 */ /* 0x040fe400078e021d */
[----:B------:R-:W-:Y:S01]  /*85f0*/  IMAD R3, R13, R5, R3 ;  /* 0x000000050d037224 */ /* 0x000fe200078e0203 */
[----:B------:R0:W-:Y:S01]  /*8600*/  STL [R1+0x4], R4 ;  /* 0x0000040401007387 */ /* 0x0001e20000100800 */
[----:B------:R-:W-:-:S03]  /*8610*/  IMAD.HI.U32 R0, R12, R2, RZ ;  /* 0x000000020c007227 */ /* 0x000fc600078e00ff */
[----:B------:R-:W-:Y:S01]  /*8620*/  STL [R1+0x25dc], R29 ;  /* 0x0025dc1d01007387 */ /* 0x000fe20000100800 */
[----:B------:R-:W-:-:S03]  /*8630*/  IMAD.MOV R0, RZ, RZ, -R0 ;  /* 0x000000ffff007224 */ /* 0x000fc600078e0a00 */
[----:B------:R1:W-:Y:S01]  /*8640*/  STL [R1], R3 ;  /* 0x0000000301007387 */ /* 0x0003e20000100800 */
[----:B0-----:R-:W-:-:S04]  /*8650*/  IMAD.HI.U32 R4, R12, R6, RZ ;  /* 0x000000060c047227 */ /* 0x001fc800078e00ff */
[----:B------:R-:W-:Y:S01]  /*8660*/  IMAD.MOV R8, RZ, RZ, -R4 ;  /* 0x000000ffff087224 */ /* 0x000fe200078e0a04 */
[----:B----4-:R-:W-:Y:S02]  /*8670*/  IABS R5, R21 ;  /* 0x0000001500057213 */ /* 0x010fe40000000000 */
[----:B------:R-:W4:Y:S01]  /*8680*/  LDL R21, [R1+0x1f0c] ;  /* 0x001f0c0001157983 */ /* 0x000f220000100800 */
[----:B-1----:R-:W-:-:S03]  /*8690*/  IABS R3, R20 ;  /* 0x0000001400037213 */ /* 0x002fc60000000000 */
[----:B------:R-:W4:Y:S01]  /*86a0*/  LDL R20, [R1+0x1f10] ;  /* 0x001f100001147983 */ /* 0x000f220000100800 */
[C---:B------:R-:W-:Y:S02]  /*86b0*/  IMAD R0, R13.reuse, R0, R2 ;  /* 0x000000000d007224 */ /* 0x040fe400078e0202 */
[----:B------:R-:W-:Y:S01]  /*86c0*/  IMAD R2, R13, R8, R6 ;  /* 0x000000080d027224 */ /* 0x000fe200078e0206 */
[----:B--2---:R-:W-:Y:S02]  /*86d0*/  IABS R7, R22 ;  /* 0x0000001600077213 */ /* 0x004fe40000000000 */
[----:B------:R-:W2:Y:S04]  /*86e0*/  LDL R22, [R1+0x1f08] ;  /* 0x001f080001167983 */ /* 0x000ea80000100800 */
[----:B------:R0:W-:Y:S04]  /*86f0*/  STL [R1+0x25d8], R0 ;  /* 0x0025d80001007387 */ /* 0x0001e80000100800 */
[----:B------:R-:W-:Y:S01]  /*8700*/  STL [R1+0x25d4], R2 ;  /* 0x0025d40201007387 */ /* 0x000fe20000100800 */
[----:B---3--:R-:W-:-:S03]  /*8710*/  IABS R10, R23 ;  /* 0x00000017000a7213 */ /* 0x008fc60000000000 */
[----:B------:R-:W3:Y:S01]  /*8720*/  LDL R23, [R1+0x1f04] ;  /* 0x001f040001177983 */ /* 0x000ee20000100800 */
[----:B------:R-:W-:Y:S02]  /*8730*/  IMAD.MOV.U32 R4, RZ, RZ, R5 ;  /* 0x000000ffff047224 */ /* 0x000fe400078e0005 */
[----:B------:R-:W-:Y:S02]  /*8740*/  IMAD.MOV.U32 R5, RZ, RZ, R7 ;  /* 0x000000ffff057224 */ /* 0x000fe400078e0007 */
[----:B------:R-:W-:-:S04]  /*8750*/  IMAD.HI.U32 R7, R12, R3, RZ ;  /* 0x000000030c077227 */ /* 0x000fc800078e00ff */
[C---:B------:R-:W-:Y:S01]  /*8760*/  IMAD.HI.U32 R8, R12.reuse, R4, RZ ;  /* 0x000000040c087227 */ /* 0x040fe200078e00ff */
[----:B------:R-:W-:Y:S02]  /*8770*/  IABS R6, R19 ;  /* 0x0000001300067213 */ /* 0x000fe40000000000 */
[----:B------:R-:W3:Y:S01]  /*8780*/  LDL R19, [R1+0x1f00] ;  /* 0x001f000001137983 */ /* 0x000ee20000100800 */
[----:B------:R-:W-:-:S04]  /*8790*/  IMAD.HI.U32 R9, R12, R5, RZ ;  /* 0x000000050c097227 */ /* 0x000fc800078e00ff */
[----:B------:R-:W-:Y:S02]  /*87a0*/  IMAD.MOV R7, RZ, RZ, -R7 ;  /* 0x000000ffff077224 */ /* 0x000fe400078e0a07 */
[----:B------:R-:W-:Y:S02]  /*87b0*/  IMAD.MOV R8, RZ, RZ, -R8 ;  /* 0x000000ffff087224 */ /* 0x000fe400078e0a08 */
[----:B------:R-:W-:Y:S02]  /*87c0*/  IMAD.MOV R9, RZ, RZ, -R9 ;  /* 0x000000ffff097224 */ /* 0x000fe400078e0a09 */
[C---:B------:R-:W-:Y:S02]  /*87d0*/  IMAD R3, R13.reuse, R7, R3 ;  /* 0x000000070d037224 */ /* 0x040fe400078e0203 */
[C---:B------:R-:W-:Y:S02]  /*87e0*/  IMAD R4, R13.reuse, R8, R4 ;  /* 0x000000080d047224 */ /* 0x040fe400078e0204 */
[----:B------:R-:W-:Y:S01]  /*87f0*/  IMAD.HI.U32 R11, R12, R6, RZ ;  /* 0x000000060c0b7227 */ /* 0x000fe200078e00ff */
[----:B------:R1:W-:Y:S03]  /*8800*/  STL [R1+0x25d0], R3 ;  /* 0x0025d00301007387 */ /* 0x0003e60000100800 */
[----:B------:R-:W-:-:S02]  /*8810*/  IMAD R5, R13, R9, R5 ;  /* 0x000000090d057224 */ /* 0x000fc400078e0205 */
[----:B------:R-:W-:Y:S01]  /*8820*/  IMAD.MOV.U32 R7, RZ, RZ, R10 ;  /* 0x000000ffff077224 */ /* 0x000fe200078e000a */
[----:B------:R-:W-:Y:S01]  /*8830*/  STL [R1+0x25cc], R4 ;  /* 0x0025cc0401007387 */ /* 0x000fe20000100800 */
[----:B------:R-:W-:Y:S02]  /*8840*/  IMAD.MOV R9, RZ, RZ, -R11 ;  /* 0x000000ffff097224 */ /* 0x000fe400078e0a0b */
[----:B------:R-:W-:Y:S01]  /*8850*/  IMAD.HI.U32 R10, R12, R7, RZ ;  /* 0x000000070c0a7227 */ /* 0x000fe200078e00ff */
[----:B------:R-:W-:Y:S01]  /*8860*/  STL [R1+0x25c8], R5 ;  /* 0x0025c80501007387 */ /* 0x000fe20000100800 */
[----:B----4-:R-:W-:-:S03]  /*8870*/  IABS R11, R21 ;  /* 0x00000015000b7213 */ /* 0x010fc60000000000 */
[----:B------:R-:W4:Y:S01]  /*8880*/  LDL R21, [R1+0x1ef8] ;  /* 0x001ef80001157983 */ /* 0x000f220000100800 */
[----:B------:R-:W-:Y:S01]  /*8890*/  IMAD.MOV R16, RZ, RZ, -R10 ;  /* 0x000000ffff107224 */ /* 0x000fe200078e0a0a */
[----:B------:R-:W-:Y:S02]  /*88a0*/  IABS R8, R20 ;  /* 0x0000001400087213 */ /* 0x000fe40000000000 */
[----:B------:R-:W4:Y:S01]  /*88b0*/  LDL R20, [R1+0x1efc] ;  /* 0x001efc0001147983 */ /* 0x000f220000100800 */
[C---:B------:R-:W-:Y:S02]  /*88c0*/  IMAD R6, R13.reuse, R9, R6 ;  /* 0x000000090d067224 */ /* 0x040fe400078e0206 */
[----:B------:R-:W-:Y:S02]  /*88d0*/  IMAD R7, R13, R16, R7 ;  /* 0x000000100d077224 */ /* 0x000fe400078e0207 */
[----:B------:R-:W-:Y:S01]  /*88e0*/  IMAD.MOV.U32 R9, RZ, RZ, R11 ;  /* 0x000000ffff097224 */ /* 0x000fe200078e000b */
[----:B--2---:R-:W-:-:S02]  /*88f0*/  IABS R14, R22 ;  /* 0x00000016000e7213 */ /* 0x004fc40000000000 */
[----:B------:R-:W2:Y:S04]  /*8900*/  LDL R22, [R1+0x1ef4] ;  /* 0x001ef40001167983 */ /* 0x000ea80000100800 */
[----:B------:R-:W2:Y:S04]  /*8910*/  LDL.LU R29, [R1+0x680] ;  /* 0x00068000011d7983 */ /* 0x000ea80000300800 */
[----:B------:R-:W-:Y:S04]  /*8920*/  STL [R1+0x25e0], R6 ;  /* 0x0025e00601007387 */ /* 0x000fe80000100800 */
[----:B------:R-:W-:Y:S01]  /*8930*/  STL [R1+0x25e4], R7 ;  /* 0x0025e40701007387 */ /* 0x000fe20000100800 */
[----:B---3--:R-:W-:-:S03]  /*8940*/  IABS R11, R23 ;  /* 0x00000017000b7213 */ /* 0x008fc60000000000 */
[----:B------:R-:W3:Y:S01]  /*8950*/  LDL R23, [R1+0x1ef0] ;  /* 0x001ef00001177983 */ /* 0x000ee20000100800 */
[----:B------:R-:W-:Y:S02]  /*8960*/  IMAD.MOV.U32 R10, RZ, RZ, R14 ;  /* 0x000000ffff0a7224 */ /* 0x000fe400078e000e */
[----:B------:R-:W-:-:S04]  /*8970*/  IMAD.HI.U32 R14, R12, R8, RZ ;  /* 0x000000080c0e7227 */ /* 0x000fc800078e00ff */
[----:B------:R-:W-:Y:S01]  /*8980*/  IMAD.HI.U32 R18, R12, R10, RZ ;  /* 0x0000000a0c127227 */ /* 0x000fe200078e00ff */
[----:B------:R-:W-:-:S03]  /*8990*/  IABS R16, R19 ;  /* 0x0000001300107213 */ /* 0x000fc60000000000 */
[----:B------:R-:W-:-:S04]  /*89a0*/  IMAD.HI.U32 R17, R12, R9, RZ ;  /* 0x000000090c117227 */ /* 0x000fc800078e00ff */
[----:B------:R-:W-:Y:S02]  /*89b0*/  IMAD.MOV R14, RZ, RZ, -R14 ;  /* 0x000000ffff0e7224 */ /* 0x000fe400078e0a0e */
[----:B------:R-:W-:Y:S02]  /*89c0*/  IMAD.MOV R18, RZ, RZ, -R18 ;  /* 0x000000ffff127224 */ /* 0x000fe400078e0a12 */
[----:B------:R-:W-:Y:S02]  /*89d0*/  IMAD.MOV R17, RZ, RZ, -R17 ;  /* 0x000000ffff117224 */ /* 0x000fe400078e0a11 */
[C---:B------:R-:W-:Y:S02]  /*89e0*/  IMAD R8, R13.reuse, R14, R8 ;  /* 0x0000000e0d087224 */ /* 0x040fe400078e0208 */
[----:B------:R-:W-:Y:S02]  /*89f0*/  IMAD R10, R13, R18, R10 ;  /* 0x000000120d0a7224 */ /* 0x000fe400078e020a */
[----:B------:R-:W-:-:S04]  /*8a00*/  IMAD.HI.U32 R14, R12, R11, RZ ;  /* 0x0000000b0c0e7227 */ /* 0x000fc800078e00ff */
[----:B------:R-:W-:-:S04]  /*8a10*/  IMAD.HI.U32 R18, R12, R16, RZ ;  /* 0x000000100c127227 */ /* 0x000fc800078e00ff */
[C---:B------:R-:W-:Y:S02]  /*8a20*/  IMAD R9, R13.reuse, R17, R9 ;  /* 0x000000110d097224 */ /* 0x040fe400078e0209 */
[----:B------:R-:W-:Y:S01]  /*8a30*/  IMAD.MOV R14, RZ, RZ, -R14 ;  /* 0x000000ffff0e7224 */ /* 0x000fe200078e0a0e */
[----:B----4-:R-:W-:Y:S02]  /*8a40*/  IABS R19, R21 ;  /* 0x0000001500137213 */ /* 0x010fe40000000000 */
[----:B------:R-:W-:Y:S01]  /*8a50*/  IABS R17, R20 ;  /* 0x0000001400117213 */ /* 0x000fe20000000000 */
[----:B------:R-:W-:Y:S02]  /*8a60*/  IMAD.MOV R20, RZ, RZ, -R18 ;  /* 0x000000ffff147224 */ /* 0x000fe400078e0a12 */
[----:B------:R-:W-:Y:S02]  /*8a70*/  IMAD.MOV.U32 R18, RZ, RZ, R19 ;  /* 0x000000ffff127224 */ /* 0x000fe400078e0013 */
[----:B------:R-:W-:-:S02]  /*8a80*/  IMAD R11, R13, R14, R11 ;  /* 0x0000000e0d0b7224 */ /* 0x000fc400078e020b */
[C---:B------:R-:W-:Y:S01]  /*8a90*/  IMAD.HI.U32 R14, R12.reuse, R18, RZ ;  /* 0x000000120c0e7227 */ /* 0x040fe200078e00ff */
[----:B------:R-:W-:Y:S03]  /*8aa0*/  STL [R1+0x25e8], R8 ;  /* 0x0025e80801007387 */ /* 0x000fe60000100800 */
[----:B------:R-:W-:Y:S01]  /*8ab0*/  IMAD.HI.U32 R21, R12, R17, RZ ;  /* 0x000000110c157227 */ /* 0x000fe200078e00ff */
[----:B------:R-:W-:Y:S03]  /*8ac0*/  STL [R1+0x25ec], R9 ;  /* 0x0025ec0901007387 */ /* 0x000fe60000100800 */
[----:B------:R-:W-:Y:S01]  /*8ad0*/  IMAD R16, R13, R20, R16 ;  /* 0x000000140d107224 */ /* 0x000fe200078e0210 */
[----:B------:R-:W-:Y:S01]  /*8ae0*/  STL [R1+0x25f0], R10 ;  /* 0x0025f00a01007387 */ /* 0x000fe20000100800 */
[----:B------:R-:W-:-:S02]  /*8af0*/  IMAD.MOV R14, RZ, RZ, -R14 ;  /* 0x000000ffff0e7224 */ /* 0x000fc400078e0a0e */
[----:B------:R-:W-:Y:S01]  /*8b00*/  IMAD.MOV R21, RZ, RZ, -R21 ;  /* 0x000000ffff157224 */ /* 0x000fe200078e0a15 */
[----:B0-----:R-:W4:Y:S01]  /*8b10*/  LDL R0, [R1+0x1eec] ;  /* 0x001eec0001007983 */ /* 0x001f220000100800 */
[----:B------:R-:W-:-:S03]  /*8b20*/  IMAD R18, R13, R14, R18 ;  /* 0x0000000e0d127224 */ /* 0x000fc600078e0212 */
[----:B-1----:R-:W4:Y:S01]  /*8b30*/  LDL.LU R3, [R1+0x68] ;  /* 0x0000680001037983 */ /* 0x002f220000300800 */
[----:B------:R-:W-:-:S03]  /*8b40*/  IMAD R17, R13, R21, R17 ;  /* 0x000000150d117224 */ /* 0x000fc600078e0211 */
[----:B------:R0:W-:Y:S04]  /*8b50*/  STL [R1+0x25f4], R11 ;  /* 0x0025f40b01007387 */ /* 0x0001e80000100800 */
[----:B------:R-:W4:Y:S04]  /*8b60*/  LDL.LU R25, [R1+0x64] ;  /* 0x0000640001197983 */ /* 0x000f280000300800 */
[----:B------:R-:W-:Y:S04]  /*8b70*/  STL [R1+0x25f8], R16 ;  /* 0x0025f81001007387 */ /* 0x000fe80000100800 */
[----:B0-----:R-:W4:Y:S04]  /*8b80*/  LDL.LU R11, [R1+0x5c] ;  /* 0x00005c00010b7983 */ /* 0x001f280000300800 */
[----:B------:R-:W4:Y:S04]  /*8b90*/  LDL.LU R10, [R1+0x58] ;  /* 0x00005800010a7983 */ /* 0x000f280000300800 */
[----:B------:R-:W4:Y:S04]  /*8ba0*/  LDL.LU R7, [R1+0x54] ;  /* 0x0000540001077983 */ /* 0x000f280000300800 */
[----:B------:R-:W4:Y:S04]  /*8bb0*/  LDL.LU R9, [R1+0x50] ;  /* 0x0000500001097983 */ /* 0x000f280000300800 */
[----:B------:R-:W4:Y:S04]  /*8bc0*/  LDL.LU R8, [R1+0x4c] ;  /* 0x00004c0001087983 */ /* 0x000f280000300800 */
[----:B------:R-:W-:Y:S04]  /*8bd0*/  STL [R1+0x25fc], R17 ;  /* 0x0025fc1101007387 */ /* 0x000fe80000100800 */
[----:B------:R-:W-:Y:S01]  /*8be0*/  STL [R1+0x2600], R18 ;  /* 0x0026001201007387 */ /* 0x000fe20000100800 */
[----:B--2---:R-:W-:-:S02]  /*8bf0*/  IABS R19, R22 ;  /* 0x0000001600137213 */ /* 0x004fc40000000000 */
[----:B---3--:R-:W-:-:S03]  /*8c00*/  IABS R20, R23 ;  /* 0x0000001700147213 */ /* 0x008fc60000000000 */
[----:B------:R-:W-:-:S04]  /*8c10*/  IMAD.HI.U32 R23, R12, R19, RZ ;  /* 0x000000130c177227 */ /* 0x000fc800078e00ff */
[----:B------:R-:W-:-:S04]  /*8c20*/  IMAD.MOV R14, RZ, RZ, -R23 ;  /* 0x000000ffff0e7224 */ /* 0x000fc800078e0a17 */
[----:B------:R-:W-:-:S05]  /*8c30*/  IMAD R19, R13, R14, R19 ;  /* 0x0000000e0d137224 */ /* 0x000fca00078e0213 */
[----:B------:R0:W-:Y:S04]  /*8c40*/  STL [R1+0x2604], R19 ;  /* 0x0026041301007387 */ /* 0x0001e80000100800 */
[----:B0-----:R-:W2:Y:S01]  /*8c50*/  LDL.LU R19, [R1+0x60] ;  /* 0x0000600001137983 */ /* 0x001ea20000300800 */
[----:B------:R-:W-:Y:S01]  /*8c60*/  ISETP.GT.U32.AND P0, PT, R24, R29, PT ;  /* 0x0000001d1800720c */ /* 0x000fe20003f04070 */
[----:B------:R-:W-:Y:S01]  /*8c70*/  IMAD.HI.U32 R22, R12, R20, RZ ;  /* 0x000000140c167227 */ /* 0x000fe200078e00ff */
[----:B------:R-:W-:-:S03]  /*8c80*/  ISETP.GT.U32.AND P5, PT, R13, R15, PT ;  /* 0x0000000f0d00720c */ /* 0x000fc60003fa4070 */
[----:B------:R-:W-:-:S08]  /*8c90*/  IMAD.MOV R22, RZ, RZ, -R22 ;  /* 0x000000ffff167224 */ /* 0x000fd000078e0a16 */
[----:B------:R-:W-:-:S05]  /*8ca0*/  @!P0 IMAD.IADD R29, R29, 0x1, -R24 ;  /* 0x000000011d1d8824 */ /* 0x000fca00078e0a18 */
[----:B------:R-:W-:Y:S01]  /*8cb0*/  ISETP.GT.U32.AND P3, PT, R24, R29, PT ;  /* 0x0000001d1800720c */ /* 0x000fe20003f64070 */
[----:B------:R-:W-:-:S05]  /*8cc0*/  IMAD R20, R13, R22, R20 ;  /* 0x000000160d147224 */ /* 0x000fca00078e0214 */
[----:B------:R-:W-:Y:S01]  /*8cd0*/  STL [R1+0x2608], R20 ;  /* 0x0026081401007387 */ /* 0x000fe20000100800 */
[----:B------:R-:W-:-:S06]  /*8ce0*/  @!P5 IMAD.IADD R15, R15, 0x1, -R13 ;  /* 0x000000010f0fd824 */ /* 0x000fcc00078e0a0d */
[----:B------:R-:W-:Y:S01]  /*8cf0*/  @!P3 IMAD.IADD R29, R29, 0x1, -R24 ;  /* 0x000000011d1db824 */ /* 0x000fe200078e0a18 */
[----:B----4-:R-:W-:Y:S02]  /*8d00*/  IABS R21, R0 ;  /* 0x0000000000157213 */ /* 0x010fe40000000000 */
[----:B------:R-:W3:Y:S01]  /*8d10*/  LDL.LU R0, [R1+0x48] ;  /* 0x0000480001007983 */ /* 0x000ee20000300800 */
[----:B------:R-:W-:-:S03]  /*8d20*/  ISETP.GT.U32.AND P0, PT, R13, R3, PT ;  /* 0x000000030d00720c */ /* 0x000fc60003f04070 */
[----:B------:R-:W4:Y:S04]  /*8d30*/  LDL.LU R6, [R1+0x44] ;  /* 0x0000440001067983 */ /* 0x000f280000300800 */
[----:B------:R-:W3:Y:S01]  /*8d40*/  LDL.LU R5, [R1+0x40] ;  /* 0x0000400001057983 */ /* 0x000ee20000300800 */
[----:B------:R-:W-:-:S03]  /*8d50*/  ISETP.GT.U32.AND P1, PT, R13, R25, PT ;  /* 0x000000190d00720c */ /* 0x000fc60003f24070 */
[----:B------:R0:W-:Y:S01]  /*8d60*/  STL [R1+0x680], R29 ;  /* 0x0006801d01007387 */ /* 0x0001e20000100800 */
[----:B------:R-:W-:Y:S01]  /*8d70*/  ISETP.GT.U32.AND P3, PT, R13, R11, PT ;  /* 0x0000000b0d00720c */ /* 0x000fe20003f64070 */
[----:B------:R-:W-:Y:S02]  /*8d80*/  @!P0 IMAD.IADD R3, R3, 0x1, -R13 ;  /* 0x0000000103038824 */ /* 0x000fe400078e0a0d */
[----:B------:R-:W3:Y:S01]  /*8d90*/  LDL.LU R4, [R1+0x3c] ;  /* 0x00003c0001047983 */ /* 0x000ee20000300800 */
[----:B------:R-:W-:-:S05]  /*8da0*/  ISETP.GT.U32.AND P6, PT, R13, R10, PT ;  /* 0x0000000a0d00720c */ /* 0x000fca0003fc4070 */
[----:B------:R-:W-:Y:S01]  /*8db0*/  @!P1 IMAD.IADD R25, R25, 0x1, -R13 ;  /* 0x0000000119199824 */ /* 0x000fe200078e0a0d */
[C---:B------:R-:W-:Y:S01]  /*8dc0*/  ISETP.GT.U32.AND P4, PT, R13.reuse, R7, PT ;  /* 0x000000070d00720c */ /* 0x040fe20003f84070 */
[----:B------:R-:W3:Y:S01]  /*8dd0*/  LDL.LU R2, [R1+0x38] ;  /* 0x0000380001027983 */ /* 0x000ee20000300800 */
[C---:B------:R-:W-:Y:S02]  /*8de0*/  ISETP.GT.U32.AND P1, PT, R13.reuse, R15, PT ;  /* 0x0000000f0d00720c */ /* 0x040fe40003f24070 */
[C---:B------:R-:W-:Y:S01]  /*8df0*/  ISETP.GT.U32.AND P5, PT, R13.reuse, R9, PT ;  /* 0x000000090d00720c */ /* 0x040fe20003fa4070 */
[----:B0-----:R-:W3:Y:S01]  /*8e00*/  LDL.LU R29, [R1+0x34] ;  /* 0x00003400011d7983 */ /* 0x001ee20000300800 */
[----:B------:R-:W-:-:S03]  /*8e10*/  ISETP.GT.U32.AND P0, PT, R13, R8, PT ;  /* 0x000000080d00720c */ /* 0x000fc60003f04070 */
[----:B------:R-:W3:Y:S01]  /*8e20*/  LDL.LU R24, [R1+0x30] ;  /* 0x0000300001187983 */ /* 0x000ee20000300800 */
[----:B------:R-:W-:-:S03]  /*8e30*/  @!P3 IMAD.IADD R11, R11, 0x1, -R13 ;  /* 0x000000010b0bb824 */ /* 0x000fc600078e0a0d */
[----:B------:R-:W3:Y:S01]  /*8e40*/  LDL.LU R20, [R1+0x2c] ;  /* 0x00002c0001147983 */ /* 0x000ee20000300800 */
[--C-:B------:R-:W-:Y:S01]  /*8e50*/  @!P4 IMAD.IADD R7, R7, 0x1, -R13.reuse ;  /* 0x000000010707c824 */ /* 0x100fe200078e0a0d */
[----:B------:R-:W-:Y:S02]  /*8e60*/  ISETP.GT.U32.AND P3, PT, R13, R25, PT ;  /* 0x000000190d00720c */ /* 0x000fe40003f64070 */
[----:B------:R-:W4:Y:S01]  /*8e70*/  LDL.LU R23, [R1+0x28] ;  /* 0x0000280001177983 */ /* 0x000f220000300800 */
[----:B------:R-:W-:-:S03]  /*8e80*/  @!P6 IMAD.IADD R10, R10, 0x1, -R13 ;  /* 0x000000010a0ae824 */ /* 0x000fc600078e0a0d */
[----:B------:R-:W4:Y:S01]  /*8e90*/  LDL.LU R18, [R1+0x398] ;  /* 0x0003980001127983 */ /* 0x000f220000300800 */
[--C-:B------:R-:W-:Y:S01]  /*8ea0*/  @!P5 IMAD.IADD R9, R9, 0x1, -R13.reuse ;  /* 0x000000010909d824 */ /* 0x100fe200078e0a0d */
[----:B------:R-:W-:Y:S01]  /*8eb0*/  ISETP.GT.U32.AND P5, PT, R13, R11, PT ;  /* 0x0000000b0d00720c */ /* 0x000fe20003fa4070 */
[--C-:B------:R-:W-:Y:S01]  /*8ec0*/  @!P1 IMAD.IADD R15, R15, 0x1, -R13.reuse ;  /* 0x000000010f0f9824 */ /* 0x100fe200078e0a0d */
[C---:B------:R-:W-:Y:S01]  /*8ed0*/  ISETP.GT.U32.AND P1, PT, R13.reuse, R7, PT ;  /* 0x000000070d00720c */ /* 0x040fe20003f24070 */
[----:B------:R-:W-:Y:S01]  /*8ee0*/  IMAD.HI.U32 R14, R12, R21, RZ ;  /* 0x000000150c0e7227 */ /* 0x000fe200078e00ff */
[----:B------:R-:W4:Y:S03]  /*8ef0*/  LDL.LU R17, [R1+0x384] ;  /* 0x0003840001117983 */ /* 0x000f260000300800 */
[--C-:B------:R-:W-:Y:S01]  /*8f00*/  @!P0 IMAD.IADD R8, R8, 0x1, -R13.reuse ;  /* 0x0000000108088824 */ /* 0x100fe200078e0a0d */
[----:B------:R-:W-:Y:S01]  /*8f10*/  ISETP.GT.U32.AND P0, PT, R13, R10, PT ;  /* 0x0000000a0d00720c */ /* 0x000fe20003f04070 */
[----:B------:R-:W-:Y:S01]  /*8f20*/  IMAD.MOV R14, RZ, RZ, -R14 ;  /* 0x000000ffff0e7224 */ /* 0x000fe200078e0a0e */
[----:B------:R-:W-:Y:S01]  /*8f30*/  STL [R1+0x260c], R15 ;  /* 0x00260c0f01007387 */ /* 0x000fe20000100800 */
[----:B------:R-:W-:-:S02]  /*8f40*/  @!P3 IMAD.IADD R25, R25, 0x1, -R13 ;  /* 0x000000011919b824 */ /* 0x000fc400078e0a0d */
[----:B------:R-:W-:Y:S01]  /*8f50*/  IMAD R21, R13, R14, R21 ;  /* 0x0000000e0d157224 */ /* 0x000fe200078e0215 */
[----:B------:R-:W4:Y:S01]  /*8f60*/  LDL.LU R16, [R1+0x390] ;  /* 0x0003900001107983 */ /* 0x000f220000300800 */
[--C-:B------:R-:W-:Y:S02]  /*8f70*/  @!P5 IMAD.IADD R11, R11, 0x1, -R13.reuse ;  /* 0x000000010b0bd824 */ /* 0x100fe400078e0a0d */
[----:B------:R-:W-:-:S04]  /*8f80*/  @!P1 IMAD.IADD R7, R7, 0x1, -R13 ;  /* 0x0000000107079824 */ /* 0x000fc800078e0a0d */
[----:B------:R-:W-:Y:S01]  /*8f90*/  @!P0 IMAD.IADD R10, R10, 0x1, -R13 ;  /* 0x000000010a0a8824 */ /* 0x000fe200078e0a0d */
[----:B--2---:R-:W-:-:S13]  /*8fa0*/  ISETP.GT.U32.AND P2, PT, R13, R19, PT ;  /* 0x000000130d00720c */ /* 0x004fda0003f44070 */
[----:B------:R-:W-:Y:S01]  /*8fb0*/  @!P2 IMAD.IADD R19, R19, 0x1, -R13 ;  /* 0x000000011313a824 */ /* 0x000fe200078e0a0d */
[----:B------:R-:W-:-:S04]  /*8fc0*/  ISETP.GT.U32.AND P2, PT, R13, R3, PT ;  /* 0x000000030d00720c */ /* 0x000fc80003f44070 */
[----:B------:R-:W-:-:S09]  /*8fd0*/  ISETP.GT.U32.AND P4, PT, R13, R19, PT ;  /* 0x000000130d00720c */ /* 0x000fd20003f84070 */
[----:B------:R-:W-:-:S04]  /*8fe0*/  @!P2 IMAD.IADD R3, R3, 0x1, -R13 ;  /* 0x000000010303a824 */ /* 0x000fc800078e0a0d */
[----:B------:R-:W-:Y:S01]  /*8ff0*/  @!P4 IMAD.IADD R19, R19, 0x1, -R13 ;  /* 0x000000011313c824 */ /* 0x000fe200078e0a0d */
[----:B------:R0:W-:Y:S04]  /*9000*/  STL [R1+0x68], R3 ;  /* 0x0000680301007387 */ /* 0x0001e80000100800 */
[----:B0-----:R-:W2:Y:S04]  /*9010*/  LDL.LU R3, [R1+0x394] ;  /* 0x0003940001037983 */ /* 0x001ea80000300800 */
[----:B------:R-:W-:Y:S04]  /*9020*/  STL [R1+0x2610], R21 ;  /* 0x0026101501007387 */ /* 0x000fe80000100800 */
[----:B------:R0:W-:Y:S04]  /*9030*/  STL [R1+0x64], R25 ;  /* 0x0000641901007387 */ /* 0x0001e80000100800 */
[----:B0-----:R-:W2:Y:S04]  /*9040*/  LDL.LU R25, [R1+0x261c] ;  /* 0x00261c0001197983 */ /* 0x001ea80000300800 */
[----:B------:R-:W-:Y:S04]  /*9050*/  STL [R1+0x60], R19 ;  /* 0x0000601301007387 */ /* 0x000fe80000100800 */
[----:B------:R-:W-:Y:S04]  /*9060*/  STL [R1+0x5c], R11 ;  /* 0x00005c0b01007387 */ /* 0x000fe80000100800 */
[----:B------:R0:W-:Y:S04]  /*9070*/  STL [R1+0x54], R7 ;  /* 0x0000540701007387 */ /* 0x0001e80000100800 */
[----:B------:R1:W-:Y:S04]  /*9080*/  STL [R1+0x58], R10 ;  /* 0x0000580a01007387 */ /* 0x0003e80000100800 */
[----:B0-----:R-:W2:Y:S01]  /*9090*/  LDL R7, [R1+0x1ee8] ;  /* 0x001ee80001077983 */ /* 0x001ea20000100800 */
[----:B------:R-:W-:-:S02]  /*90a0*/  ISETP.GT.U32.AND P6, PT, R13, R8, PT ;  /* 0x000000080d00720c */ /* 0x000fc40003fc4070 */
[C---:B---3--:R-:W-:Y:S01]  /*90b0*/  ISETP.GT.U32.AND P3, PT, R13.reuse, R0, PT ;  /* 0x000000000d00720c */ /* 0x048fe20003f64070 */
[----:B------:R-:W3:Y:S01]  /*90c0*/  LDL.LU R11, [R1+0x388] ;  /* 0x00038800010b7983 */ /* 0x000ee20000300800 */
[C---:B----4-:R-:W-:Y:S02]  /*90d0*/  ISETP.GT.U32.AND P4, PT, R13.reuse, R6, PT ;  /* 0x000000060d00720c */ /* 0x050fe40003f84070 */
[C---:B------:R-:W-:Y:S02]  /*90e0*/  ISETP.GT.U32.AND P5, PT, R13.reuse, R5, PT ;  /* 0x000000050d00720c */ /* 0x040fe40003fa4070 */
[----:B------:R-:W-:-:S05]  /*90f0*/  ISETP.GT.U32.AND P0, PT, R13, R4, PT ;  /* 0x000000040d00720c */ /* 0x000fca0003f04070 */
[--C-:B------:R-:W-:Y:S01]  /*9100*/  @!P6 IMAD.IADD R8, R8, 0x1, -R13.reuse ;  /* 0x000000010808e824 */ /* 0x100fe200078e0a0d */
[C---:B------:R-:W-:Y:S01]  /*9110*/  ISETP.GT.U32.AND P6, PT, R13.reuse, R24, PT ;  /* 0x000000180d00720c */ /* 0x040fe20003fc4070 */
[--C-:B------:R-:W-:Y:S01]  /*9120*/  @!P3 IMAD.IADD R0, R0, 0x1, -R13.reuse ;  /* 0x000000010000b824 */ /* 0x100fe200078e0a0d */
[C---:B------:R-:W-:Y:S01]  /*9130*/  ISETP.GT.U32.AND P3, PT, R13.reuse, R20, PT ;  /* 0x000000140d00720c */ /* 0x040fe20003f64070 */
[--C-:B------:R-:W-:Y:S01]  /*9140*/  @!P4 IMAD.IADD R6, R6, 0x1, -R13.reuse ;  /* 0x000000010606c824 */ /* 0x100fe200078e0a0d */
[----:B------:R-:W-:Y:S01]  /*9150*/  ISETP.GT.U32.AND P4, PT, R13, R23, PT ;  /* 0x000000170d00720c */ /* 0x000fe20003f84070 */
[--C-:B------:R-:W-:Y:S01]  /*9160*/  @!P5 IMAD.IADD R5, R5, 0x1, -R13.reuse ;  /* 0x000000010505d824 */ /* 0x100fe200078e0a0d */
[C---:B------:R-:W-:Y:S02]  /*9170*/  ISETP.GT.U32.AND P2, PT, R13.reuse, R9, PT ;  /* 0x000000090d00720c */ /* 0x040fe40003f44070 */
[----:B------:R-:W-:Y:S01]  /*9180*/  ISETP.GT.U32.AND P5, PT, R13, R18, PT ;  /* 0x000000120d00720c */ /* 0x000fe20003fa4070 */
[----:B------:R-:W-:-:S04]  /*9190*/  @!P0 IMAD.IADD R4, R4, 0x1, -R13 ;  /* 0x0000000104048824 */ /* 0x000fc800078e0a0d */
[--C-:B------:R-:W-:Y:S01]  /*91a0*/  @!P6 IMAD.IADD R24, R24, 0x1, -R13.reuse ;  /* 0x000000011818e824 */ /* 0x100fe200078e0a0d */
[C---:B------:R-:W-:Y:S01]  /*91b0*/  ISETP.GT.U32.AND P6, PT, R13.reuse, R0, PT ;  /* 0x000000000d00720c */ /* 0x040fe20003fc4070 */
[--C-:B------:R-:W-:Y:S01]  /*91c0*/  @!P3 IMAD.IADD R20, R20, 0x1, -R13.reuse ;  /* 0x000000011414b824 */ /* 0x100fe200078e0a0d */
[----:B------:R-:W-:Y:S01]  /*91d0*/  ISETP.GT.U32.AND P3, PT, R13, R6, PT ;  /* 0x000000060d00720c */ /* 0x000fe20003f64070 */
[--C-:B------:R-:W-:Y:S01]  /*91e0*/  @!P4 IMAD.IADD R23, R23, 0x1, -R13.reuse ;  /* 0x000000011717c824 */ /* 0x100fe200078e0a0d */
[----:B------:R-:W-:Y:S01]  /*91f0*/  ISETP.GT.U32.AND P1, PT, R13, R2, PT ;  /* 0x000000020d00720c */ /* 0x000fe20003f24070 */
[--C-:B------:R-:W-:Y:S01]  /*9200*/  @!P2 IMAD.IADD R9, R9, 0x1, -R13.reuse ;  /* 0x000000010909a824 */ /* 0x100fe200078e0a0d */
[C---:B------:R-:W-:Y:S01]  /*9210*/  ISETP.GT.U32.AND P4, PT, R13.reuse, R5, PT ;  /* 0x000000050d00720c */ /* 0x040fe20003f84070 */
[--C-:B------:R-:W-:Y:S01]  /*9220*/  @!P5 IMAD.IADD R18, R18, 0x1, -R13.reuse ;  /* 0x000000011212d824 */ /* 0x100fe200078e0a0d */
[C---:B------:R-:W-:Y:S02]  /*9230*/  ISETP.GT.U32.AND P5, PT, R13.reuse, R4, PT ;  /* 0x000000040d00720c */ /* 0x040fe40003fa4070 */
[----:B------:R-:W-:Y:S01]  /*9240*/  ISETP.GT.U32.AND P0, PT, R13, R17, PT ;  /* 0x000000110d00720c */ /* 0x000fe20003f04070 */
[----:B------:R0:W-:Y:S02]  /*9250*/  STL [R1+0x50], R9 ;  /* 0x0000500901007387 */ /* 0x0001e40000100800 */
[----:B------:R-:W-:-:S02]  /*9260*/  @!P6 IMAD.IADD R0, R0, 0x1, -R13 ;  /* 0x000000010000e824 */ /* 0x000fc400078e0a0d */
[----:B-1----:R-:W4:Y:S01]  /*9270*/  LDL.LU R10, [R1+0x38c] ;  /* 0x00038c00010a7983 */ /* 0x002f220000300800 */
[----:B------:R-:W-:-:S03]  /*9280*/  @!P3 IMAD.IADD R6, R6, 0x1, -R13 ;  /* 0x000000010606b824 */ /* 0x000fc600078e0a0d */
[----:B------:R1:W-:Y:S04]  /*9290*/  STL [R1+0x4c], R8 ;  /* 0x00004c0801007387 */ /* 0x0003e80000100800 */
[----:B0-----:R-:W3:Y:S01]  /*92a0*/  LDL.LU R9, [R1+0x370] ;  /* 0x0003700001097983 */ /* 0x001ee20000300800 */
[--C-:B------:R-:W-:Y:S02]  /*92b0*/  @!P1 IMAD.IADD R2, R2, 0x1, -R13.reuse ;  /* 0x0000000102029824 */ /* 0x100fe400078e0a0d */
[--C-:B------:R-:W-:Y:S01]  /*92c0*/  @!P4 IMAD.IADD R5, R5, 0x1, -R13.reuse ;  /* 0x000000010505c824 */ /* 0x100fe200078e0a0d */
[----:B-1----:R-:W3:Y:S01]  /*92d0*/  LDL.LU R8, [R1+0x37c] ;  /* 0x00037c0001087983 */ /* 0x002ee20000300800 */
[--C-:B------:R-:W-:Y:S02]  /*92e0*/  @!P5 IMAD.IADD R4, R4, 0x1, -R13.reuse ;  /* 0x000000010404d824 */ /* 0x100fe400078e0a0d */
[----:B------:R-:W-:Y:S01]  /*92f0*/  @!P0 IMAD.IADD R17, R17, 0x1, -R13 ;  /* 0x0000000111118824 */ /* 0x000fe200078e0a0d */
[----:B------:R-:W-:-:S13]  /*9300*/  ISETP.GT.U32.AND P0, PT, R13, R2, PT ;  /* 0x000000020d00720c */ /* 0x000fda0003f04070 */
[----:B------:R-:W-:Y:S01]  /*9310*/  @!P0 IMAD.IADD R2, R2, 0x1, -R13 ;  /* 0x0000000102028824 */ /* 0x000fe200078e0a0d */
[----:B--2---:R-:W-:Y:S02]  /*9320*/  IABS R22, R7 ;  /* 0x0000000700167213 */ /* 0x004fe40000000000 */
[----:B------:R-:W2:Y:S04]  /*9330*/  LDL.LU R7, [R1+0x380] ;  /* 0x0003800001077983 */ /* 0x000ea80000300800 */
[----:B------:R0:W-:Y:S04]  /*9340*/  STL [R1+0x48], R0 ;  /* 0x0000480001007387 */ /* 0x0001e80000100800 */
[----:B0-----:R-:W2:Y:S04]  /*9350*/  LDL.LU R0, [R1+0x374] ;  /* 0x0003740001007983 */ /* 0x001ea80000300800 */
[----:B------:R0:W-:Y:S04]  /*9360*/  STL [R1+0x44], R6 ;  /* 0x0000440601007387 */ /* 0x0001e80000100800 */
[----:B------:R-:W2:Y:S04]  /*9370*/  LDL.LU R15, [R1+0x378] ;  /* 0x00037800010f7983 */ /* 0x000ea80000300800 */
[----:B------:R1:W-:Y:S04]  /*9380*/  STL [R1+0x40], R5 ;  /* 0x0000400501007387 */ /* 0x0003e80000100800 */
[----:B------:R-:W2:Y:S04]  /*9390*/  LDL.LU R19, [R1+0x35c] ;  /* 0x00035c0001137983 */ /* 0x000ea80000300800 */
[----:B------:R4:W-:Y:S04]  /*93a0*/  STL [R1+0x3c], R4 ;  /* 0x00003c0401007387 */ /* 0x0009e80000100800 */
[----:B0-----:R-:W2:Y:S04]  /*93b0*/  LDL.LU R6, [R1+0x368] ;  /* 0x0003680001067983 */ /* 0x001ea80000300800 */
[----:B-1----:R-:W2:Y:S04]  /*93c0*/  LDL.LU R5, [R1+0x36c] ;  /* 0x00036c0001057983 */ /* 0x002ea80000300800 */
[----:B------:R0:W-:Y:S04]  /*93d0*/  STL [R1+0x38], R2 ;  /* 0x0000380201007387 */ /* 0x0001e80000100800 */
[----:B----4-:R-:W4:Y:S01]  /*93e0*/  LDL.LU R4, [R1+0x360] ;  /* 0x0003600001047983 */ /* 0x010f220000300800 */
[----:B------:R-:W-:-:S02]  /*93f0*/  ISETP.GT.U32.AND P2, PT, R13, R29, PT ;  /* 0x0000001d0d00720c */ /* 0x000fc40003f44070 */
[C---:B------:R-:W-:Y:S02]  /*9400*/  ISETP.GT.U32.AND P1, PT, R13.reuse, R16, PT ;  /* 0x000000100d00720c */ /* 0x040fe40003f24070 */
[----:B------:R-:W-:Y:S01]  /*9410*/  ISETP.GT.U32.AND P3, PT, R13, R20, PT ;  /* 0x000000140d00720c */ /* 0x000fe20003f64070 */
[----:B0-----:R-:W4:Y:S08]  /*9420*/  LDL.LU R2, [R1+0x364] ;  /* 0x0003640001027983 */ /* 0x001f300000300800 */
[--C-:B------:R-:W-:Y:S01]  /*9430*/  @!P2 IMAD.IADD R29, R29, 0x1, -R13.reuse ;  /* 0x000000011d1da824 */ /* 0x100fe200078e0a0d */
[C---:B------:R-:W-:Y:S01]  /*9440*/  ISETP.GT.U32.AND P2, PT, R13.reuse, R3, PT ;  /* 0x000000030d00720c */ /* 0x040fe20003f44070 */
[----:B------:R-:W-:Y:S01]  /*9450*/  @!P1 IMAD.IADD R16, R16, 0x1, -R13 ;  /* 0x0000000110109824 */ /* 0x000fe200078e0a0d */
[----:B------:R-:W-:-:S02]  /*9460*/  ISETP.GT.U32.AND P4, PT, R13, R23, PT ;  /* 0x000000170d00720c */ /* 0x000fc40003f84070 */
[----:B------:R-:W-:-:S09]  /*9470*/  ISETP.GT.U32.AND P1, PT, R13, R29, PT ;  /* 0x0000001d0d00720c */ /* 0x000fd20003f24070 */
[--C-:B------:R-:W-:Y:S01]  /*9480*/  @!P2 IMAD.IADD R3, R3, 0x1, -R13.reuse ;  /* 0x000000010303a824 */ /* 0x100fe200078e0a0d */
[C---:B------:R-:W-:Y:S01]  /*9490*/  ISETP.GT.U32.AND P2, PT, R13.reuse, R24, PT ;  /* 0x000000180d00720c */ /* 0x040fe20003f44070 */
[--C-:B------:R-:W-:Y:S01]  /*94a0*/  @!P3 IMAD.IADD R20, R20, 0x1, -R13.reuse ;  /* 0x000000011414b824 */ /* 0x100fe200078e0a0d */
[C---:B------:R-:W-:Y:S02]  /*94b0*/  ISETP.GT.U32.AND P5, PT, R13.reuse, R18, PT ;  /* 0x000000120d00720c */ /* 0x040fe40003fa4070 */
[----:B------:R-:W-:Y:S01]  /*94c0*/  ISETP.GT.U32.AND P6, PT, R13, R3, PT ;  /* 0x000000030d00720c */ /* 0x000fe20003fc4070 */
[--C-:B------:R-:W-:Y:S01]  /*94d0*/  @!P1 IMAD.IADD R29, R29, 0x1, -R13.reuse ;  /* 0x000000011d1d9824 */ /* 0x100fe200078e0a0d */
[----:B------:R-:W-:Y:S01]  /*94e0*/  ISETP.GT.U32.AND P3, PT, R13, R10, PT ;  /* 0x0000000a0d00720c */ /* 0x000fe20003f64070 */
[----:B------:R-:W-:Y:S01]  /*94f0*/  @!P4 IMAD.IADD R23, R23, 0x1, -R13 ;  /* 0x000000011717c824 */ /* 0x000fe200078e0a0d */
[----:B---3--:R-:W-:-:S05]  /*9500*/  ISETP.GT.U32.AND P4, PT, R13, R9, PT ;  /* 0x000000090d00720c */ /* 0x008fca0003f84070 */
[--C-:B------:R-:W-:Y:S01]  /*9510*/  @!P2 IMAD.IADD R24, R24, 0x1, -R13.reuse ;  /* 0x000000011818a824 */ /* 0x100fe200078e0a0d */
[----:B------:R-:W-:Y:S01]  /*9520*/  ISETP.GT.U32.AND P2, PT, R13, R11, PT ;  /* 0x0000000b0d00720c */ /* 0x000fe20003f44070 */
[----:B------:R0:W-:Y:S02]  /*9530*/  STL [R1+0x34], R29 ;  /* 0x0000341d01007387 */ /* 0x0001e40000100800 */
[--C-:B------:R-:W-:Y:S01]  /*9540*/  @!P6 IMAD.IADD R3, R3, 0x1, -R13.reuse ;  /* 0x000000010303e824 */ /* 0x100fe200078e0a0d */
[C---:B------:R-:W-:Y:S01]  /*9550*/  ISETP.GT.U32.AND P0, PT, R13.reuse, R17, PT ;  /* 0x000000110d00720c */ /* 0x040fe20003f04070 */
[----:B------:R-:W-:Y:S01]  /*9560*/  @!P5 IMAD.IADD R18, R18, 0x1, -R13 ;  /* 0x000000011212d824 */ /* 0x000fe200078e0a0d */
[----:B0-----:R-:W3:Y:S01]  /*9570*/  LDL.LU R29, [R1+0x348] ;  /* 0x00034800011d7983 */ /* 0x001ee20000300800 */
[----:B------:R-:W-:-:S06]  /*9580*/  ISETP.GT.U32.AND P5, PT, R13, R8, PT ;  /* 0x000000080d00720c */ /* 0x000fcc0003fa4070 */
[--C-:B------:R-:W-:Y:S01]  /*9590*/  @!P2 IMAD.IADD R11, R11, 0x1, -R13.reuse ;  /* 0x000000010b0ba824 */ /* 0x100fe200078e0a0d */
[----:B------:R-:W-:Y:S01]  /*95a0*/  ISETP.GT.U32.AND P1, PT, R13, R16, PT ;  /* 0x000000100d00720c */ /* 0x000fe20003f24070 */
[--C-:B------:R-:W-:Y:S02]  /*95b0*/  @!P3 IMAD.IADD R10, R10, 0x1, -R13.reuse ;  /* 0x000000010a0ab824 */ /* 0x100fe400078e0a0d */
[--C-:B------:R-:W-:Y:S01]  /*95c0*/  @!P4 IMAD.IADD R9, R9, 0x1, -R13.reuse ;  /* 0x000000010909c824 */ /* 0x100fe200078e0a0d */
[----:B------:R-:W-:Y:S01]  /*95d0*/  STL [R1+0x30], R24 ;  /* 0x0000301801007387 */ /* 0x000fe20000100800 */
[----:B------:R-:W-:-:S03]  /*95e0*/  @!P0 IMAD.IADD R17, R17, 0x1, -R13 ;  /* 0x0000000111118824 */ /* 0x000fc600078e0a0d */
[----:B------:R-:W-:Y:S01]  /*95f0*/  STL [R1+0x2c], R20 ;  /* 0x00002c1401007387 */ /* 0x000fe20000100800 */
[----:B------:R-:W-:-:S03]  /*9600*/  @!P5 IMAD.IADD R8, R8, 0x1, -R13 ;  /* 0x000000010808d824 */ /* 0x000fc600078e0a0d */
[----:B------:R-:W-:Y:S01]  /*9610*/  STL [R1+0x28], R23 ;  /* 0x0000281701007387 */ /* 0x000fe20000100800 */
[----:B------:R-:W-:-:S03]  /*9620*/  @!P1 IMAD.IADD R16, R16, 0x1, -R13 ;  /* 0x0000000110109824 */ /* 0x000fc600078e0a0d */
[----:B------:R-:W-:Y:S04]  /*9630*/  STL [R1+0x398], R18 ;  /* 0x0003981201007387 */ /* 0x000fe80000100800 */
[----:B------:R-:W-:Y:S04]  /*9640*/  STL [R1+0x384], R17 ;  /* 0x0003841101007387 */ /* 0x000fe80000100800 */
[----:B------:R0:W-:Y:S04]  /*9650*/  STL [R1+0x394], R3 ;  /* 0x0003940301007387 */ /* 0x0001e80000100800 */
[----:B------:R1:W-:Y:S04]  /*9660*/  STL [R1+0x390], R16 ;  /* 0x0003901001007387 */ /* 0x0003e80000100800 */
[----:B0-----:R-:W3:Y:S04]  /*9670*/  LDL.LU R3, [R1+0x354] ;  /* 0x0003540001037983 */ /* 0x001ee80000300800 */
[----:B------:R-:W3:Y:S04]  /*9680*/  LDL.LU R23, [R1+0x358] ;  /* 0x0003580001177983 */ /* 0x000ee80000300800 */
[----:B------:R-:W3:Y:S04]  /*9690*/  LDL.LU R18, [R1+0x34c] ;  /* 0x00034c0001127983 */ /* 0x000ee80000300800 */
[----:B------:R-:W3:Y:S04]  /*96a0*/  LDL.LU R17, [R1+0x350] ;  /* 0x0003500001117983 */ /* 0x000ee80000300800 */
[----:B-1----:R-:W3:Y:S01]  /*96b0*/  LDL.LU R16, [R1+0x334] ;  /* 0x0003340001107983 */ /* 0x002ee20000300800 */
[----:B--2---:R-:W-:-:S02]  /*96c0*/  ISETP.GT.U32.AND P0, PT, R13, R7, PT ;  /* 0x000000070d00720c */ /* 0x004fc40003f04070 */
[C---:B------:R-:W-:Y:S02]  /*96d0*/  ISETP.GT.U32.AND P6, PT, R13.reuse, R15, PT ;  /* 0x0000000f0d00720c */ /* 0x040fe40003fc4070 */
[C---:B------:R-:W-:Y:S02]  /*96e0*/  ISETP.GT.U32.AND P2, PT, R13.reuse, R19, PT ;  /* 0x000000130d00720c */ /* 0x040fe40003f44070 */
[C---:B------:R-:W-:Y:S02]  /*96f0*/  ISETP.GT.U32.AND P3, PT, R13.reuse, R6, PT ;  /* 0x000000060d00720c */ /* 0x040fe40003f64070 */
[----:B------:R-:W-:-:S07]  /*9700*/  ISETP.GT.U32.AND P4, PT, R13, R5, PT ;  /* 0x000000050d00720c */ /* 0x000fce0003f84070 */
[--C-:B------:R-:W-:Y:S01]  /*9710*/  @!P6 IMAD.IADD R15, R15, 0x1, -R13.reuse ;  /* 0x000000010f0fe824 */ /* 0x100fe200078e0a0d */
[----:B------:R-:W-:Y:S01]  /*9720*/  ISETP.GT.U32.AND P6, PT, R13, R11, PT ;  /* 0x0000000b0d00720c */ /* 0x000fe20003fc4070 */
[--C-:B------:R-:W-:Y:S01]  /*9730*/  @!P2 IMAD.IADD R19, R19, 0x1, -R13.reuse ;  /* 0x000000011313a824 */ /* 0x100fe200078e0a0d */
[C---:B------:R-:W-:Y:S01]  /*9740*/  ISETP.GT.U32.AND P2, PT, R13.reuse, R10, PT ;  /* 0x0000000a0d00720c */ /* 0x040fe20003f44070 */
[--C-:B------:R-:W-:Y:S01]  /*9750*/  @!P3 IMAD.IADD R6, R6, 0x1, -R13.reuse ;  /* 0x000000010606b824 */ /* 0x100fe200078e0a0d */
[C---:B------:R-:W-:Y:S02]  /*9760*/  ISETP.GT.U32.AND P3, PT, R13.reuse, R9, PT ;  /* 0x000000090d00720c */ /* 0x040fe40003f64070 */
[----:B----4-:R-:W-:Y:S01]  /*9770*/  ISETP.GT.U32.AND P5, PT, R13, R4, PT ;  /* 0x000000040d00720c */ /* 0x010fe20003fa4070 */
[----:B------:R-:W-:Y:S01]  /*9780*/  @!P4 IMAD.IADD R5, R5, 0x1, -R13 ;  /* 0x000000010505c824 */ /* 0x000fe200078e0a0d */
[----:B------:R-:W-:-:S05]  /*9790*/  ISETP.GT.U32.AND P4, PT, R13, R8, PT ;  /* 0x000000080d00720c */ /* 0x000fca0003f84070 */
[--C-:B------:R-:W-:Y:S02]  /*97a0*/  @!P6 IMAD.IADD R11, R11, 0x1, -R13.reuse ;  /* 0x000000010b0be824 */ /* 0x100fe400078e0a0d */
[--C-:B------:R-:W-:Y:S02]  /*97b0*/  @!P0 IMAD.IADD R7, R7, 0x1, -R13.reuse ;  /* 0x0000000107078824 */ /* 0x100fe400078e0a0d */
[--C-:B------:R-:W-:Y:S01]  /*97c0*/  @!P2 IMAD.IADD R10, R10, 0x1, -R13.reuse ;  /* 0x000000010a0aa824 */ /* 0x100fe200078e0a0d */
[----:B------:R0:W-:Y:S01]  /*97d0*/  STL [R1+0x388], R11 ;  /* 0x0003880b01007387 */ /* 0x0001e20000100800 */
[--C-:B------:R-:W-:Y:S02]  /*97e0*/  @!P3 IMAD.IADD R9, R9, 0x1, -R13.reuse ;  /* 0x000000010909b824 */ /* 0x100fe400078e0a0d */
[--C-:B------:R-:W-:Y:S01]  /*97f0*/  @!P5 IMAD.IADD R4, R4, 0x1, -R13.reuse ;  /* 0x000000010404d824 */ /* 0x100fe200078e0a0d */
[----:B------:R-:W-:Y:S01]  /*9800*/  ISETP.GT.U32.AND P5, PT, R13, R7, PT ;  /* 0x000000070d00720c */ /* 0x000fe20003fa4070 */
[--C-:B------:R-:W-:Y:S01]  /*9810*/  @!P4 IMAD.IADD R8, R8, 0x1, -R13.reuse ;  /* 0x000000010808c824 */ /* 0x100fe200078e0a0d */
[----:B0-----:R-:W2:Y:S04]  /*9820*/  LDL.LU R11, [R1+0x340] ;  /* 0x00034000010b7983 */ /* 0x001ea80000300800 */
[----:B------:R0:W-:Y:S04]  /*9830*/  STL [R1+0x38c], R10 ;  /* 0x00038c0a01007387 */ /* 0x0001e80000100800 */
[----:B------:R-:W4:Y:S04]  /*9840*/  LDL.LU R24, [R1+0x344] ;  /* 0x0003440001187983 */ /* 0x000f280000300800 */
[----:B------:R1:W-:Y:S04]  /*9850*/  STL [R1+0x370], R9 ;  /* 0x0003700901007387 */ /* 0x0003e80000100800 */
[----:B------:R-:W2:Y:S04]  /*9860*/  LDL.LU R20, [R1+0x338] ;  /* 0x0003380001147983 */ /* 0x000ea80000300800 */
[----:B------:R1:W-:Y:S04]  /*9870*/  STL [R1+0x37c], R8 ;  /* 0x00037c0801007387 */ /* 0x0003e80000100800 */
[----:B0-----:R-:W2:Y:S04]  /*9880*/  LDL.LU R10, [R1+0x33c] ;  /* 0x00033c00010a7983 */ /* 0x001ea80000300800 */
[----:B-1----:R-:W2:Y:S01]  /*9890*/  LDL.LU R9, [R1+0x320] ;  /* 0x0003200001097983 */ /* 0x002ea20000300800 */
[----:B------:R-:W-:-:S05]  /*98a0*/  @!P5 IMAD.IADD R7, R7, 0x1, -R13 ;  /* 0x000000010707d824 */ /* 0x000fca00078e0a0d */
[----:B------:R0:W-:Y:S04]  /*98b0*/  STL [R1+0x380], R7 ;  /* 0x0003800701007387 */ /* 0x0001e80000100800 */
[----:B------:R-:W2:Y:S04]  /*98c0*/  LDL.LU R8, [R1+0x32c] ;  /* 0x00032c0001087983 */ /* 0x000ea80000300800 */
[----:B0-----:R-:W2:Y:S01]  /*98d0*/  LDL.LU R7, [R1+0x330] ;  /* 0x0003300001077983 */ /* 0x001ea20000300800 */
[C---:B------:R-:W-:Y:S02]  /*98e0*/  ISETP.GT.U32.AND P1, PT, R13.reuse, R0, PT ;  /* 0x000000000d00720c */ /* 0x040fe40003f24070 */
[----:B------:R-:W-:-:S11]  /*98f0*/  ISETP.GT.U32.AND P0, PT, R13, R2, PT ;  /* 0x000000020d00720c */ /* 0x000fd60003f04070 */
[--C-:B------:R-:W-:Y:S01]  /*9900*/  @!P1 IMAD.IADD R0, R0, 0x1, -R13.reuse ;  /* 0x0000000100009824 */ /* 0x100fe200078e0a0d */
[C---:B---3--:R-:W-:Y:S01]  /*9910*/  ISETP.GT.U32.AND P1, PT, R13.reuse, R29, PT ;  /* 0x0000001d0d00720c */ /* 0x048fe20003f24070 */
[----:B------:R-:W-:Y:S01]  /*9920*/  @!P0 IMAD.IADD R2, R2, 0x1, -R13 ;  /* 0x0000000102028824 */ /* 0x000fe200078e0a0d */
[C---:B------:R-:W-:Y:S02]  /*9930*/  ISETP.GT.U32.AND P2, PT, R13.reuse, R19, PT ;  /* 0x000000130d00720c */ /* 0x040fe40003f44070 */
[C---:B------:R-:W-:Y:S02]  /*9940*/  ISETP.GT.U32.AND P0, PT, R13.reuse, R0, PT ;  /* 0x000000000d00720c */ /* 0x040fe40003f04070 */
[----:B------:R-:W-:-:S07]  /*9950*/  ISETP.GT.U32.AND P3, PT, R13, R6, PT ;  /* 0x000000060d00720c */ /* 0x000fce0003f64070 */
[--C-:B------:R-:W-:Y:S01]  /*9960*/  @!P1 IMAD.IADD R29, R29, 0x1, -R13.reuse ;  /* 0x000000011d1d9824 */ /* 0x100fe200078e0a0d */
[----:B------:R-:W-:Y:S01]  /*9970*/  ISETP.GT.U32.AND P1, PT, R13, R15, PT ;  /* 0x0000000f0d00720c */ /* 0x000fe20003f24070 */
[--C-:B------:R-:W-:Y:S01]  /*9980*/  @!P2 IMAD.IADD R19, R19, 0x1, -R13.reuse ;  /* 0x000000011313a824 */ /* 0x100fe200078e0a0d */
[C---:B------:R-:W-:Y:S02]  /*9990*/  ISETP.GT.U32.AND P4, PT, R13.reuse, R5, PT ;  /* 0x000000050d00720c */ /* 0x040fe40003f84070 */
[C---:B------:R-:W-:Y:S01]  /*99a0*/  ISETP.GT.U32.AND P6, PT, R13.reuse, R29, PT ;  /* 0x0000001d0d00720c */ /* 0x040fe20003fc4070 */
[--C-:B------:R-:W-:Y:S01]  /*99b0*/  @!P0 IMAD.IADD R0, R0, 0x1, -R13.reuse ;  /* 0x0000000100008824 */ /* 0x100fe200078e0a0d */
[C---:B------:R-:W-:Y:S01]  /*99c0*/  ISETP.GT.U32.AND P2, PT, R13.reuse, R23, PT ;  /* 0x000000170d00720c */ /* 0x040fe20003f44070 */
[----:B------:R-:W-:Y:S01]  /*99d0*/  @!P3 IMAD.IADD R6, R6, 0x1, -R13 ;  /* 0x000000010606b824 */ /* 0x000fe200078e0a0d */
[----:B------:R-:W-:-:S05]  /*99e0*/  ISETP.GT.U32.AND P5, PT, R13, R4, PT ;  /* 0x000000040d00720c */ /* 0x000fca0003fa4070 */
[--C-:B------:R-:W-:Y:S01]  /*99f0*/  @!P1 IMAD.IADD R15, R15, 0x1, -R13.reuse ;  /* 0x000000010f0f9824 */ /* 0x100fe200078e0a0d */
[C---:B------:R-:W-:Y:S02]  /*9a00*/  ISETP.GT.U32.AND P1, PT, R13.reuse, R3, PT ;  /* 0x000000030d00720c */ /* 0x040fe40003f24070 */
[----:B------:R-:W-:Y:S01]  /*9a10*/  ISETP.GT.U32.AND P3, PT, R13, R18, PT ;  /* 0x000000120d00720c */ /* 0x000fe20003f64070 */
[----:B------:R0:W-:Y:S01]  /*9a20*/  STL [R1+0x374], R0 ;  /* 0x0003740001007387 */ /* 0x0001e20000100800 */
[--C-:B------:R-:W-:Y:S01]  /*9a30*/  @!P6 IMAD.IADD R29, R29, 0x1, -R13.reuse ;  /* 0x000000011d1de824 */ /* 0x100fe200078e0a0d */
[----:B------:R-:W-:Y:S01]  /*9a40*/  ISETP.GT.U32.AND P0, PT, R13, R2, PT ;  /* 0x000000020d00720c */ /* 0x000fe20003f04070 */
[--C-:B------:R-:W-:Y:S01]  /*9a50*/  @!P4 IMAD.IADD R5, R5, 0x1, -R13.reuse ;  /* 0x000000010505c824 */ /* 0x100fe200078e0a0d */
[----:B0-----:R-:W3:Y:S06]  /*9a60*/  LDL.LU R0, [R1+0x324] ;  /* 0x0003240001007983 */ /* 0x001eec0000300800 */
[--C-:B------:R-:W-:Y:S01]  /*9a70*/  @!P1 IMAD.IADD R3, R3, 0x1, -R13.reuse ;  /* 0x0000000103039824 */ /* 0x100fe200078e0a0d */
[----:B------:R-:W-:Y:S01]  /*9a80*/  ISETP.GT.U32.AND P4, PT, R13, R17, PT ;  /* 0x000000110d00720c */ /* 0x000fe20003f84070 */
[----:B------:R-:W-:-:S02]  /*9a90*/  @!P2 IMAD.IADD R23, R23, 0x1, -R13 ;  /* 0x000000011717a824 */ /* 0x000fc400078e0a0d */
[--C-:B------:R-:W-:Y:S01]  /*9aa0*/  @!P5 IMAD.IADD R4, R4, 0x1, -R13.reuse ;  /* 0x000000010404d824 */ /* 0x100fe200078e0a0d */
[----:B------:R-:W-:Y:S01]  /*9ab0*/  ISETP.GT.U32.AND P5, PT, R13, R16, PT ;  /* 0x000000100d00720c */ /* 0x000fe20003fa4070 */
[--C-:B------:R-:W-:Y:S01]  /*9ac0*/  @!P3 IMAD.IADD R18, R18, 0x1, -R13.reuse ;  /* 0x000000011212b824 */ /* 0x100fe200078e0a0d */
[----:B------:R-:W-:Y:S01]  /*9ad0*/  STL [R1+0x378], R15 ;  /* 0x0003780f01007387 */ /* 0x000fe20000100800 */
[--C-:B------:R-:W-:Y:S02]  /*9ae0*/  @!P0 IMAD.IADD R2, R2, 0x1, -R13.reuse ;  /* 0x0000000102028824 */ /* 0x100fe400078e0a0d */
[----:B------:R-:W-:Y:S01]  /*9af0*/  IMAD.HI.U32 R14, R12, R22, RZ ;  /* 0x000000160c0e7227 */ /* 0x000fe200078e00ff */
[----:B------:R-:W-:Y:S03]  /*9b00*/  STL [R1+0x35c], R19 ;  /* 0x00035c1301007387 */ /* 0x000fe60000100800 */
[----:B------:R-:W-:Y:S01]  /*9b10*/  @!P4 IMAD.IADD R17, R17, 0x1, -R13 ;  /* 0x000000011111c824 */ /* 0x000fe200078e0a0d */
[----:B------:R-:W-:Y:S01]  /*9b20*/  STL [R1+0x368], R6 ;  /* 0x0003680601007387 */ /* 0x000fe20000100800 */
[----:B------:R-:W-:-:S02]  /*9b30*/  IMAD.MOV R14, RZ, RZ, -R14 ;  /* 0x000000ffff0e7224 */ /* 0x000fc400078e0a0e */
[----:B------:R-:W-:Y:S01]  /*9b40*/  @!P5 IMAD.IADD R16, R16, 0x1, -R13 ;  /* 0x000000011010d824 */ /* 0x000fe200078e0a0d */
[----:B------:R-:W-:Y:S04]  /*9b50*/  STL [R1+0x36c], R5 ;  /* 0x00036c0501007387 */ /* 0x000fe80000100800 */
[----:B------:R-:W-:Y:S04]  /*9b60*/  STL [R1+0x360], R4 ;  /* 0x0003600401007387 */ /* 0x000fe80000100800 */
[----:B------:R0:W-:Y:S01]  /*9b70*/  STL [R1+0x364], R2 ;  /* 0x0003640201007387 */ /* 0x0001e20000100800 */
[----:B------:R-:W-:-:S03]  /*9b80*/  IMAD R22, R13, R14, R22 ;  /* 0x0000000e0d167224 */ /* 0x000fc600078e0216 */
[----:B0-----:R-:W3:Y:S04]  /*9b90*/  LDL R2, [R1+0x1ee4] ;  /* 0x001ee40001027983 */ /* 0x001ee80000100800 */
[----:B------:R0:W-:Y:S04]  /*9ba0*/  STL [R1+0x348], R29 ;  /* 0x0003481d01007387 */ /* 0x0001e80000100800 */
[----:B0-----:R-:W3:Y:S04]  /*9bb0*/  LDL.LU R29, [R1+0x328] ;  /* 0x00032800011d7983 */ /* 0x001ee80000300800 */
[----:B------:R-:W3:Y:S04]  /*9bc0*/  LDL.LU R19, [R1+0x30c] ;  /* 0x00030c0001137983 */ /* 0x000ee80000300800 */
[----:B------:R-:W3:Y:S04]  /*9bd0*/  LDL.LU R6, [R1+0x318] ;  /* 0x0003180001067983 */ /* 0x000ee80000300800 */
[----:B------:R-:W3:Y:S04]  /*9be0*/  LDL.LU R5, [R1+0x31c] ;  /* 0x00031c0001057983 */ /* 0x000ee80000300800 */
[----:B------:R-:W-:Y:S04]  /*9bf0*/  STL [R1+0x2614], R22 ;  /* 0x0026141601007387 */ /* 0x000fe80000100800 */
[----:B------:R-:W3:Y:S01]  /*9c00*/  LDL.LU R4, [R1+0x310] ;  /* 0x0003100001047983 */ /* 0x000ee20000300800 */
[----:B----4-:R-:W-:-:S02]  /*9c10*/  ISETP.GT.U32.AND P6, PT, R13, R24, PT ;  /* 0x000000180d00720c */ /* 0x010fc40003fc4070 */
[C---:B--2---:R-:W-:Y:S02]  /*9c20*/  ISETP.GT.U32.AND P1, PT, R13.reuse, R20, PT ;  /* 0x000000140d00720c */ /* 0x044fe40003f24070 */
[C---:B------:R-:W-:Y:S02]  /*9c30*/  ISETP.GT.U32.AND P2, PT, R13.reuse, R10, PT ;  /* 0x0000000a0d00720c */ /* 0x040fe40003f44070 */
[----:B------:R-:W-:-:S07]  /*9c40*/  ISETP.GT.U32.AND P3, PT, R13, R9, PT ;  /* 0x000000090d00720c */ /* 0x000fce0003f64070 */
[--C-:B------:R-:W-:Y:S01]  /*9c50*/  @!P6 IMAD.IADD R24, R24, 0x1, -R13.reuse ;  /* 0x000000011818e824 */ /* 0x100fe200078e0a0d */
[C---:B------:R-:W-:Y:S01]  /*9c60*/  ISETP.GT.U32.AND P6, PT, R13.reuse, R3, PT ;  /* 0x000000030d00720c */ /* 0x040fe20003fc4070 */
[--C-:B------:R-:W-:Y:S01]  /*9c70*/  @!P1 IMAD.IADD R20, R20, 0x1, -R13.reuse ;  /* 0x0000000114149824 */ /* 0x100fe200078e0a0d */
[C---:B------:R-:W-:Y:S02]  /*9c80*/  ISETP.GT.U32.AND P0, PT, R13.reuse, R11, PT ;  /* 0x0000000b0d00720c */ /* 0x040fe40003f04070 */
[C---:B------:R-:W-:Y:S01]  /*9c90*/  ISETP.GT.U32.AND P1, PT, R13.reuse, R23, PT ;  /* 0x000000170d00720c */ /* 0x040fe20003f24070 */
[--C-:B------:R-:W-:Y:S01]  /*9ca0*/  @!P2 IMAD.IADD R10, R10, 0x1, -R13.reuse ;  /* 0x000000010a0aa824 */ /* 0x100fe200078e0a0d */
[C---:B------:R-:W-:Y:S02]  /*9cb0*/  ISETP.GT.U32.AND P4, PT, R13.reuse, R8, PT ;  /* 0x000000080d00720c */ /* 0x040fe40003f84070 */
[----:B------:R-:W-:Y:S01]  /*9cc0*/  ISETP.GT.U32.AND P2, PT, R13, R18, PT ;  /* 0x000000120d00720c */ /* 0x000fe20003f44070 */
[----:B------:R-:W-:Y:S01]  /*9cd0*/  @!P3 IMAD.IADD R9, R9, 0x1, -R13 ;  /* 0x000000010909b824 */ /* 0x000fe200078e0a0d */
[----:B------:R-:W-:-:S02]  /*9ce0*/  ISETP.GT.U32.AND P3, PT, R13, R17, PT ;  /* 0x000000110d00720c */ /* 0x000fc40003f64070 */
[----:B------:R-:W-:Y:S01]  /*9cf0*/  ISETP.GT.U32.AND P5, PT, R13, R7, PT ;  /* 0x000000070d00720c */ /* 0x000fe20003fa4070 */
[--C-:B------:R-:W-:Y:S02]  /*9d00*/  @!P6 IMAD.IADD R3, R3, 0x1, -R13.reuse ;  /* 0x000000010303e824 */ /* 0x100fe400078e0a0d */
[--C-:B------:R-:W-:Y:S02]  /*9d10*/  @!P0 IMAD.IADD R11, R11, 0x1, -R13.reuse ;  /* 0x000000010b0b8824 */ /* 0x100fe400078e0a0d */
[--C-:B------:R-:W-:Y:S01]  /*9d20*/  @!P1 IMAD.IADD R23, R23, 0x1, -R13.reuse ;  /* 0x0000000117179824 */ /* 0x100fe200078e0a0d */
[----:B------:R0:W-:Y:S01]  /*9d30*/  STL [R1+0x354], R3 ;  /* 0x0003540301007387 */ /* 0x0001e20000100800 */
[--C-:B------:R-:W-:Y:S01]  /*9d40*/  @!P4 IMAD.IADD R8, R8, 0x1, -R13.reuse ;  /* 0x000000010808c824 */ /* 0x100fe200078e0a0d */
[----:B------:R-:W-:Y:S01]  /*9d50*/  ISETP.GT.U32.AND P4, PT, R13, R16, PT ;  /* 0x000000100d00720c */ /* 0x000fe20003f84070 */
[--C-:B------:R-:W-:Y:S02]  /*9d60*/  @!P2 IMAD.IADD R18, R18, 0x1, -R13.reuse ;  /* 0x000000011212a824 */ /* 0x100fe400078e0a0d */
[----:B------:R-:W-:-:S02]  /*9d70*/  @!P3 IMAD.IADD R17, R17, 0x1, -R13 ;  /* 0x000000011111b824 */ /* 0x000fc400078e0a0d */
[--C-:B------:R-:W-:Y:S01]  /*9d80*/  @!P5 IMAD.IADD R7, R7, 0x1, -R13.reuse ;  /* 0x000000010707d824 */ /* 0x100fe200078e0a0d */
[----:B------:R-:W-:Y:S01]  /*9d90*/  ISETP.GT.U32.AND P5, PT, R13, R11, PT ;  /* 0x0000000b0d00720c */ /* 0x000fe20003fa4070 */
[----:B0-----:R-:W2:Y:S04]  /*9da0*/  LDL.LU R3, [R1+0x314] ;  /* 0x0003140001037983 */ /* 0x001ea80000300800 */
[----:B------:R-:W-:Y:S04]  /*9db0*/  STL [R1+0x358], R23 ;  /* 0x0003581701007387 */ /* 0x000fe80000100800 */
[----:B------:R-:W4:Y:S04]  /*9dc0*/  LDL.LU R21, [R1+0x2f8] ;  /* 0x0002f80001157983 */ /* 0x000f280000300800 */
[----:B------:R0:W-:Y:S04]  /*9dd0*/  STL [R1+0x34c], R18 ;  /* 0x00034c1201007387 */ /* 0x0001e80000100800 */
[----:B------:R-:W2:Y:S04]  /*9de0*/  LDL.LU R15, [R1+0x304] ;  /* 0x00030400010f7983 */ /* 0x000ea80000300800 */
[----:B------:R1:W-:Y:S04]  /*9df0*/  STL [R1+0x350], R17 ;  /* 0x0003501101007387 */ /* 0x0003e80000100800 */
[----:B0-----:R-:W2:Y:S01]  /*9e00*/  LDL.LU R18, [R1+0x308] ;  /* 0x0003080001127983 */ /* 0x001ea20000300800 */
[----:B------:R-:W-:-:S03]  /*9e10*/  @!P4 IMAD.IADD R16, R16, 0x1, -R13 ;  /* 0x000000011010c824 */ /* 0x000fc600078e0a0d */
[----:B-1----:R-:W2:Y:S01]  /*9e20*/  LDL.LU R17, [R1+0x2fc] ;  /* 0x0002fc0001117983 */ /* 0x002ea20000300800 */
[----:B------:R-:W-:-:S03]  /*9e30*/  @!P5 IMAD.IADD R11, R11, 0x1, -R13 ;  /* 0x000000010b0bd824 */ /* 0x000fc600078e0a0d */
[----:B------:R0:W-:Y:S04]  /*9e40*/  STL [R1+0x334], R16 ;  /* 0x0003341001007387 */ /* 0x0001e80000100800 */
[----:B0-----:R-:W2:Y:S04]  /*9e50*/  LDL.LU R16, [R1+0x300] ;  /* 0x0003000001107983 */ /* 0x001ea80000300800 */
[----:B------:R0:W-:Y:S04]  /*9e60*/  STL [R1+0x340], R11 ;  /* 0x0003400b01007387 */ /* 0x0001e80000100800 */
[----:B0-----:R-:W2:Y:S01]  /*9e70*/  LDL.LU R11, [R1+0x2e4] ;  /* 0x0002e400010b7983 */ /* 0x001ea20000300800 */
[----:B---3--:R-:W-:-:S02]  /*9e80*/  ISETP.GT.U32.AND P0, PT, R13, R0, PT ;  /* 0x000000000d00720c */ /* 0x008fc40003f04070 */
[C---:B------:R-:W-:Y:S02]  /*9e90*/  ISETP.GT.U32.AND P1, PT, R13.reuse, R20, PT ;  /* 0x000000140d00720c */ /* 0x040fe40003f24070 */
[----:B------:R-:W-:-:S09]  /*9ea0*/  ISETP.GT.U32.AND P2, PT, R13, R10, PT ;  /* 0x0000000a0d00720c */ /* 0x000fd20003f44070 */
[--C-:B------:R-:W-:Y:S01]  /*9eb0*/  @!P0 IMAD.IADD R0, R0, 0x1, -R13.reuse ;  /* 0x0000000100008824 */ /* 0x100fe200078e0a0d */
[C---:B------:R-:W-:Y:S01]  /*9ec0*/  ISETP.GT.U32.AND P0, PT, R13.reuse, R24, PT ;  /* 0x000000180d00720c */ /* 0x040fe20003f04070 */
[--C-:B------:R-:W-:Y:S01]  /*9ed0*/  @!P1 IMAD.IADD R20, R20, 0x1, -R13.reuse ;  /* 0x0000000114149824 */ /* 0x100fe200078e0a0d */
[C---:B------:R-:W-:Y:S02]  /*9ee0*/  ISETP.GT.U32.AND P3, PT, R13.reuse, R9, PT ;  /* 0x000000090d00720c */ /* 0x040fe40003f64070 */
[C---:B------:R-:W-:Y:S01]  /*9ef0*/  ISETP.GT.U32.AND P6, PT, R13.reuse, R0, PT ;  /* 0x000000000d00720c */ /* 0x040fe20003fc4070 */
[----:B------:R-:W-:Y:S01]  /*9f00*/  @!P2 IMAD.IADD R10, R10, 0x1, -R13 ;  /* 0x000000010a0aa824 */ /* 0x000fe200078e0a0d */
[----:B------:R-:W-:-:S07]  /*9f10*/  ISETP.GT.U32.AND P4, PT, R13, R8, PT ;  /* 0x000000080d00720c */ /* 0x000fce0003f84070 */
[--C-:B------:R-:W-:Y:S01]  /*9f20*/  @!P0 IMAD.IADD R24, R24, 0x1, -R13.reuse ;  /* 0x0000000118188824 */ /* 0x100fe200078e0a0d */
[C---:B------:R-:W-:Y:S02]  /*9f30*/  ISETP.GT.U32.AND P0, PT, R13.reuse, R29, PT ;  /* 0x0000001d0d00720c */ /* 0x040fe40003f04070 */
[C---:B------:R-:W-:Y:S02]  /*9f40*/  ISETP.GT.U32.AND P1, PT, R13.reuse, R19, PT ;  /* 0x000000130d00720c */ /* 0x040fe40003f24070 */
[C---:B------:R-:W-:Y:S02]  /*9f50*/  ISETP.GT.U32.AND P2, PT, R13.reuse, R6, PT ;  /* 0x000000060d00720c */ /* 0x040fe40003f44070 */
[----:B------:R-:W-:Y:S02]  /*9f60*/  IABS R23, R2 ;  /* 0x0000000200177213 */ /* 0x000fe40000000000 */
[----:B------:R-:W3:Y:S01]  /*9f70*/  LDL.LU R2, [R1+0x2f0] ;  /* 0x0002f00001027983 */ /* 0x000ee20000300800 */
[--C-:B------:R-:W-:Y:S01]  /*9f80*/  @!P6 IMAD.IADD R0, R0, 0x1, -R13.reuse ;  /* 0x000000010000e824 */ /* 0x100fe200078e0a0d */
[----:B------:R-:W-:Y:S01]  /*9f90*/  ISETP.GT.U32.AND P5, PT, R13, R7, PT ;  /* 0x000000070d00720c */ /* 0x000fe20003fa4070 */
[--C-:B------:R-:W-:Y:S01]  /*9fa0*/  @!P3 IMAD.IADD R9, R9, 0x1, -R13.reuse ;  /* 0x000000010909b824 */ /* 0x100fe200078e0a0d */
[----:B------:R-:W-:Y:S01]  /*9fb0*/  ISETP.GT.U32.AND P3, PT, R13, R5, PT ;  /* 0x000000050d00720c */ /* 0x000fe20003f64070 */
[----:B------:R-:W-:-:S02]  /*9fc0*/  @!P0 IMAD.IADD R29, R29, 0x1, -R13 ;  /* 0x000000011d1d8824 */ /* 0x000fc400078e0a0d */
[--C-:B------:R-:W-:Y:S01]  /*9fd0*/  @!P4 IMAD.IADD R8, R8, 0x1, -R13.reuse ;  /* 0x000000010808c824 */ /* 0x100fe200078e0a0d */
[----:B------:R-:W-:Y:S01]  /*9fe0*/  ISETP.GT.U32.AND P4, PT, R13, R4, PT ;  /* 0x000000040d00720c */ /* 0x000fe20003f84070 */
[--C-:B------:R-:W-:Y:S02]  /*9ff0*/  @!P1 IMAD.IADD R19, R19, 0x1, -R13.reuse ;  /* 0x0000000113139824 */ /* 0x100fe400078e0a0d */
[----:B------:R-:W-:-:S04]  /*a000*/  @!P2 IMAD.IADD R6, R6, 0x1, -R13 ;  /* 0x000000010606a824 */ /* 0x000fc800078e0a0d */
[--C-:B------:R-:W-:Y:S02]  /*a010*/  @!P5 IMAD.IADD R7, R7, 0x1, -R13.reuse ;  /* 0x000000010707d824 */ /* 0x100fe400078e0a0d */
[--C-:B------:R-:W-:Y:S01]  /*a020*/  @!P3 IMAD.IADD R5, R5, 0x1, -R13.reuse ;  /* 0x000000010505b824 */ /* 0x100fe200078e0a0d */
[----:B------:R-:W-:Y:S03]  /*a030*/  STL [R1+0x344], R24 ;  /* 0x0003441801007387 */ /* 0x000fe60000100800 */
[----:B------:R-:W-:Y:S01]  /*a040*/  @!P4 IMAD.IADD R4, R4, 0x1, -R13 ;  /* 0x000000010404c824 */ /* 0x000fe200078e0a0d */
[----:B------:R-:W-:Y:S04]  /*a050*/  STL [R1+0x338], R20 ;  /* 0x0003381401007387 */ /* 0x000fe80000100800 */
[----:B------:R-:W-:Y:S04]  /*a060*/  STL [R1+0x33c], R10 ;  /* 0x00033c0a01007387 */ /* 0x000fe80000100800 */
        /* <DEDUP_REMOVED lines=9> */
[----:B----4-:R-:W-:-:S02]  /*a100*/  ISETP.GT.U32.AND P6, PT, R13, R21, PT ;  /* 0x000000150d00720c */ /* 0x010fc40003fc4070 */
[C---:B--2---:R-:W-:Y:S02]  /*a110*/  ISETP.GT.U32.AND P0, PT, R13.reuse, R15, PT ;  /* 0x0000000f0d00720c */ /* 0x044fe40003f04070 */
        /* <DEDUP_REMOVED lines=8> */
[C---:B------:R-:W-:Y:S02]  /*a1a0*/  ISETP.GT.U32.AND P1, PT, R13.reuse, R6, PT ;  /* 0x000000060d00720c */ /* 0x040fe40003f24070 */
[----:B------:R-:W-:Y:S01]  /*a1b0*/  ISETP.GT.U32.AND P3, PT, R13, R16, PT ;  /* 0x000000100d00720c */ /* 0x000fe20003f64070 */
[----:B------:R-:W-:Y:S01]  /*a1c0*/  @!P2 IMAD.IADD R17, R17, 0x1, -R13 ;  /* 0x000000011111a824 */ /* 0x000fe200078e0a0d */
[----:B------:R-:W-:-:S03]  /*a1d0*/  ISETP.GT.U32.AND P2, PT, R13, R5, PT ;  /* 0x000000050d00720c */ /* 0x000fc60003f44070 */
[--C-:B------:R-:W-:Y:S02]  /*a1e0*/  @!P5 IMAD.IADD R3, R3, 0x1, -R13.reuse ;  /* 0x000000010303d824 */ /* 0x100fe400078e0a0d */
[----:B------:R-:W-:Y:S01]  /*a1f0*/  @!P6 IMAD.IADD R29, R29, 0x1, -R13 ;  /* 0x000000011d1de824 */ /* 0x000fe200078e0a0d */
[----:B------:R-:W-:-:S05]  /*a200*/  ISETP.GT.U32.AND P4, PT, R13, R11, PT ;  /* 0x0000000b0d00720c */ /* 0x000fca0003f84070 */
[--C-:B------:R-:W-:Y:S01]  /*a210*/  @!P3 IMAD.IADD R16, R16, 0x1, -R13.reuse ;  /* 0x000000011010b824 */ /* 0x100fe200078e0a0d */
[----:B------:R-:W-:Y:S01]  /*a220*/  ISETP.GT.U32.AND P3, PT, R13, R4, PT ;  /* 0x000000040d00720c */ /* 0x000fe20003f64070 */
[--C-:B------:R-:W-:Y:S01]  /*a230*/  @!P0 IMAD.IADD R19, R19, 0x1, -R13.reuse ;  /* 0x0000000113138824 */ /* 0x100fe200078e0a0d */
[----:B------:R0:W-:Y:S01]  /*a240*/  STL [R1+0x328], R29 ;  /* 0x0003281d01007387 */ /* 0x0001e20000100800 */
[--C-:B------:R-:W-:Y:S02]  /*a250*/  @!P1 IMAD.IADD R6, R6, 0x1, -R13.reuse ;  /* 0x0000000106069824 */ /* 0x100fe400078e0a0d */
[--C-:B------:R-:W-:Y:S02]  /*a260*/  @!P2 IMAD.IADD R5, R5, 0x1, -R13.reuse ;  /* 0x000000010505a824 */ /* 0x100fe400078e0a0d */
[--C-:B------:R-:W-:Y:S01]  /*a270*/  @!P4 IMAD.IADD R11, R11, 0x1, -R13.reuse ;  /* 0x000000010b0bc824 */ /* 0x100fe200078e0a0d */
[----:B------:R-:W-:Y:S01]  /*a280*/  ISETP.GT.U32.AND P4, PT, R13, R3, PT ;  /* 0x000000030d00720c */ /* 0x000fe20003f84070 */
[----:B0-----:R-:W2:Y:S04]  /*a290*/  LDL.LU R29, [R1+0x2e0] ;  /* 0x0002e000011d7983 */ /* 0x001ea80000300800 */
[----:B------:R0:W-:Y:S04]  /*a2a0*/  STL [R1+0x30c], R19 ;  /* 0x00030c1301007387 */ /* 0x0001e80000100800 */
[----:B------:R-:W4:Y:S04]  /*a2b0*/  LDL.LU R24, [R1+0x2d4] ;  /* 0x0002d40001187983 */ /* 0x000f280000300800 */
[----:B------:R1:W-:Y:S04]  /*a2c0*/  STL [R1+0x318], R6 ;  /* 0x0003180601007387 */ /* 0x0003e80000100800 */
[----:B------:R-:W2:Y:S04]  /*a2d0*/  LDL.LU R20, [R1+0x2d8] ;  /* 0x0002d80001147983 */ /* 0x000ea80000300800 */
[----:B------:R1:W-:Y:S04]  /*a2e0*/  STL [R1+0x31c], R5 ;  /* 0x00031c0501007387 */ /* 0x0003e80000100800 */
[----:B0-----:R-:W2:Y:S01]  /*a2f0*/  LDL.LU R19, [R1+0x2bc] ;  /* 0x0002bc0001137983 */ /* 0x001ea20000300800 */
[----:B------:R-:W-:-:S02]  /*a300*/  @!P3 IMAD.IADD R4, R4, 0x1, -R13 ;  /* 0x000000010404b824 */ /* 0x000fc400078e0a0d */
[----:B------:R-:W-:Y:S01]  /*a310*/  @!P4 IMAD.IADD R3, R3, 0x1, -R13 ;  /* 0x000000010303c824 */ /* 0x000fe200078e0a0d */
[----:B-1----:R-:W2:Y:S04]  /*a320*/  LDL.LU R6, [R1+0x2c8] ;  /* 0x0002c80001067983 */ /* 0x002ea80000300800 */
[----:B------:R-:W-:Y:S04]  /*a330*/  STL [R1+0x310], R4 ;  /* 0x0003100401007387 */ /* 0x000fe80000100800 */
[----:B------:R-:W2:Y:S04]  /*a340*/  LDL.LU R5, [R1+0x2cc] ;  /* 0x0002cc0001057983 */ /* 0x000ea80000300800 */
[----:B------:R0:W-:Y:S04]  /*a350*/  STL [R1+0x314], R3 ;  /* 0x0003140301007387 */ /* 0x0001e80000100800 */
[----:B0-----:R-:W2:Y:S04]  /*a360*/  LDL.LU R3, [R1+0x2c0] ;  /* 0x0002c00001037983 */ /* 0x001ea80000300800 */
[----:B------:R-:W2:Y:S01]  /*a370*/  LDL.LU R4, [R1+0x2c4] ;  /* 0x0002c40001047983 */ /* 0x000ea20000300800 */
[----:B---3--:R-:W-:-:S02]  /*a380*/  ISETP.GT.U32.AND P5, PT, R13, R2, PT ;  /* 0x000000020d00720c */ /* 0x008fc40003fa4070 */
[C---:B------:R-:W-:Y:S02]  /*a390*/  ISETP.GT.U32.AND P0, PT, R13.reuse, R15, PT ;  /* 0x0000000f0d00720c */ /* 0x040fe40003f04070 */
[----:B------:R-:W-:-:S09]  /*a3a0*/  ISETP.GT.U32.AND P1, PT, R13, R18, PT ;  /* 0x000000120d00720c */ /* 0x000fd20003f24070 */
[--C-:B------:R-:W-:Y:S01]  /*a3b0*/  @!P5 IMAD.IADD R2, R2, 0x1, -R13.reuse ;  /* 0x000000010202d824 */ /* 0x100fe200078e0a0d */
[----:B------:R-:W-:Y:S01]  /*a3c0*/  ISETP.GT.U32.AND P5, PT, R13, R21, PT ;  /* 0x000000150d00720c */ /* 0x000fe20003fa4070 */
[--C-:B------:R-:W-:Y:S01]  /*a3d0*/  @!P0 IMAD.IADD R15, R15, 0x1, -R13.reuse ;  /* 0x000000010f0f8824 */ /* 0x100fe200078e0a0d */
[C---:B------:R-:W-:Y:S02]  /*a3e0*/  ISETP.GT.U32.AND P3, PT, R13.reuse, R16, PT ;  /* 0x000000100d00720c */ /* 0x040fe40003f64070 */
[C---:B------:R-:W-:Y:S02]  /*a3f0*/  ISETP.GT.U32.AND P6, PT, R13.reuse, R2, PT ;  /* 0x000000020d00720c */ /* 0x040fe40003fc4070 */
[----:B------:R-:W-:Y:S01]  /*a400*/  ISETP.GT.U32.AND P2, PT, R13, R17, PT ;  /* 0x000000110d00720c */ /* 0x000fe20003f44070 */
[----:B------:R-:W-:-:S06]  /*a410*/  @!P1 IMAD.IADD R18, R18, 0x1, -R13 ;  /* 0x0000000112129824 */ /* 0x000fcc00078e0a0d */
[--C-:B------:R-:W-:Y:S01]  /*a420*/  @!P5 IMAD.IADD R21, R21, 0x1, -R13.reuse ;  /* 0x000000011515d824 */ /* 0x100fe200078e0a0d */
[C---:B------:R-:W-:Y:S02]  /*a430*/  ISETP.GT.U32.AND P5, PT, R13.reuse, R0, PT ;  /* 0x000000000d00720c */ /* 0x040fe40003fa4070 */
[C---:B------:R-:W-:Y:S02]  /*a440*/  ISETP.GT.U32.AND P0, PT, R13.reuse, R10, PT ;  /* 0x0000000a0d00720c */ /* 0x040fe40003f04070 */
[C---:B------:R-:W-:Y:S01]  /*a450*/  ISETP.GT.U32.AND P1, PT, R13.reuse, R9, PT ;  /* 0x000000090d00720c */ /* 0x040fe20003f24070 */
[--C-:B------:R-:W-:Y:S01]  /*a460*/  @!P6 IMAD.IADD R2, R2, 0x1, -R13.reuse ;  /* 0x000000010202e824 */ /* 0x100fe200078e0a0d */
[----:B------:R-:W-:Y:S01]  /*a470*/  ISETP.GT.U32.AND P4, PT, R13, R11, PT ;  /* 0x0000000b0d00720c */ /* 0x000fe20003f84070 */
[--C-:B------:R-:W-:Y:S02]  /*a480*/  @!P3 IMAD.IADD R16, R16, 0x1, -R13.reuse ;  /* 0x000000011010b824 */ /* 0x100fe400078e0a0d */
[----:B------:R-:W-:Y:S01]  /*a490*/  @!P2 IMAD.IADD R17, R17, 0x1, -R13 ;  /* 0x000000011111a824 */ /* 0x000fe200078e0a0d */
[----:B------:R-:W-:-:S02]  /*a4a0*/  ISETP.GT.U32.AND P2, PT, R13, R8, PT ;  /* 0x000000080d00720c */ /* 0x000fc40003f44070 */
[----:B------:R-:W-:Y:S01]  /*a4b0*/  ISETP.GT.U32.AND P3, PT, R13, R7, PT ;  /* 0x000000070d00720c */ /* 0x000fe20003f64070 */
[--C-:B------:R-:W-:Y:S02]  /*a4c0*/  @!P5 IMAD.IADD R0, R0, 0x1, -R13.reuse ;  /* 0x000000010000d824 */ /* 0x100fe400078e0a0d */
[--C-:B------:R-:W-:Y:S02]  /*a4d0*/  @!P0 IMAD.IADD R10, R10, 0x1, -R13.reuse ;  /* 0x000000010a0a8824 */ /* 0x100fe400078e0a0d */
[--C-:B------:R-:W-:Y:S02]  /*a4e0*/  @!P1 IMAD.IADD R9, R9, 0x1, -R13.reuse ;  /* 0x0000000109099824 */ /* 0x100fe400078e0a0d */
[--C-:B------:R-:W-:Y:S01]  /*a4f0*/  @!P4 IMAD.IADD R11, R11, 0x1, -R13.reuse ;  /* 0x000000010b0bc824 */ /* 0x100fe200078e0a0d */
[----:B------:R-:W-:Y:S03]  /*a500*/  STL [R1+0x2f8], R21 ;  /* 0x0002f81501007387 */ /* 0x000fe60000100800 */
[----:B------:R-:W-:-:S02]  /*a510*/  @!P2 IMAD.IADD R8, R8, 0x1, -R13 ;  /* 0x000000010808a824 */ /* 0x000fc400078e0a0d */
        /* <DEDUP_REMOVED lines=17> */
[C---:B------:R-:W-:Y:S02]  /*a630*/  ISETP.GT.U32.AND P4, PT, R13.reuse, R29, PT ;  /* 0x0000001d0d00720c */ /* 0x040fe40003f84070 */
[C---:B------:R-:W-:Y:S01]  /*a640*/  ISETP.GT.U32.AND P6, PT, R13.reuse, R0, PT ;  /* 0x000000000d00720c */ /* 0x040fe20003fc4070 */
[--C-:B------:R-:W-:Y:S01]  /*a650*/  @!P5 IMAD.IADD R20, R20, 0x1, -R13.reuse ;  /* 0x000000011414d824 */ /* 0x100fe200078e0a0d */
[C---:B------:R-:W-:Y:S02]  /*a660*/  ISETP.GT.U32.AND P5, PT, R13.reuse, R10, PT ;  /* 0x0000000a0d00720c */ /* 0x040fe40003fa4070 */
[----:B------:R-:W-:Y:S01]  /*a670*/  ISETP.GT.U32.AND P2, PT, R13, R5, PT ;  /* 0x000000050d00720c */ /* 0x000fe20003f44070 */
[--C-:B------:R-:W-:Y:S01]  /*a680*/  @!P0 IMAD.IADD R19, R19, 0x1, -R13.reuse ;  /* 0x0000000113138824 */ /* 0x100fe200078e0a0d */
[C---:B------:R-:W-:Y:S01]  /*a690*/  ISETP.GT.U32.AND P0, PT, R13.reuse, R9, PT ;  /* 0x000000090d00720c */ /* 0x040fe20003f04070 */
[----:B------:R-:W-:Y:S01]  /*a6a0*/  @!P1 IMAD.IADD R6, R6, 0x1, -R13 ;  /* 0x0000000106069824 */ /* 0x000fe200078e0a0d */
[----:B------:R-:W-:-:S02]  /*a6b0*/  ISETP.GT.U32.AND P1, PT, R13, R8, PT ;  /* 0x000000080d00720c */ /* 0x000fc40003f24070 */
[----:B------:R-:W-:Y:S01]  /*a6c0*/  ISETP.GT.U32.AND P3, PT, R13, R3, PT ;  /* 0x000000030d00720c */ /* 0x000fe20003f64070 */
[--C-:B------:R-:W-:Y:S02]  /*a6d0*/  @!P4 IMAD.IADD R29, R29, 0x1, -R13.reuse ;  /* 0x000000011d1dc824 */ /* 0x100fe400078e0a0d */
[----:B------:R-:W-:Y:S01]  /*a6e0*/  @!P6 IMAD.IADD R0, R0, 0x1, -R13 ;  /* 0x000000010000e824 */ /* 0x000fe200078e0a0d */
[----:B------:R-:W-:-:S03]  /*a6f0*/  ISETP.GT.U32.AND P4, PT, R13, R4, PT ;  /* 0x000000040d00720c */ /* 0x000fc60003f84070 */
[--C-:B------:R-:W-:Y:S01]  /*a700*/  @!P2 IMAD.IADD R5, R5, 0x1, -R13.reuse ;  /* 0x000000010505a824 */ /* 0x100fe200078e0a0d */
[----:B------:R-:W-:Y:S01]  /*a710*/  ISETP.GT.U32.AND P2, PT, R13, R7, PT ;  /* 0x000000070d00720c */ /* 0x000fe20003f44070 */
[--C-:B------:R-:W-:Y:S01]  /*a720*/  @!P5 IMAD.IADD R10, R10, 0x1, -R13.reuse ;  /* 0x000000010a0ad824 */ /* 0x100fe200078e0a0d */
[----:B------:R0:W-:Y:S01]  /*a730*/  STL [R1+0x2f4], R0 ;  /* 0x0002f40001007387 */ /* 0x0001e20000100800 */
[--C-:B------:R-:W-:Y:S02]  /*a740*/  @!P0 IMAD.IADD R9, R9, 0x1, -R13.reuse ;  /* 0x0000000109098824 */ /* 0x100fe400078e0a0d */
[--C-:B------:R-:W-:Y:S01]  /*a750*/  @!P3 IMAD.IADD R3, R3, 0x1, -R13.reuse ;  /* 0x000000010303b824 */ /* 0x100fe200078e0a0d */
[----:B------:R-:W-:Y:S01]  /*a760*/  ISETP.GT.U32.AND P3, PT, R13, R29, PT ;  /* 0x0000001d0d00720c */ /* 0x000fe20003f64070 */
[--C-:B------:R-:W-:Y:S01]  /*a770*/  @!P1 IMAD.IADD R8, R8, 0x1, -R13.reuse ;  /* 0x0000000108089824 */ /* 0x100fe200078e0a0d */
[----:B0-----:R-:W2:Y:S04]  /*a780*/  LDL.LU R0, [R1+0x294] ;  /* 0x0002940001007983 */ /* 0x001ea80000300800 */
[----:B------:R-:W4:Y:S04]  /*a790*/  LDL.LU R21, [R1+0x2a0] ;  /* 0x0002a00001157983 */ /* 0x000f280000300800 */
[----:B------:R0:W-:Y:S01]  /*a7a0*/  STL [R1+0x2e8], R10 ;  /* 0x0002e80a01007387 */ /* 0x0001e20000100800 */
[----:B------:R-:W-:-:S03]  /*a7b0*/  @!P4 IMAD.IADD R4, R4, 0x1, -R13 ;  /* 0x000000010404c824 */ /* 0x000fc600078e0a0d */
[----:B------:R1:W-:Y:S01]  /*a7c0*/  STL [R1+0x2ec], R9 ;  /* 0x0002ec0901007387 */ /* 0x0003e20000100800 */
[----:B------:R-:W-:-:S03]  /*a7d0*/  ISETP.GT.U32.AND P4, PT, R13, R24, PT ;  /* 0x000000180d00720c */ /* 0x000fc60003f84070 */
[----:B------:R-:W2:Y:S01]  /*a7e0*/  LDL.LU R15, [R1+0x2a4] ;  /* 0x0002a400010f7983 */ /* 0x000ea20000300800 */
[----:B------:R-:W-:-:S03]  /*a7f0*/  ISETP.GT.U32.AND P5, PT, R13, R20, PT ;  /* 0x000000140d00720c */ /* 0x000fc60003fa4070 */
[----:B0-----:R-:W2:Y:S01]  /*a800*/  LDL.LU R10, [R1+0x298] ;  /* 0x00029800010a7983 */ /* 0x001ea20000300800 */
[----:B------:R-:W-:Y:S01]  /*a810*/  ISETP.GT.U32.AND P0, PT, R13, R19, PT ;  /* 0x000000130d00720c */ /* 0x000fe20003f04070 */
[--C-:B------:R-:W-:Y:S02]  /*a820*/  @!P3 IMAD.IADD R29, R29, 0x1, -R13.reuse ;  /* 0x000000011d1db824 */ /* 0x100fe400078e0a0d */
[----:B------:R0:W-:Y:S01]  /*a830*/  STL [R1+0x2d0], R8 ;  /* 0x0002d00801007387 */ /* 0x0001e20000100800 */
[----:B------:R-:W-:Y:S01]  /*a840*/  ISETP.GT.U32.AND P1, PT, R13, R6, PT ;  /* 0x000000060d00720c */ /* 0x000fe20003f24070 */
[--C-:B------:R-:W-:Y:S02]  /*a850*/  @!P2 IMAD.IADD R7, R7, 0x1, -R13.reuse ;  /* 0x000000010707a824 */ /* 0x100fe400078e0a0d */
[----:B-1----:R-:W2:Y:S01]  /*a860*/  LDL.LU R9, [R1+0x29c] ;  /* 0x00029c0001097983 */ /* 0x002ea20000300800 */
[C---:B------:R-:W-:Y:S02]  /*a870*/  ISETP.GT.U32.AND P3, PT, R13.reuse, R3, PT ;  /* 0x000000030d00720c */ /* 0x040fe40003f64070 */
[----:B------:R-:W-:Y:S01]  /*a880*/  ISETP.GT.U32.AND P2, PT, R13, R5, PT ;  /* 0x000000050d00720c */ /* 0x000fe20003f44070 */
[----:B0-----:R-:W2:Y:S01]  /*a890*/  LDL.LU R8, [R1+0x280] ;  /* 0x0002800001087983 */ /* 0x001ea20000300800 */
[----:B------:R-:W-:-:S02]  /*a8a0*/  @!P4 IMAD.IADD R24, R24, 0x1, -R13 ;  /* 0x000000011818c824 */ /* 0x000fc400078e0a0d */
[--C-:B------:R-:W-:Y:S01]  /*a8b0*/  @!P5 IMAD.IADD R20, R20, 0x1, -R13.reuse ;  /* 0x000000011414d824 */ /* 0x100fe200078e0a0d */
[----:B------:R0:W-:Y:S01]  /*a8c0*/  STL [R1+0x2dc], R7 ;  /* 0x0002dc0701007387 */ /* 0x0001e20000100800 */
[--C-:B------:R-:W-:Y:S02]  /*a8d0*/  @!P0 IMAD.IADD R19, R19, 0x1, -R13.reuse ;  /* 0x0000000113138824 */ /* 0x100fe400078e0a0d */
[----:B------:R-:W-:-:S03]  /*a8e0*/  @!P1 IMAD.IADD R6, R6, 0x1, -R13 ;  /* 0x0000000106069824 */ /* 0x000fc600078e0a0d */
[--C-:B------:R-:W-:Y:S02]  /*a8f0*/  @!P3 IMAD.IADD R3, R3, 0x1, -R13.reuse ;  /* 0x000000010303b824 */ /* 0x100fe400078e0a0d */
[----:B------:R-:W-:Y:S01]  /*a900*/  @!P2 IMAD.IADD R5, R5, 0x1, -R13 ;  /* 0x000000010505a824 */ /* 0x000fe200078e0a0d */
[----:B0-----:R-:W2:Y:S04]  /*a910*/  LDL.LU R7, [R1+0x28c] ;  /* 0x00028c0001077983 */ /* 0x001ea80000300800 */
[----:B------:R0:W-:Y:S04]  /*a920*/  STL [R1+0x2e0], R29 ;  /* 0x0002e01d01007387 */ /* 0x0001e80000100800 */
[----:B0-----:R-:W2:Y:S04]  /*a930*/  LDL.LU R29, [R1+0x290] ;  /* 0x00029000011d7983 */ /* 0x001ea80000300800 */
[----:B------:R-:W-:Y:S04]  /*a940*/  STL [R1+0x2d4], R24 ;  /* 0x0002d41801007387 */ /* 0x000fe80000100800 */
[----:B------:R-:W-:Y:S04]  /*a950*/  STL [R1+0x2d8], R20 ;  /* 0x0002d81401007387 */ /* 0x000fe80000100800 */
[----:B------:R-:W-:Y:S04]  /*a960*/  STL [R1+0x2bc], R19 ;  /* 0x0002bc1301007387 */ /* 0x000fe80000100800 */
[----:B------:R-:W-:Y:S04]  /*a970*/  STL [R1+0x2c8], R6 ;  /* 0x0002c80601007387 */ /* 0x000fe80000100800 */
[----:B------:R0:W-:Y:S04]  /*a980*/  STL [R1+0x2c0], R3 ;  /* 0x0002c00301007387 */ /* 0x0001e80000100800 */
[----:B------:R-:W-:Y:S04]  /*a990*/  STL [R1+0x2cc], R5 ;  /* 0x0002cc0501007387 */ /* 0x000fe80000100800 */
[----:B0-----:R-:W2:Y:S01]  /*a9a0*/  LDL R3, [R1+0x1ee0] ;  /* 0x001ee00001037983 */ /* 0x001ea20000100800 */
[----:B------:R-:W-:-:S02]  /*a9b0*/  ISETP.GT.U32.AND P6, PT, R13, R4, PT ;  /* 0x000000040d00720c */ /* 0x000fc40003fc4070 */
[C---:B---3--:R-:W-:Y:S02]  /*a9c0*/  ISETP.GT.U32.AND P4, PT, R13.reuse, R2, PT ;  /* 0x000000020d00720c */ /* 0x048fe40003f84070 */
[C---:B------:R-:W-:Y:S02]  /*a9d0*/  ISETP.GT.U32.AND P5, PT, R13.reuse, R18, PT ;  /* 0x000000120d00720c */ /* 0x040fe40003fa4070 */
[C---:B------:R-:W-:Y:S02]  /*a9e0*/  ISETP.GT.U32.AND P0, PT, R13.reuse, R17, PT ;  /* 0x000000110d00720c */ /* 0x040fe40003f04070 */
[----:B------:R-:W-:-:S05]  /*a9f0*/  ISETP.GT.U32.AND P1, PT, R13, R16, PT ;  /* 0x000000100d00720c */ /* 0x000fca0003f24070 */
[--C-:B------:R-:W-:Y:S02]  /*aa00*/  @!P6 IMAD.IADD R4, R4, 0x1, -R13.reuse ;  /* 0x000000010404e824 */ /* 0x100fe400078e0a0d */
[--C-:B------:R-:W-:Y:S02]  /*aa10*/  @!P4 IMAD.IADD R2, R2, 0x1, -R13.reuse ;  /* 0x000000010202c824 */ /* 0x100fe400078e0a0d */
[--C-:B------:R-:W-:Y:S02]  /*aa20*/  @!P5 IMAD.IADD R18, R18, 0x1, -R13.reuse ;  /* 0x000000011212d824 */ /* 0x100fe400078e0a0d */
[--C-:B------:R-:W-:Y:S01]  /*aa30*/  @!P0 IMAD.IADD R17, R17, 0x1, -R13.reuse ;  /* 0x0000000111118824 */ /* 0x100fe200078e0a0d */
[----:B------:R-:W-:Y:S01]  /*aa40*/  ISETP.GT.U32.AND P2, PT, R13, R11, PT ;  /* 0x0000000b0d00720c */ /* 0x000fe20003f44070 */
[--C-:B------:R-:W-:Y:S01]  /*aa50*/  @!P1 IMAD.IADD R16, R16, 0x1, -R13.reuse ;  /* 0x0000000110109824 */ /* 0x100fe200078e0a0d */
[----:B------:R0:W-:Y:S04]  /*aa60*/  STL [R1+0x2c4], R4 ;  /* 0x0002c40401007387 */ /* 0x0001e80000100800 */
[----:B0-----:R-:W3:Y:S07]  /*aa70*/  LDL.LU R4, [R1+0x284] ;  /* 0x0002840001047983 */ /* 0x001eee0000300800 */
[----:B------:R-:W-:Y:S01]  /*aa80*/  @!P2 IMAD.IADD R11, R11, 0x1, -R13 ;  /* 0x000000010b0ba824 */ /* 0x000fe200078e0a0d */
[----:B------:R-:W3:Y:S04]  /*aa90*/  LDL.LU R19, [R1+0x288] ;  /* 0x0002880001137983 */ /* 0x000ee80000300800 */
[----:B------:R-:W3:Y:S04]  /*aaa0*/  LDL.LU R6, [R1+0x26c] ;  /* 0x00026c0001067983 */ /* 0x000ee80000300800 */
[----:B------:R-:W3:Y:S01]  /*aab0*/  LDL.LU R5, [R1+0x278] ;  /* 0x0002780001057983 */ /* 0x000ee20000300800 */
[----:B----4-:R-:W-:-:S02]  /*aac0*/  ISETP.GT.U32.AND P6, PT, R13, R21, PT ;  /* 0x000000150d00720c */ /* 0x010fc40003fc4070 */
[C---:B--2---:R-:W-:Y:S02]  /*aad0*/  ISETP.GT.U32.AND P4, PT, R13.reuse, R15, PT ;  /* 0x0000000f0d00720c */ /* 0x044fe40003f84070 */
[----:B------:R-:W-:-:S09]  /*aae0*/  ISETP.GT.U32.AND P5, PT, R13, R10, PT ;  /* 0x0000000a0d00720c */ /* 0x000fd20003fa4070 */
[--C-:B------:R-:W-:Y:S01]  /*aaf0*/  @!P6 IMAD.IADD R21, R21, 0x1, -R13.reuse ;  /* 0x000000011515e824 */ /* 0x100fe200078e0a0d */
[C---:B------:R-:W-:Y:S02]  /*ab00*/  ISETP.GT.U32.AND P6, PT, R13.reuse, R2, PT ;  /* 0x000000020d00720c */ /* 0x040fe40003fc4070 */
[----:B------:R-:W-:Y:S01]  /*ab10*/  ISETP.GT.U32.AND P0, PT, R13, R9, PT ;  /* 0x000000090d00720c */ /* 0x000fe20003f04070 */
[--C-:B------:R-:W-:Y:S01]  /*ab20*/  @!P4 IMAD.IADD R15, R15, 0x1, -R13.reuse ;  /* 0x000000010f0fc824 */ /* 0x100fe200078e0a0d */
[C---:B------:R-:W-:Y:S01]  /*ab30*/  ISETP.GT.U32.AND P4, PT, R13.reuse, R18, PT ;  /* 0x000000120d00720c */ /* 0x040fe20003f84070 */
[----:B------:R-:W-:Y:S01]  /*ab40*/  @!P5 IMAD.IADD R10, R10, 0x1, -R13 ;  /* 0x000000010a0ad824 */ /* 0x000fe200078e0a0d */
[C---:B------:R-:W-:Y:S02]  /*ab50*/  ISETP.GT.U32.AND P1, PT, R13.reuse, R8, PT ;  /* 0x000000080d00720c */ /* 0x040fe40003f24070 */
[----:B------:R-:W-:-:S07]  /*ab60*/  ISETP.GT.U32.AND P5, PT, R13, R17, PT ;  /* 0x000000110d00720c */ /* 0x000fce0003fa4070 */
[--C-:B------:R-:W-:Y:S01]  /*ab70*/  @!P0 IMAD.IADD R9, R9, 0x1, -R13.reuse ;  /* 0x0000000109098824 */ /* 0x100fe200078e0a0d */
[C---:B------:R-:W-:Y:S01]  /*ab80*/  ISETP.GT.U32.AND P0, PT, R13.reuse, R16, PT ;  /* 0x000000100d00720c */ /* 0x040fe20003f04070 */
[--C-:B------:R-:W-:Y:S02]  /*ab90*/  @!P6 IMAD.IADD R2, R2, 0x1, -R13.reuse ;  /* 0x000000010202e824 */ /* 0x100fe400078e0a0d */
[--C-:B------:R-:W-:Y:S02]  /*aba0*/  @!P4 IMAD.IADD R18, R18, 0x1, -R13.reuse ;  /* 0x000000011212c824 */ /* 0x100fe400078e0a0d */
[--C-:B------:R-:W-:Y:S01]  /*abb0*/  @!P1 IMAD.IADD R8, R8, 0x1, -R13.reuse ;  /* 0x0000000108089824 */ /* 0x100fe200078e0a0d */
[----:B------:R-:W-:Y:S01]  /*abc0*/  ISETP.GT.U32.AND P1, PT, R13, R11, PT ;  /* 0x0000000b0d00720c */ /* 0x000fe20003f24070 */
[----:B------:R-:W-:-:S06]  /*abd0*/  @!P5 IMAD.IADD R17, R17, 0x1, -R13 ;  /* 0x000000011111d824 */ /* 0x000fcc00078e0a0d */
[----:B------:R-:W-:-:S06]  /*abe0*/  @!P0 IMAD.IADD R16, R16, 0x1, -R13 ;  /* 0x0000000110108824 */ /* 0x000fcc00078e0a0d */
[----:B------:R-:W-:Y:S01]  /*abf0*/  @!P1 IMAD.IADD R11, R11, 0x1, -R13 ;  /* 0x000000010b0b9824 */ /* 0x000fe200078e0a0d */
[----:B------:R-:W-:Y:S02]  /*ac00*/  IABS R24, R3 ;  /* 0x0000000300187213 */ /* 0x000fe40000000000 */
[----:B------:R-:W2:Y:S04]  /*ac10*/  LDL.LU R3, [R1+0x27c] ;  /* 0x00027c0001037983 */ /* 0x000ea80000300800 */
[----:B------:R0:W-:Y:S04]  /*ac20*/  STL [R1+0x2a8], R2 ;  /* 0x0002a80201007387 */ /* 0x0001e80000100800 */
[----:B0-----:R-:W4:Y:S04]  /*ac30*/  LDL.LU R2, [R1+0x270] ;  /* 0x0002700001027983 */ /* 0x001f280000300800 */
[----:B------:R-:W4:Y:S04]  /*ac40*/  LDL.LU R20, [R1+0x274] ;  /* 0x0002740001147983 */ /* 0x000f280000300800 */
[----:B------:R0:W-:Y:S04]  /*ac50*/  STL [R1+0x2b4], R18 ;  /* 0x0002b41201007387 */ /* 0x0001e80000100800 */
[----:B------:R1:W-:Y:S04]  /*ac60*/  STL [R1+0x2b8], R17 ;  /* 0x0002b81101007387 */ /* 0x0003e80000100800 */
[----:B0-----:R-:W4:Y:S04]  /*ac70*/  LDL.LU R18, [R1+0x258] ;  /* 0x0002580001127983 */ /* 0x001f280000300800 */
[----:B-1----:R-:W4:Y:S04]  /*ac80*/  LDL.LU R17, [R1+0x264] ;  /* 0x0002640001117983 */ /* 0x002f280000300800 */
[----:B------:R0:W-:Y:S04]  /*ac90*/  STL [R1+0x2ac], R16 ;  /* 0x0002ac1001007387 */ /* 0x0001e80000100800 */
[----:B0-----:R-:W4:Y:S04]  /*aca0*/  LDL.LU R16, [R1+0x268] ;  /* 0x0002680001107983 */ /* 0x001f280000300800 */
[----:B------:R0:W-:Y:S04]  /*acb0*/  STL [R1+0x2b0], R11 ;  /* 0x0002b00b01007387 */ /* 0x0001e80000100800 */
[----:B0-----:R-:W4:Y:S01]  /*acc0*/  LDL.LU R11, [R1+0x25c] ;  /* 0x00025c00010b7983 */ /* 0x001f220000300800 */
[----:B------:R-:W-:-:S02]  /*acd0*/  ISETP.GT.U32.AND P3, PT, R13, R0, PT ;  /* 0x000000000d00720c */ /* 0x000fc40003f64070 */
[----:B------:R-:W-:-:S11]  /*ace0*/  ISETP.GT.U32.AND P2, PT, R13, R7, PT ;  /* 0x000000070d00720c */ /* 0x000fd60003f44070 */
[--C-:B------:R-:W-:Y:S01]  /*acf0*/  @!P3 IMAD.IADD R0, R0, 0x1, -R13.reuse ;  /* 0x000000010000b824 */ /* 0x100fe200078e0a0d */
[C---:B------:R-:W-:Y:S02]  /*ad00*/  ISETP.GT.U32.AND P3, PT, R13.reuse, R29, PT ;  /* 0x0000001d0d00720c */ /* 0x040fe40003f64070 */
[----:B------:R-:W-:Y:S01]  /*ad10*/  ISETP.GT.U32.AND P4, PT, R13, R15, PT ;  /* 0x0000000f0d00720c */ /* 0x000fe20003f84070 */
[----:B------:R-:W-:Y:S01]  /*ad20*/  @!P2 IMAD.IADD R7, R7, 0x1, -R13 ;  /* 0x000000010707a824 */ /* 0x000fe200078e0a0d */
[C---:B------:R-:W-:Y:S02]  /*ad30*/  ISETP.GT.U32.AND P5, PT, R13.reuse, R10, PT ;  /* 0x0000000a0d00720c */ /* 0x040fe40003fa4070 */
[----:B------:R-:W-:-:S07]  /*ad40*/  ISETP.GT.U32.AND P2, PT, R13, R0, PT ;  /* 0x000000000d00720c */ /* 0x000fce0003f44070 */
[--C-:B------:R-:W-:Y:S01]  /*ad50*/  @!P3 IMAD.IADD R29, R29, 0x1, -R13.reuse ;  /* 0x000000011d1db824 */ /* 0x100fe200078e0a0d */
[C---:B------:R-:W-:Y:S02]  /*ad60*/  ISETP.GT.U32.AND P3, PT, R13.reuse, R21, PT ;  /* 0x000000150d00720c */ /* 0x040fe40003f64070 */
[C---:B------:R-:W-:Y:S02]  /*ad70*/  ISETP.GT.U32.AND P0, PT, R13.reuse, R9, PT ;  /* 0x000000090d00720c */ /* 0x040fe40003f04070 */
[----:B------:R-:W-:Y:S01]  /*ad80*/  ISETP.GT.U32.AND P6, PT, R13, R29, PT ;  /* 0x0000001d0d00720c */ /* 0x000fe20003fc4070 */
[--C-:B------:R-:W-:Y:S01]  /*ad90*/  @!P4 IMAD.IADD R15, R15, 0x1, -R13.reuse ;  /* 0x000000010f0fc824 */ /* 0x100fe200078e0a0d */
[C---:B---3--:R-:W-:Y:S01]  /*ada0*/  ISETP.GT.U32.AND P4, PT, R13.reuse, R19, PT ;  /* 0x000000130d00720c */ /* 0x048fe20003f84070 */
[----:B------:R-:W-:Y:S01]  /*adb0*/  @!P5 IMAD.IADD R10, R10, 0x1, -R13 ;  /* 0x000000010a0ad824 */ /* 0x000fe200078e0a0d */
[----:B------:R-:W-:-:S05]  /*adc0*/  ISETP.GT.U32.AND P5, PT, R13, R6, PT ;  /* 0x000000060d00720c */ /* 0x000fca0003fa4070 */
[--C-:B------:R-:W-:Y:S01]  /*add0*/  @!P3 IMAD.IADD R21, R21, 0x1, -R13.reuse ;  /* 0x000000011515b824 */ /* 0x100fe200078e0a0d */
[C---:B------:R-:W-:Y:S01]  /*ade0*/  ISETP.GT.U32.AND P3, PT, R13.reuse, R4, PT ;  /* 0x000000040d00720c */ /* 0x040fe20003f64070 */
[--C-:B------:R-:W-:Y:S01]  /*adf0*/  @!P2 IMAD.IADD R0, R0, 0x1, -R13.reuse ;  /* 0x000000010000a824 */ /* 0x100fe200078e0a0d */
[----:B------:R-:W-:Y:S01]  /*ae00*/  ISETP.GT.U32.AND P1, PT, R13, R8, PT ;  /* 0x000000080d00720c */ /* 0x000fe20003f24070 */
[----:B------:R-:W-:-:S03]  /*ae10*/  @!P0 IMAD.IADD R9, R9, 0x1, -R13 ;  /* 0x0000000109098824 */ /* 0x000fc600078e0a0d */
[----:B------:R0:W-:Y:S01]  /*ae20*/  STL [R1+0x294], R0 ;  /* 0x0002940001007387 */ /* 0x0001e20000100800 */
[--C-:B------:R-:W-:Y:S01]  /*ae30*/  @!P6 IMAD.IADD R29, R29, 0x1, -R13.reuse ;  /* 0x000000011d1de824 */ /* 0x100fe200078e0a0d */
[----:B------:R-:W-:Y:S01]  /*ae40*/  ISETP.GT.U32.AND P0, PT, R13, R5, PT ;  /* 0x000000050d00720c */ /* 0x000fe20003f04070 */
[----:B------:R-:W-:Y:S01]  /*ae50*/  @!P4 IMAD.IADD R19, R19, 0x1, -R13 ;  /* 0x000000011313c824 */ /* 0x000fe200078e0a0d */
[----:B------:R-:W-:-:S03]  /*ae60*/  ISETP.GT.U32.AND P2, PT, R13, R7, PT ;  /* 0x000000070d00720c */ /* 0x000fc60003f44070 */
[--C-:B------:R-:W-:Y:S01]  /*ae70*/  @!P3 IMAD.IADD R4, R4, 0x1, -R13.reuse ;  /* 0x000000010404b824 */ /* 0x100fe200078e0a0d */
[----:B0-----:R-:W3:Y:S01]  /*ae80*/  LDL.LU R0, [R1+0x260] ;  /* 0x0002600001007983 */ /* 0x001ee20000300800 */
[--C-:B------:R-:W-:Y:S02]  /*ae90*/  @!P5 IMAD.IADD R6, R6, 0x1, -R13.reuse ;  /* 0x000000010606d824 */ /* 0x100fe400078e0a0d */
[----:B------:R-:W-:-:S04]  /*aea0*/  @!P1 IMAD.IADD R8, R8, 0x1, -R13 ;  /* 0x0000000108089824 */ /* 0x000fc800078e0a0d */
[--C-:B------:R-:W-:Y:S01]  /*aeb0*/  @!P0 IMAD.IADD R5, R5, 0x1, -R13.reuse ;  /* 0x0000000105058824 */ /* 0x100fe200078e0a0d */
[----:B------:R-:W-:Y:S01]  /*aec0*/  STL [R1+0x2a0], R21 ;  /* 0x0002a01501007387 */ /* 0x000fe20000100800 */
[----:B------:R-:W-:-:S03]  /*aed0*/  @!P2 IMAD.IADD R7, R7, 0x1, -R13 ;  /* 0x000000010707a824 */ /* 0x000fc600078e0a0d */
        /* <DEDUP_REMOVED lines=12> */
[C---:B----4-:R-:W-:Y:S02]  /*afa0*/  ISETP.GT.U32.AND P6, PT, R13.reuse, R20, PT ;  /* 0x000000140d00720c */ /* 0x050fe40003fc4070 */
[C---:B------:R-:W-:Y:S02]  /*afb0*/  ISETP.GT.U32.AND P3, PT, R13.reuse, R18, PT ;  /* 0x000000120d00720c */ /* 0x040fe40003f64070 */
[----:B------:R-:W-:-:S09]  /*afc0*/  ISETP.GT.U32.AND P4, PT, R13, R17, PT ;  /* 0x000000110d00720c */ /* 0x000fd20003f84070 */
[--C-:B------:R-:W-:Y:S01]  /*afd0*/  @!P6 IMAD.IADD R20, R20, 0x1, -R13.reuse ;  /* 0x000000011414e824 */ /* 0x100fe200078e0a0d */
[C---:B------:R-:W-:Y:S02]  /*afe0*/  ISETP.GT.U32.AND P6, PT, R13.reuse, R4, PT ;  /* 0x000000040d00720c */ /* 0x040fe40003fc4070 */
[C---:B------:R-:W-:Y:S01]  /*aff0*/  ISETP.GT.U32.AND P5, PT, R13.reuse, R16, PT ;  /* 0x000000100d00720c */ /* 0x040fe20003fa4070 */
[--C-:B------:R-:W-:Y:S01]  /*b000*/  @!P3 IMAD.IADD R18, R18, 0x1, -R13.reuse ;  /* 0x000000011212b824 */ /* 0x100fe200078e0a0d */
[----:B------:R-:W-:Y:S01]  /*b010*/  ISETP.GT.U32.AND P3, PT, R13, R19, PT ;  /* 0x000000130d00720c */ /* 0x000fe20003f64070 */
[--C-:B------:R-:W-:Y:S01]  /*b020*/  @!P4 IMAD.IADD R17, R17, 0x1, -R13.reuse ;  /* 0x000000011111c824 */ /* 0x100fe200078e0a0d */
[----:B------:R-:W-:Y:S01]  /*b030*/  ISETP.GT.U32.AND P4, PT, R13, R6, PT ;  /* 0x000000060d00720c */ /* 0x000fe20003f84070 */
[----:B------:R-:W-:Y:S01]  /*b040*/  @!P1 IMAD.IADD R3, R3, 0x1, -R13 ;  /* 0x0000000103039824 */ /* 0x000fe200078e0a0d */
[----:B------:R-:W-:-:S07]  /*b050*/  ISETP.GT.U32.AND P0, PT, R13, R11, PT ;  /* 0x0000000b0d00720c */ /* 0x000fce0003f04070 */
[--C-:B------:R-:W-:Y:S01]  /*b060*/  @!P5 IMAD.IADD R16, R16, 0x1, -R13.reuse ;  /* 0x000000011010d824 */ /* 0x100fe200078e0a0d */
[----:B------:R-:W-:Y:S01]  /*b070*/  ISETP.GT.U32.AND P5, PT, R13, R5, PT ;  /* 0x000000050d00720c */ /* 0x000fe20003fa4070 */
[--C-:B------:R-:W-:Y:S02]  /*b080*/  @!P6 IMAD.IADD R4, R4, 0x1, -R13.reuse ;  /* 0x000000010404e824 */ /* 0x100fe400078e0a0d */
[--C-:B------:R-:W-:Y:S02]  /*b090*/  @!P3 IMAD.IADD R19, R19, 0x1, -R13.reuse ;  /* 0x000000011313b824 */ /* 0x100fe400078e0a0d */
[--C-:B------:R-:W-:Y:S01]  /*b0a0*/  @!P4 IMAD.IADD R6, R6, 0x1, -R13.reuse ;  /* 0x000000010606c824 */ /* 0x100fe200078e0a0d */
[----:B------:R0:W-:Y:S01]  /*b0b0*/  STL [R1+0x284], R4 ;  /* 0x0002840401007387 */ /* 0x0001e20000100800 */
[----:B------:R-:W-:Y:S01]  /*b0c0*/  @!P0 IMAD.IADD R11, R11, 0x1, -R13 ;  /* 0x000000010b0b8824 */ /* 0x000fe200078e0a0d */
[----:B------:R-:W-:-:S05]  /*b0d0*/  ISETP.GT.U32.AND P0, PT, R13, R3, PT ;  /* 0x000000030d00720c */ /* 0x000fca0003f04070 */
[--C-:B------:R-:W-:Y:S01]  /*b0e0*/  @!P5 IMAD.IADD R5, R5, 0x1, -R13.reuse ;  /* 0x000000010505d824 */ /* 0x100fe200078e0a0d */
[----:B0-----:R-:W2:Y:S04]  /*b0f0*/  LDL.LU R4, [R1+0x23c] ;  /* 0x00023c0001047983 */ /* 0x001ea80000300800 */
[----:B------:R0:W-:Y:S04]  /*b100*/  STL [R1+0x288], R19 ;  /* 0x0002881301007387 */ /* 0x0001e80000100800 */
[----:B------:R-:W4:Y:S04]  /*b110*/  LDL.LU R22, [R1+0x240] ;  /* 0x0002400001167983 */ /* 0x000f280000300800 */
[----:B------:R1:W-:Y:S04]  /*b120*/  STL [R1+0x26c], R6 ;  /* 0x00026c0601007387 */ /* 0x0003e80000100800 */
[----:B------:R-:W2:Y:S01]  /*b130*/  LDL.LU R15, [R1+0x234] ;  /* 0x00023400010f7983 */ /* 0x000ea20000300800 */
[----:B------:R-:W-:-:S03]  /*b140*/  @!P0 IMAD.IADD R3, R3, 0x1, -R13 ;  /* 0x0000000103038824 */ /* 0x000fc600078e0a0d */
[----:B------:R1:W-:Y:S04]  /*b150*/  STL [R1+0x278], R5 ;  /* 0x0002780501007387 */ /* 0x0003e80000100800 */
[----:B0-----:R-:W2:Y:S04]  /*b160*/  LDL.LU R19, [R1+0x238] ;  /* 0x0002380001137983 */ /* 0x001ea80000300800 */
[----:B-1----:R-:W2:Y:S04]  /*b170*/  LDL.LU R6, [R1+0x21c] ;  /* 0x00021c0001067983 */ /* 0x002ea80000300800 */
[----:B------:R0:W-:Y:S04]  /*b180*/  STL [R1+0x27c], R3 ;  /* 0x00027c0301007387 */ /* 0x0001e80000100800 */
[----:B------:R-:W2:Y:S01]  /*b190*/  LDL.LU R5, [R1+0x228] ;  /* 0x0002280001057983 */ /* 0x000ea20000300800 */
[----:B------:R-:W-:-:S02]  /*b1a0*/  ISETP.GT.U32.AND P2, PT, R13, R2, PT ;  /* 0x000000020d00720c */ /* 0x000fc40003f44070 */
[C---:B---3--:R-:W-:Y:S01]  /*b1b0*/  ISETP.GT.U32.AND P1, PT, R13.reuse, R0, PT ;  /* 0x000000000d00720c */ /* 0x048fe20003f24070 */
[----:B0-----:R-:W3:Y:S10]  /*b1c0*/  LDL.LU R3, [R1+0x22c] ;  /* 0x00022c0001037983 */ /* 0x001ef40000300800 */
[----:B------:R-:W-:Y:S01]  /*b1d0*/  @!P2 IMAD.IADD R2, R2, 0x1, -R13 ;  /* 0x000000010202a824 */ /* 0x000fe200078e0a0d */
[----:B------:R-:W-:-:S02]  /*b1e0*/  ISETP.GT.U32.AND P2, PT, R13, R25, PT ;  /* 0x000000190d00720c */ /* 0x000fc40003f44070 */
[C---:B------:R-:W-:Y:S01]  /*b1f0*/  ISETP.GT.U32.AND P3, PT, R13.reuse, R18, PT ;  /* 0x000000120d00720c */ /* 0x040fe20003f64070 */
[----:B------:R-:W-:Y:S01]  /*b200*/  @!P1 IMAD.IADD R0, R0, 0x1, -R13 ;  /* 0x0000000100009824 */ /* 0x000fe200078e0a0d */
[C---:B------:R-:W-:Y:S02]  /*b210*/  ISETP.GT.U32.AND P1, PT, R13.reuse, R2, PT ;  /* 0x000000020d00720c */ /* 0x040fe40003f24070 */
[----:B------:R-:W-:-:S07]  /*b220*/  ISETP.GT.U32.AND P4, PT, R13, R17, PT ;  /* 0x000000110d00720c */ /* 0x000fce0003f84070 */
[--C-:B------:R-:W-:Y:S01]  /*b230*/  @!P2 IMAD.IADD R25, R25, 0x1, -R13.reuse ;  /* 0x000000011919a824 */ /* 0x100fe200078e0a0d */
[C---:B------:R-:W-:Y:S02]  /*b240*/  ISETP.GT.U32.AND P2, PT, R13.reuse, R20, PT ;  /* 0x000000140d00720c */ /* 0x040fe40003f44070 */
[C---:B------:R-:W-:Y:S02]  /*b250*/  ISETP.GT.U32.AND P5, PT, R13.reuse, R16, PT ;  /* 0x000000100d00720c */ /* 0x040fe40003fa4070 */
[----:B------:R-:W-:Y:S01]  /*b260*/  ISETP.GT.U32.AND P6, PT, R13, R25, PT ;  /* 0x000000190d00720c */ /* 0x000fe20003fc4070 */
[--C-:B------:R-:W-:Y:S02]  /*b270*/  @!P3 IMAD.IADD R18, R18, 0x1, -R13.reuse ;  /* 0x000000011212b824 */ /* 0x100fe400078e0a0d */
[--C-:B------:R-:W-:Y:S02]  /*b280*/  @!P1 IMAD.IADD R2, R2, 0x1, -R13.reuse ;  /* 0x0000000102029824 */ /* 0x100fe400078e0a0d */
[----:B------:R-:W-:-:S04]  /*b290*/  @!P4 IMAD.IADD R17, R17, 0x1, -R13 ;  /* 0x000000011111c824 */ /* 0x000fc800078e0a0d */
[--C-:B------:R-:W-:Y:S01]  /*b2a0*/  @!P2 IMAD.IADD R20, R20, 0x1, -R13.reuse ;  /* 0x000000011414a824 */ /* 0x100fe200078e0a0d */
[C---:B------:R-:W-:Y:S02]  /*b2b0*/  ISETP.GT.U32.AND P2, PT, R13.reuse, R29, PT ;  /* 0x0000001d0d00720c */ /* 0x040fe40003f44070 */
[C---:B------:R-:W-:Y:S02]  /*b2c0*/  ISETP.GT.U32.AND P3, PT, R13.reuse, R10, PT ;  /* 0x0000000a0d00720c */ /* 0x040fe40003f64070 */
[C---:B------:R-:W-:Y:S01]  /*b2d0*/  ISETP.GT.U32.AND P4, PT, R13.reuse, R9, PT ;  /* 0x000000090d00720c */ /* 0x040fe20003f84070 */
[----:B------:R0:W-:Y:S01]  /*b2e0*/  STL [R1+0x270], R2 ;  /* 0x0002700201007387 */ /* 0x0001e20000100800 */
[C---:B------:R-:W-:Y:S01]  /*b2f0*/  ISETP.GT.U32.AND P0, PT, R13.reuse, R11, PT ;  /* 0x0000000b0d00720c */ /* 0x040fe20003f04070 */
[--C-:B------:R-:W-:Y:S01]  /*b300*/  @!P5 IMAD.IADD R16, R16, 0x1, -R13.reuse ;  /* 0x000000011010d824 */ /* 0x100fe200078e0a0d */
[----:B------:R-:W-:Y:S01]  /*b310*/  ISETP.GT.U32.AND P5, PT, R13, R8, PT ;  /* 0x000000080d00720c */ /* 0x000fe20003fa4070 */
[--C-:B------:R-:W-:Y:S01]  /*b320*/  @!P6 IMAD.IADD R25, R25, 0x1, -R13.reuse ;  /* 0x000000011919e824 */ /* 0x100fe200078e0a0d */
[----:B0-----:R-:W3:Y:S03]  /*b330*/  LDL.LU R2, [R1+0x220] ;  /* 0x0002200001027983 */ /* 0x001ee60000300800 */
[--C-:B------:R-:W-:Y:S01]  /*b340*/  @!P2 IMAD.IADD R29, R29, 0x1, -R13.reuse ;  /* 0x000000011d1da824 */ /* 0x100fe200078e0a0d */
[----:B------:R-:W-:Y:S01]  /*b350*/  ISETP.GT.U32.AND P1, PT, R13, R0, PT ;  /* 0x000000000d00720c */ /* 0x000fe20003f24070 */
[----:B------:R-:W-:-:S02]  /*b360*/  @!P3 IMAD.IADD R10, R10, 0x1, -R13 ;  /* 0x000000010a0ab824 */ /* 0x000fc400078e0a0d */
[--C-:B------:R-:W-:Y:S02]  /*b370*/  @!P4 IMAD.IADD R9, R9, 0x1, -R13.reuse ;  /* 0x000000010909c824 */ /* 0x100fe400078e0a0d */
[--C-:B------:R-:W-:Y:S01]  /*b380*/  @!P0 IMAD.IADD R11, R11, 0x1, -R13.reuse ;  /* 0x000000010b0b8824 */ /* 0x100fe200078e0a0d */
[----:B------:R-:W-:Y:S01]  /*b390*/  ISETP.GT.U32.AND P0, PT, R13, R7, PT ;  /* 0x000000070d00720c */ /* 0x000fe20003f04070 */
[--C-:B------:R-:W-:Y:S01]  /*b3a0*/  @!P5 IMAD.IADD R8, R8, 0x1, -R13.reuse ;  /* 0x000000010808d824 */ /* 0x100fe200078e0a0d */
[----:B------:R-:W-:Y:S04]  /*b3b0*/  STL [R1+0x274], R20 ;  /* 0x0002741401007387 */ /* 0x000fe80000100800 */
[----:B------:R-:W-:Y:S01]  /*b3c0*/  STL [R1+0x258], R18 ;  /* 0x0002581201007387 */ /* 0x000fe20000100800 */
[----:B------:R-:W-:-:S03]  /*b3d0*/  @!P1 IMAD.IADD R0, R0, 0x1, -R13 ;  /* 0x0000000100009824 */ /* 0x000fc600078e0a0d */
[----:B------:R-:W-:Y:S04]  /*b3e0*/  STL [R1+0x264], R17 ;  /* 0x0002641101007387 */ /* 0x000fe80000100800 */
[----:B------:R-:W-:Y:S01]  /*b3f0*/  STL [R1+0x268], R16 ;  /* 0x0002681001007387 */ /* 0x000fe20000100800 */
[----:B------:R-:W-:-:S03]  /*b400*/  @!P0 IMAD.IADD R7, R7, 0x1, -R13 ;  /* 0x0000000107078824 */ /* 0x000fc600078e0a0d */
[----:B------:R-:W-:Y:S04]  /*b410*/  STL [R1+0x25c], R11 ;  /* 0x00025c0b01007387 */ /* 0x000fe80000100800 */
[----:B------:R0:W-:Y:S04]  /*b420*/  STL [R1+0x244], R25 ;  /* 0x0002441901007387 */ /* 0x0001e80000100800 */
[----:B------:R1:W-:Y:S04]  /*b430*/  STL [R1+0x260], R0 ;  /* 0x0002600001007387 */ /* 0x0003e80000100800 */
[----:B0-----:R-:W3:Y:S04]  /*b440*/  LDL R25, [R1+0x1edc] ;  /* 0x001edc0001197983 */ /* 0x001ee80000100800 */
[----:B-1----:R-:W3:Y:S04]  /*b450*/  LDL.LU R0, [R1+0x224] ;  /* 0x0002240001007983 */ /* 0x002ee80000300800 */
[----:B------:R-:W3:Y:S04]  /*b460*/  LDL.LU R18, [R1+0x208] ;  /* 0x0002080001127983 */ /* 0x000ee80000300800 */
[----:B------:R-:W3:Y:S04]  /*b470*/  LDL.LU R17, [R1+0x214] ;  /* 0x0002140001117983 */ /* 0x000ee80000300800 */
[----:B------:R-:W3:Y:S04]  /*b480*/  LDL.LU R16, [R1+0x218] ;  /* 0x0002180001107983 */ /* 0x000ee80000300800 */
[----:B------:R-:W3:Y:S01]  /*b490*/  LDL.LU R11, [R1+0x20c] ;  /* 0x00020c00010b7983 */ /* 0x000ee20000300800 */
        /* <DEDUP_REMOVED lines=8> */
[----:B------:R-:W-:Y:S01]  /*b520*/  ISETP.GT.U32.AND P5, PT, R13, R5, PT ;  /* 0x000000050d00720c */ /* 0x000fe20003fa4070 */
[--C-:B------:R-:W-:Y:S01]  /*b530*/  @!P3 IMAD.IADD R19, R19, 0x1, -R13.reuse ;  /* 0x000000011313b824 */ /* 0x100fe200078e0a0d */
[C---:B------:R-:W-:Y:S01]  /*b540*/  ISETP.GT.U32.AND P3, PT, R13.reuse, R9, PT ;  /* 0x000000090d00720c */ /* 0x040fe20003f64070 */
[----:B------:R-:W-:Y:S01]  /*b550*/  @!P4 IMAD.IADD R6, R6, 0x1, -R13 ;  /* 0x000000010606c824 */ /* 0x000fe200078e0a0d */
[----:B------:R-:W-:-:S05]  /*b560*/  ISETP.GT.U32.AND P4, PT, R13, R8, PT ;  /* 0x000000080d00720c */ /* 0x000fca0003f84070 */
[--C-:B------:R-:W-:Y:S02]  /*b570*/  @!P6 IMAD.IADD R29, R29, 0x1, -R13.reuse ;  /* 0x000000011d1de824 */ /* 0x100fe400078e0a0d */
[--C-:B------:R-:W-:Y:S02]  /*b580*/  @!P2 IMAD.IADD R10, R10, 0x1, -R13.reuse ;  /* 0x000000010a0aa824 */ /* 0x100fe400078e0a0d */
[--C-:B------:R-:W-:Y:S01]  /*b590*/  @!P5 IMAD.IADD R5, R5, 0x1, -R13.reuse ;  /* 0x000000010505d824 */ /* 0x100fe200078e0a0d */
[----:B------:R-:W-:Y:S01]  /*b5a0*/  ISETP.GT.U32.AND P5, PT, R13, R7, PT ;  /* 0x000000070d00720c */ /* 0x000fe20003fa4070 */
[--C-:B------:R-:W-:Y:S01]  /*b5b0*/  @!P3 IMAD.IADD R9, R9, 0x1, -R13.reuse ;  /* 0x000000010909b824 */ /* 0x100fe200078e0a0d */
[----:B------:R0:W-:Y:S01]  /*b5c0*/  STL [R1+0x250], R29 ;  /* 0x0002501d01007387 */ /* 0x0001e20000100800 */
[----:B------:R-:W-:-:S03]  /*b5d0*/  @!P4 IMAD.IADD R8, R8, 0x1, -R13 ;  /* 0x000000010808c824 */ /* 0x000fc600078e0a0d */
[----:B0-----:R-:W2:Y:S04]  /*b5e0*/  LDL.LU R29, [R1+0x210] ;  /* 0x00021000011d7983 */ /* 0x001ea80000300800 */
[----:B------:R0:W-:Y:S04]  /*b5f0*/  STL [R1+0x254], R10 ;  /* 0x0002540a01007387 */ /* 0x0001e80000100800 */
[----:B------:R-:W4:Y:S01]  /*b600*/  LDL.LU R21, [R1+0x1f4] ;  /* 0x0001f40001157983 */ /* 0x000f220000300800 */
[----:B------:R-:W-:-:S03]  /*b610*/  @!P5 IMAD.IADD R7, R7, 0x1, -R13 ;  /* 0x000000010707d824 */ /* 0x000fc600078e0a0d */
[----:B------:R1:W-:Y:S04]  /*b620*/  STL [R1+0x248], R9 ;  /* 0x0002480901007387 */ /* 0x0003e80000100800 */
[----:B------:R1:W-:Y:S04]  /*b630*/  STL [R1+0x24c], R8 ;  /* 0x00024c0801007387 */ /* 0x0003e80000100800 */
[----:B------:R-:W2:Y:S04]  /*b640*/  LDL.LU R20, [R1+0x200] ;  /* 0x0002000001147983 */ /* 0x000ea80000300800 */
[----:B0-----:R-:W2:Y:S04]  /*b650*/  LDL.LU R10, [R1+0x204] ;  /* 0x00020400010a7983 */ /* 0x001ea80000300800 */
[----:B------:R0:W-:Y:S04]  /*b660*/  STL [R1+0x230], R7 ;  /* 0x0002300701007387 */ /* 0x0001e80000100800 */
[----:B-1----:R-:W2:Y:S01]  /*b670*/  LDL.LU R9, [R1+0x1f8] ;  /* 0x0001f80001097983 */ /* 0x002ea20000300800 */
[----:B------:R-:W-:-:S02]  /*b680*/  ISETP.GT.U32.AND P1, PT, R13, R4, PT ;  /* 0x000000040d00720c */ /* 0x000fc40003f24070 */
[C---:B---3--:R-:W-:Y:S01]  /*b690*/  ISETP.GT.U32.AND P0, PT, R13.reuse, R3, PT ;  /* 0x000000030d00720c */ /* 0x048fe20003f04070 */
[----:B------:R-:W3:Y:S10]  /*b6a0*/  LDL.LU R8, [R1+0x1fc] ;  /* 0x0001fc0001087983 */ /* 0x000ef40000300800 */
[--C-:B------:R-:W-:Y:S01]  /*b6b0*/  @!P1 IMAD.IADD R4, R4, 0x1, -R13.reuse ;  /* 0x0000000104049824 */ /* 0x100fe200078e0a0d */
[----:B------:R-:W-:Y:S01]  /*b6c0*/  ISETP.GT.U32.AND P1, PT, R13, R2, PT ;  /* 0x000000020d00720c */ /* 0x000fe20003f24070 */
[----:B------:R-:W-:Y:S01]  /*b6d0*/  @!P0 IMAD.IADD R3, R3, 0x1, -R13 ;  /* 0x0000000103038824 */ /* 0x000fe200078e0a0d */
[----:B------:R-:W-:-:S02]  /*b6e0*/  ISETP.GT.U32.AND P2, PT, R13, R15, PT ;  /* 0x0000000f0d00720c */ /* 0x000fc40003f44070 */
[----:B------:R-:W-:-:S09]  /*b6f0*/  ISETP.GT.U32.AND P0, PT, R13, R4, PT ;  /* 0x000000040d00720c */ /* 0x000fd20003f04070 */
[--C-:B------:R-:W-:Y:S01]  /*b700*/  @!P1 IMAD.IADD R2, R2, 0x1, -R13.reuse ;  /* 0x0000000102029824 */ /* 0x100fe200078e0a0d */
[C---:B------:R-:W-:Y:S02]  /*b710*/  ISETP.GT.U32.AND P1, PT, R13.reuse, R22, PT ;  /* 0x000000160d00720c */ /* 0x040fe40003f24070 */
[C---:B------:R-:W-:Y:S02]  /*b720*/  ISETP.GT.U32.AND P3, PT, R13.reuse, R19, PT ;  /* 0x000000130d00720c */ /* 0x040fe40003f64070 */
[----:B------:R-:W-:Y:S01]  /*b730*/  ISETP.GT.U32.AND P6, PT, R13, R2, PT ;  /* 0x000000020d00720c */ /* 0x000fe20003fc4070 */
[--C-:B------:R-:W-:Y:S02]  /*b740*/  @!P0 IMAD.IADD R4, R4, 0x1, -R13.reuse ;  /* 0x0000000104048824 */ /* 0x100fe400078e0a0d */
[----:B------:R-:W-:Y:S01]  /*b750*/  @!P2 IMAD.IADD R15, R15, 0x1, -R13 ;  /* 0x000000010f0fa824 */ /* 0x000fe200078e0a0d */
[----:B------:R-:W-:-:S05]  /*b760*/  ISETP.GT.U32.AND P4, PT, R13, R6, PT ;  /* 0x000000060d00720c */ /* 0x000fca0003f84070 */
[----:B------:R-:W-:Y:S01]  /*b770*/  @!P1 IMAD.IADD R22, R22, 0x1, -R13 ;  /* 0x0000000116169824 */ /* 0x000fe200078e0a0d */
[C---:B------:R-:W-:Y:S01]  /*b780*/  ISETP.GT.U32.AND P1, PT, R13.reuse, R0, PT ;  /* 0x000000000d00720c */ /* 0x040fe20003f24070 */
[----:B------:R1:W-:Y:S01]  /*b790*/  STL [R1+0x23c], R4 ;  /* 0x00023c0401007387 */ /* 0x0003e20000100800 */
[----:B------:R-:W-:-:S03]  /*b7a0*/  ISETP.GT.U32.AND P2, PT, R13, R18, PT ;  /* 0x000000120d00720c */ /* 0x000fc60003f44070 */
[----:B0-----:R-:W3:Y:S01]  /*b7b0*/  LDL.LU R7, [R1+0x1e0] ;  /* 0x0001e00001077983 */ /* 0x001ee20000300800 */
[--C-:B------:R-:W-:Y:S01]  /*b7c0*/  @!P3 IMAD.IADD R19, R19, 0x1, -R13.reuse ;  /* 0x000000011313b824 */ /* 0x100fe200078e0a0d */
[C---:B------:R-:W-:Y:S02]  /*b7d0*/  ISETP.GT.U32.AND P3, PT, R13.reuse, R17, PT ;  /* 0x000000110d00720c */ /* 0x040fe40003f64070 */
[----:B-1----:R-:W3:Y:S01]  /*b7e0*/  LDL.LU R4, [R1+0x1ec] ;  /* 0x0001ec0001047983 */ /* 0x002ee20000300800 */
[--C-:B------:R-:W-:Y:S01]  /*b7f0*/  @!P6 IMAD.IADD R2, R2, 0x1, -R13.reuse ;  /* 0x000000010202e824 */ /* 0x100fe200078e0a0d */
[C---:B------:R-:W-:Y:S02]  /*b800*/  ISETP.GT.U32.AND P5, PT, R13.reuse, R5, PT ;  /* 0x000000050d00720c */ /* 0x040fe40003fa4070 */
[--C-:B------:R-:W-:Y:S01]  /*b810*/  @!P1 IMAD.IADD R0, R0, 0x1, -R13.reuse ;  /* 0x0000000100009824 */ /* 0x100fe200078e0a0d */
[----:B------:R-:W-:Y:S01]  /*b820*/  ISETP.GT.U32.AND P0, PT, R13, R3, PT ;  /* 0x000000030d00720c */ /* 0x000fe20003f04070 */
[----:B------:R-:W-:-:S02]  /*b830*/  @!P2 IMAD.IADD R18, R18, 0x1, -R13 ;  /* 0x000000011212a824 */ /* 0x000fc400078e0a0d */
[--C-:B------:R-:W-:Y:S01]  /*b840*/  @!P4 IMAD.IADD R6, R6, 0x1, -R13.reuse ;  /* 0x000000010606c824 */ /* 0x100fe200078e0a0d */
[----:B------:R-:W-:Y:S02]  /*b850*/  ISETP.GT.U32.AND P4, PT, R13, R16, PT ;  /* 0x000000100d00720c */ /* 0x000fe40003f84070 */
[--C-:B------:R-:W-:Y:S01]  /*b860*/  @!P3 IMAD.IADD R17, R17, 0x1, -R13.reuse ;  /* 0x000000011111b824 */ /* 0x100fe200078e0a0d */
[----:B------:R-:W-:Y:S03]  /*b870*/  STL [R1+0x240], R22 ;  /* 0x0002401601007387 */ /* 0x000fe60000100800 */
[--C-:B------:R-:W-:Y:S01]  /*b880*/  @!P5 IMAD.IADD R5, R5, 0x1, -R13.reuse ;  /* 0x000000010505d824 */ /* 0x100fe200078e0a0d */
[----:B------:R-:W-:Y:S02]  /*b890*/  STL [R1+0x234], R15 ;  /* 0x0002340f01007387 */ /* 0x000fe40000100800 */
[----:B------:R-:W-:-:S02]  /*b8a0*/  @!P0 IMAD.IADD R3, R3, 0x1, -R13 ;  /* 0x0000000103038824 */ /* 0x000fc400078e0a0d */
[----:B------:R-:W-:Y:S02]  /*b8b0*/  STL [R1+0x238], R19 ;  /* 0x0002381301007387 */ /* 0x000fe40000100800 */
[----:B------:R-:W-:Y:S02]  /*b8c0*/  @!P4 IMAD.IADD R16, R16, 0x1, -R13 ;  /* 0x000000011010c824 */ /* 0x000fe400078e0a0d */
[----:B------:R0:W-:Y:S04]  /*b8d0*/  STL [R1+0x21c], R6 ;  /* 0x00021c0601007387 */ /* 0x0001e80000100800 */
[----:B------:R1:W-:Y:S04]  /*b8e0*/  STL [R1+0x228], R5 ;  /* 0x0002280501007387 */ /* 0x0003e80000100800 */
[----:B0-----:R-:W3:Y:S04]  /*b8f0*/  LDL.LU R6, [R1+0x1f0] ;  /* 0x0001f00001067983 */ /* 0x001ee80000300800 */
[----:B------:R0:W-:Y:S04]  /*b900*/  STL [R1+0x22c], R3 ;  /* 0x00022c0301007387 */ /* 0x0001e80000100800 */
[----:B------:R-:W3:Y:S04]  /*b910*/  LDL.LU R19, [R1+0x1e4] ;  /* 0x0001e40001137983 */ /* 0x000ee80000300800 */
[----:B-1----:R-:W3:Y:S04]  /*b920*/  LDL.LU R5, [R1+0x1e8] ;  /* 0x0001e80001057983 */ /* 0x002ee80000300800 */
[----:B------:R1:W-:Y:S04]  /*b930*/  STL [R1+0x220], R2 ;  /* 0x0002200201007387 */ /* 0x0003e80000100800 */
[----:B0-----:R-:W3:Y:S04]  /*b940*/  LDL.LU R3, [R1+0x1cc] ;  /* 0x0001cc0001037983 */ /* 0x001ee80000300800 */
[----:B-1----:R-:W3:Y:S01]  /*b950*/  LDL.LU R2, [R1+0x1d8] ;  /* 0x0001d80001027983 */ /* 0x002ee20000300800 */
[----:B----4-:R-:W-:-:S02]  /*b960*/  ISETP.GT.U32.AND P6, PT, R13, R21, PT ;  /* 0x000000150d00720c */ /* 0x010fc40003fc4070 */
[C---:B--2---:R-:W-:Y:S02]  /*b970*/  ISETP.GT.U32.AND P1, PT, R13.reuse, R20, PT ;  /* 0x000000140d00720c */ /* 0x044fe40003f24070 */
[----:B------:R-:W-:-:S09]  /*b980*/  ISETP.GT.U32.AND P2, PT, R13, R10, PT ;  /* 0x0000000a0d00720c */ /* 0x000fd20003f44070 */
[--C-:B------:R-:W-:Y:S01]  /*b990*/  @!P6 IMAD.IADD R21, R21, 0x1, -R13.reuse ;  /* 0x000000011515e824 */ /* 0x100fe200078e0a0d */
[C---:B------:R-:W-:Y:S02]  /*b9a0*/  ISETP.GT.U32.AND P6, PT, R13.reuse, R0, PT ;  /* 0x000000000d00720c */ /* 0x040fe40003fc4070 */
[C---:B------:R-:W-:Y:S01]  /*b9b0*/  ISETP.GT.U32.AND P3, PT, R13.reuse, R9, PT ;  /* 0x000000090d00720c */ /* 0x040fe20003f64070 */
[--C-:B------:R-:W-:Y:S01]  /*b9c0*/  @!P1 IMAD.IADD R20, R20, 0x1, -R13.reuse ;  /* 0x0000000114149824 */ /* 0x100fe200078e0a0d */
[C---:B------:R-:W-:Y:S01]  /*b9d0*/  ISETP.GT.U32.AND P1, PT, R13.reuse, R18, PT ;  /* 0x000000120d00720c */ /* 0x040fe20003f24070 */
[----:B------:R-:W-:Y:S01]  /*b9e0*/  @!P2 IMAD.IADD R10, R10, 0x1, -R13 ;  /* 0x000000010a0aa824 */ /* 0x000fe200078e0a0d */
[----:B------:R-:W-:-:S07]  /*b9f0*/  ISETP.GT.U32.AND P2, PT, R13, R17, PT ;  /* 0x000000110d00720c */ /* 0x000fce0003f44070 */
[--C-:B------:R-:W-:Y:S02]  /*ba00*/  @!P6 IMAD.IADD R0, R0, 0x1, -R13.reuse ;  /* 0x000000010000e824 */ /* 0x100fe400078e0a0d */
[--C-:B------:R-:W-:Y:S01]  /*ba10*/  @!P3 IMAD.IADD R9, R9, 0x1, -R13.reuse ;  /* 0x000000010909b824 */ /* 0x100fe200078e0a0d */
[----:B------:R-:W-:Y:S01]  /*ba20*/  ISETP.GT.U32.AND P3, PT, R13, R16, PT ;  /* 0x000000100d00720c */ /* 0x000fe20003f64070 */
[--C-:B------:R-:W-:Y:S01]  /*ba30*/  @!P1 IMAD.IADD R18, R18, 0x1, -R13.reuse ;  /* 0x0000000112129824 */ /* 0x100fe200078e0a0d */
[----:B------:R0:W-:Y:S01]  /*ba40*/  STL [R1+0x224], R0 ;  /* 0x0002240001007387 */ /* 0x0001e20000100800 */
[----:B------:R-:W-:-:S03]  /*ba50*/  @!P2 IMAD.IADD R17, R17, 0x1, -R13 ;  /* 0x000000011111a824 */ /* 0x000fc600078e0a0d */
[----:B0-----:R-:W2:Y:S07]  /*ba60*/  LDL.LU R0, [R1+0x1dc] ;  /* 0x0001dc0001007983 */ /* 0x001eae0000300800 */
[----:B------:R-:W-:Y:S01]  /*ba70*/  @!P3 IMAD.IADD R16, R16, 0x1, -R13 ;  /* 0x000000011010b824 */ /* 0x000fe200078e0a0d */
[----:B------:R-:W4:Y:S04]  /*ba80*/  LDL.LU R15, [R1+0x1d0] ;  /* 0x0001d000010f7983 */ /* 0x000f280000300800 */
[----:B------:R0:W-:Y:S04]  /*ba90*/  STL [R1+0x208], R18 ;  /* 0x0002081201007387 */ /* 0x0001e80000100800 */
[----:B------:R1:W-:Y:S04]  /*baa0*/  STL [R1+0x214], R17 ;  /* 0x0002141101007387 */ /* 0x0003e80000100800 */
[----:B0-----:R-:W2:Y:S04]  /*bab0*/  LDL.LU R18, [R1+0x1d4] ;  /* 0x0001d40001127983 */ /* 0x001ea80000300800 */
[----:B-1----:R-:W2:Y:S04]  /*bac0*/  LDL.LU R17, [R1+0x1b8] ;  /* 0x0001b80001117983 */ /* 0x002ea80000300800 */
[----:B------:R0:W-:Y:S04]  /*bad0*/  STL [R1+0x218], R16 ;  /* 0x0002181001007387 */ /* 0x0001e80000100800 */
[----:B0-----:R-:W2:Y:S01]  /*bae0*/  LDL.LU R16, [R1+0x1c4] ;  /* 0x0001c40001107983 */ /* 0x001ea20000300800 */
[----:B------:R-:W-:-:S02]  /*baf0*/  ISETP.GT.U32.AND P0, PT, R13, R29, PT ;  /* 0x0000001d0d00720c */ /* 0x000fc40003f04070 */
[C---:B------:R-:W-:Y:S02]  /*bb00*/  ISETP.GT.U32.AND P5, PT, R13.reuse, R11, PT ;  /* 0x0000000b0d00720c */ /* 0x040fe40003fa4070 */
[----:B---3--:R-:W-:-:S09]  /*bb10*/  ISETP.GT.U32.AND P4, PT, R13, R8, PT ;  /* 0x000000080d00720c */ /* 0x008fd20003f84070 */
[--C-:B------:R-:W-:Y:S01]  /*bb20*/  @!P0 IMAD.IADD R29, R29, 0x1, -R13.reuse ;  /* 0x000000011d1d8824 */ /* 0x100fe200078e0a0d */
[----:B------:R-:W-:Y:S01]  /*bb30*/  ISETP.GT.U32.AND P0, PT, R13, R4, PT ;  /* 0x000000040d00720c */ /* 0x000fe20003f04070 */
[--C-:B------:R-:W-:Y:S01]  /*bb40*/  @!P5 IMAD.IADD R11, R11, 0x1, -R13.reuse ;  /* 0x000000010b0bd824 */ /* 0x100fe200078e0a0d */
[C---:B------:R-:W-:Y:S01]  /*bb50*/  ISETP.GT.U32.AND P5, PT, R13.reuse, R7, PT ;  /* 0x000000070d00720c */ /* 0x040fe20003fa4070 */
[----:B------:R-:W-:Y:S01]  /*bb60*/  @!P4 IMAD.IADD R8, R8, 0x1, -R13 ;  /* 0x000000010808c824 */ /* 0x000fe200078e0a0d */
        /* <DEDUP_REMOVED lines=10> */
[C---:B------:R-:W-:Y:S02]  /*bc10*/  ISETP.GT.U32.AND P1, PT, R13.reuse, R19, PT ;  /* 0x000000130d00720c */ /* 0x040fe40003f24070 */
[----:B------:R-:W-:-:S03]  /*bc20*/  ISETP.GT.U32.AND P3, PT, R13, R9, PT ;  /* 0x000000090d00720c */ /* 0x000fc60003f64070 */
[--C-:B------:R-:W-:Y:S01]  /*bc30*/  @!P0 IMAD.IADD R21, R21, 0x1, -R13.reuse ;  /* 0x0000000115158824 */ /* 0x100fe200078e0a0d */
[----:B------:R-:W-:Y:S01]  /*bc40*/  ISETP.GT.U32.AND P0, PT, R13, R6, PT ;  /* 0x000000060d00720c */ /* 0x000fe20003f04070 */
[--C-:B------:R-:W-:Y:S01]  /*bc50*/  @!P5 IMAD.IADD R29, R29, 0x1, -R13.reuse ;  /* 0x000000011d1dd824 */ /* 0x100fe200078e0a0d */
[----:B------:R0:W-:Y:S01]  /*bc60*/  STL [R1+0x20c], R11 ;  /* 0x00020c0b01007387 */ /* 0x0001e20000100800 */
[--C-:B------:R-:W-:Y:S01]  /*bc70*/  @!P2 IMAD.IADD R10, R10, 0x1, -R13.reuse ;  /* 0x000000010a0aa824 */ /* 0x100fe200078e0a0d */
[C---:B------:R-:W-:Y:S01]  /*bc80*/  ISETP.GT.U32.AND P2, PT, R13.reuse, R5, PT ;  /* 0x000000050d00720c */ /* 0x040fe20003f44070 */
[----:B------:R-:W-:Y:S01]  /*bc90*/  @!P6 IMAD.IADD R4, R4, 0x1, -R13 ;  /* 0x000000010404e824 */ /* 0x000fe200078e0a0d */
[----:B0-----:R-:W3:Y:S04]  /*bca0*/  LDL.LU R11, [R1+0x1c8] ;  /* 0x0001c800010b7983 */ /* 0x001ee80000300800 */
[----:B------:R0:W-:Y:S01]  /*bcb0*/  STL [R1+0x210], R29 ;  /* 0x0002101d01007387 */ /* 0x0001e20000100800 */
[----:B------:R-:W-:-:S02]  /*bcc0*/  ISETP.GT.U32.AND P4, PT, R13, R8, PT ;  /* 0x000000080d00720c */ /* 0x000fc40003f84070 */
[--C-:B------:R-:W-:Y:S01]  /*bcd0*/  @!P0 IMAD.IADD R6, R6, 0x1, -R13.reuse ;  /* 0x0000000106068824 */ /* 0x100fe200078e0a0d */
[----:B0-----:R-:W3:Y:S01]  /*bce0*/  LDL.LU R29, [R1+0x1c0] ;  /* 0x0001c000011d7983 */ /* 0x001ee20000300800 */
[--C-:B------:R-:W-:Y:S01]  /*bcf0*/  @!P1 IMAD.IADD R19, R19, 0x1, -R13.reuse ;  /* 0x0000000113139824 */ /* 0x100fe200078e0a0d */
[----:B------:R-:W-:Y:S01]  /*bd00*/  ISETP.GT.U32.AND P5, PT, R13, R7, PT ;  /* 0x000000070d00720c */ /* 0x000fe20003fa4070 */
[--C-:B------:R-:W-:Y:S01]  /*bd10*/  @!P3 IMAD.IADD R9, R9, 0x1, -R13.reuse ;  /* 0x000000010909b824 */ /* 0x100fe200078e0a0d */
[----:B------:R-:W-:Y:S01]  /*bd20*/  ISETP.GT.U32.AND P3, PT, R13, R3, PT ;  /* 0x000000030d00720c */ /* 0x000fe20003f64070 */
[--C-:B------:R-:W-:Y:S01]  /*bd30*/  @!P2 IMAD.IADD R5, R5, 0x1, -R13.reuse ;  /* 0x000000010505a824 */ /* 0x100fe200078e0a0d */
[----:B------:R-:W-:Y:S04]  /*bd40*/  STL [R1+0x1f4], R21 ;  /* 0x0001f41501007387 */ /* 0x000fe80000100800 */
[--C-:B------:R-:W-:Y:S01]  /*bd50*/  @!P4 IMAD.IADD R8, R8, 0x1, -R13.reuse ;  /* 0x000000010808c824 */ /* 0x100fe200078e0a0d */
[----:B------:R-:W-:Y:S04]  /*bd60*/  STL [R1+0x200], R20 ;  /* 0x0002001401007387 */ /* 0x000fe80000100800 */
[----:B------:R-:W-:Y:S01]  /*bd70*/  STL [R1+0x204], R10 ;  /* 0x0002040a01007387 */ /* 0x000fe20000100800 */
[----:B------:R-:W-:-:S02]  /*bd80*/  @!P5 IMAD.IADD R7, R7, 0x1, -R13 ;  /* 0x000000010707d824 */ /* 0x000fc400078e0a0d */
[----:B------:R-:W-:Y:S01]  /*bd90*/  @!P3 IMAD.IADD R3, R3, 0x1, -R13 ;  /* 0x000000010303b824 */ /* 0x000fe200078e0a0d */
        /* <DEDUP_REMOVED lines=16> */
[----:B------:R-:W-:Y:S01]  /*bea0*/  ISETP.GT.U32.AND P0, PT, R13, R19, PT ;  /* 0x000000130d00720c */ /* 0x000fe20003f04070 */
        /* <DEDUP_REMOVED lines=13> */
[----:B------:R-:W2:Y:S04]  /*bf80*/  LDL.LU R20, [R1+0x19c] ;  /* 0x00019c0001147983 */ /* 0x000ea80000300800 */
[----:B0-----:R-:W2:Y:S04]  /*bf90*/  LDL.LU R19, [R1+0x188] ;  /* 0x0001880001137983 */ /* 0x001ea80000300800 */
[----:B------:R0:W-:Y:S04]  /*bfa0*/  STL [R1+0x1cc], R3 ;  /* 0x0001cc0301007387 */ /* 0x0001e80000100800 */
[----:B-1----:R-:W2:Y:S04]  /*bfb0*/  LDL.LU R5, [R1+0x18c] ;  /* 0x00018c0001057983 */ /* 0x002ea80000300800 */
[----:B0-----:R-:W2:Y:S01]  /*bfc0*/  LDL.LU R3, [R1+0x168] ;  /* 0x0001680001037983 */ /* 0x001ea20000300800 */
[----:B------:R-:W-:-:S02]  /*bfd0*/  ISETP.GT.U32.AND P4, PT, R13, R2, PT ;  /* 0x000000020d00720c */ /* 0x000fc40003f84070 */
[C---:B------:R-:W-:Y:S02]  /*bfe0*/  ISETP.GT.U32.AND P5, PT, R13.reuse, R0, PT ;  /* 0x000000000d00720c */ /* 0x040fe40003fa4070 */
[----:B---3--:R-:W-:-:S09]  /*bff0*/  ISETP.GT.U32.AND P3, PT, R13, R11, PT ;  /* 0x0000000b0d00720c */ /* 0x008fd20003f64070 */
[--C-:B------:R-:W-:Y:S01]  /*c000*/  @!P4 IMAD.IADD R2, R2, 0x1, -R13.reuse ;  /* 0x000000010202c824 */ /* 0x100fe200078e0a0d */
[C---:B------:R-:W-:Y:S01]  /*c010*/  ISETP.GT.U32.AND P4, PT, R13.reuse, R26, PT ;  /* 0x0000001a0d00720c */ /* 0x040fe20003f84070 */
[--C-:B------:R-:W-:Y:S01]  /*c020*/  @!P5 IMAD.IADD R0, R0, 0x1, -R13.reuse ;  /* 0x000000010000d824 */ /* 0x100fe200078e0a0d */
[----:B------:R-:W-:Y:S01]  /*c030*/  ISETP.GT.U32.AND P5, PT, R13, R29, PT ;  /* 0x0000001d0d00720c */ /* 0x000fe20003fa4070 */
[----:B------:R-:W-:Y:S01]  /*c040*/  @!P3 IMAD.IADD R11, R11, 0x1, -R13 ;  /* 0x000000010b0bb824 */ /* 0x000fe200078e0a0d */
        /* <DEDUP_REMOVED lines=8> */
[----:B------:R-:W-:Y:S01]  /*c0d0*/  ISETP.GT.U32.AND P2, PT, R13, R16, PT ;  /* 0x000000100d00720c */ /* 0x000fe20003f44070 */
[----:B------:R-:W-:-:S06]  /*c0e0*/  @!P0 IMAD.IADD R18, R18, 0x1, -R13 ;  /* 0x0000000112128824 */ /* 0x000fcc00078e0a0d */
[--C-:B------:R-:W-:Y:S01]  /*c0f0*/  @!P4 IMAD.IADD R0, R0, 0x1, -R13.reuse ;  /* 0x000000010000c824 */ /* 0x100fe200078e0a0d */
[----:B------:R-:W-:Y:S01]  /*c100*/  ISETP.GT.U32.AND P4, PT, R13, R29, PT ;  /* 0x0000001d0d00720c */ /* 0x000fe20003f84070 */
[--C-:B------:R-:W-:Y:S01]  /*c110*/  @!P5 IMAD.IADD R15, R15, 0x1, -R13.reuse ;  /* 0x000000010f0fd824 */ /* 0x100fe200078e0a0d */
[C---:B------:R-:W-:Y:S01]  /*c120*/  ISETP.GT.U32.AND P5, PT, R13.reuse, R4, PT ;  /* 0x000000040d00720c */ /* 0x040fe20003fa4070 */
[----:B------:R0:W-:Y:S01]  /*c130*/  STL [R1+0x1d8], R2 ;  /* 0x0001d80201007387 */ /* 0x0001e20000100800 */
[----:B------:R-:W-:Y:S01]  /*c140*/  ISETP.GT.U32.AND P0, PT, R13, R10, PT ;  /* 0x0000000a0d00720c */ /* 0x000fe20003f04070 */
[--C-:B------:R-:W-:Y:S01]  /*c150*/  @!P1 IMAD.IADD R17, R17, 0x1, -R13.reuse ;  /* 0x0000000111119824 */ /* 0x100fe200078e0a0d */
[----:B------:R-:W-:Y:S01]  /*c160*/  ISETP.GT.U32.AND P1, PT, R13, R9, PT ;  /* 0x000000090d00720c */ /* 0x000fe20003f24070 */
[----:B0-----:R-:W3:Y:S06]  /*c170*/  LDL.LU R2, [R1+0x17c] ;  /* 0x00017c0001027983 */ /* 0x001eec0000300800 */
[--C-:B------:R-:W-:Y:S01]  /*c180*/  @!P4 IMAD.IADD R29, R29, 0x1, -R13.reuse ;  /* 0x000000011d1dc824 */ /* 0x100fe200078e0a0d */
[C---:B------:R-:W-:Y:S01]  /*c190*/  ISETP.GT.U32.AND P6, PT, R13.reuse, R26, PT ;  /* 0x0000001a0d00720c */ /* 0x040fe20003fc4070 */
[--C-:B------:R-:W-:Y:S01]  /*c1a0*/  @!P5 IMAD.IADD R4, R4, 0x1, -R13.reuse ;  /* 0x000000010404d824 */ /* 0x100fe200078e0a0d */
[C---:B------:R-:W-:Y:S01]  /*c1b0*/  ISETP.GT.U32.AND P3, PT, R13.reuse, R11, PT ;  /* 0x0000000b0d00720c */ /* 0x040fe20003f64070 */
[----:B------:R0:W-:Y:S01]  /*c1c0*/  STL [R1+0x1dc], R0 ;  /* 0x0001dc0001007387 */ /* 0x0001e20000100800 */
[--C-:B------:R-:W-:Y:S01]  /*c1d0*/  @!P2 IMAD.IADD R16, R16, 0x1, -R13.reuse ;  /* 0x000000011010a824 */ /* 0x100fe200078e0a0d */
[----:B------:R-:W-:Y:S01]  /*c1e0*/  ISETP.GT.U32.AND P2, PT, R13, R8, PT ;  /* 0x000000080d00720c */ /* 0x000fe20003f44070 */
[----:B------:R-:W-:-:S02]  /*c1f0*/  @!P0 IMAD.IADD R10, R10, 0x1, -R13 ;  /* 0x000000010a0a8824 */ /* 0x000fc400078e0a0d */
[--C-:B------:R-:W-:Y:S01]  /*c200*/  @!P1 IMAD.IADD R9, R9, 0x1, -R13.reuse ;  /* 0x0000000109099824 */ /* 0x100fe200078e0a0d */
[----:B0-----:R-:W3:Y:S04]  /*c210*/  LDL.LU R0, [R1+0x180] ;  /* 0x0001800001007983 */ /* 0x001ee80000300800 */
[--C-:B------:R-:W-:Y:S02]  /*c220*/  @!P6 IMAD.IADD R26, R26, 0x1, -R13.reuse ;  /* 0x000000011a1ae824 */ /* 0x100fe400078e0a0d */
[--C-:B------:R-:W-:Y:S01]  /*c230*/  @!P3 IMAD.IADD R11, R11, 0x1, -R13.reuse ;  /* 0x000000010b0bb824 */ /* 0x100fe200078e0a0d */
[----:B------:R-:W-:Y:S02]  /*c240*/  STL [R1+0x1d0], R15 ;  /* 0x0001d00f01007387 */ /* 0x000fe40000100800 */
[--C-:B------:R-:W-:Y:S01]  /*c250*/  @!P2 IMAD.IADD R8, R8, 0x1, -R13.reuse ;  /* 0x000000010808a824 */ /* 0x100fe200078e0a0d */
[----:B------:R-:W-:Y:S01]  /*c260*/  ISETP.GT.U32.AND P3, PT, R13, R7, PT ;  /* 0x000000070d00720c */ /* 0x000fe20003f64070 */
[----:B------:R-:W-:Y:S04]  /*c270*/  STL [R1+0x1d4], R18 ;  /* 0x0001d41201007387 */ /* 0x000fe80000100800 */
[----:B------:R-:W-:Y:S04]  /*c280*/  STL [R1+0x1b8], R17 ;  /* 0x0001b81101007387 */ /* 0x000fe80000100800 */
[----:B------:R-:W-:Y:S04]  /*c290*/  STL [R1+0x1c4], R16 ;  /* 0x0001c41001007387 */ /* 0x000fe80000100800 */
[----:B------:R0:W-:Y:S04]  /*c2a0*/  STL [R1+0x1bc], R26 ;  /* 0x0001bc1a01007387 */ /* 0x0001e80000100800 */
[----:B------:R-:W-:Y:S04]  /*c2b0*/  STL [R1+0x1c8], R11 ;  /* 0x0001c80b01007387 */ /* 0x000fe80000100800 */
[----:B0-----:R-:W3:Y:S04]  /*c2c0*/  LDL R26, [R1+0x1ed4] ;  /* 0x001ed400011a7983 */ /* 0x001ee80000100800 */
[----:B------:R0:W-:Y:S01]  /*c2d0*/  STL [R1+0x1c0], R29 ;  /* 0x0001c01d01007387 */ /* 0x0001e20000100800 */
[----:B------:R-:W-:-:S03]  /*c2e0*/  @!P3 IMAD.IADD R7, R7, 0x1, -R13 ;  /* 0x000000010707b824 */ /* 0x000fc600078e0a0d */
[----:B0-----:R-:W3:Y:S04]  /*c2f0*/  LDL.LU R29, [R1+0x16c] ;  /* 0x00016c00011d7983 */ /* 0x001ee80000300800 */
[----:B------:R-:W3:Y:S04]  /*c300*/  LDL.LU R18, [R1+0x174] ;  /* 0x0001740001127983 */ /* 0x000ee80000300800 */
        /* <DEDUP_REMOVED lines=24> */
[----:B------:R-:W4:Y:S04]  /*c490*/  LDL.LU R15, [R1+0x154] ;  /* 0x00015400010f7983 */ /* 0x000f280000300800 */
[----:B------:R0:W-:Y:S04]  /*c4a0*/  STL [R1+0x1b0], R10 ;  /* 0x0001b00a01007387 */ /* 0x0001e80000100800 */
[----:B------:R1:W-:Y:S04]  /*c4b0*/  STL [R1+0x1b4], R9 ;  /* 0x0001b40901007387 */ /* 0x0003e80000100800 */
[----:B0-----:R-:W2:Y:S04]  /*c4c0*/  LDL.LU R10, [R1+0x130] ;  /* 0x00013000010a7983 */ /* 0x001ea80000300800 */
[----:B-1----:R-:W2:Y:S04]  /*c4d0*/  LDL.LU R9, [R1+0x144] ;  /* 0x0001440001097983 */ /* 0x002ea80000300800 */
[----:B------:R0:W-:Y:S01]  /*c4e0*/  STL [R1+0x1a4], R8 ;  /* 0x0001a40801007387 */ /* 0x0001e20000100800 */
[----:B------:R-:W-:-:S03]  /*c4f0*/  @!P2 IMAD.IADD R7, R7, 0x1, -R13 ;  /* 0x000000010707a824 */ /* 0x000fc600078e0a0d */
[----:B0-----:R-:W2:Y:S04]  /*c500*/  LDL.LU R8, [R1+0x148] ;  /* 0x0001480001087983 */ /* 0x001ea80000300800 */
[----:B------:R0:W-:Y:S04]  /*c510*/  STL [R1+0x1ac], R7 ;  /* 0x0001ac0701007387 */ /* 0x0001e80000100800 */
[----:B0-----:R-:W2:Y:S01]  /*c520*/  LDL.LU R7, [R1+0x134] ;  /* 0x0001340001077983 */ /* 0x001ea20000300800 */
[C---:B------:R-:W-:Y:S02]  /*c530*/  ISETP.GT.U32.AND P6, PT, R13.reuse, R6, PT ;  /* 0x000000060d00720c */ /* 0x040fe40003fc4070 */
[----:B---3--:R-:W-:-:S02]  /*c540*/  ISETP.GT.U32.AND P3, PT, R13, R2, PT ;  /* 0x000000020d00720c */ /* 0x008fc40003f64070 */
[----:B------:R-:W-:-:S09]  /*c550*/  ISETP.GT.U32.AND P4, PT, R13, R21, PT ;  /* 0x000000150d00720c */ /* 0x000fd20003f84070 */
[--C-:B------:R-:W-:Y:S01]  /*c560*/  @!P6 IMAD.IADD R6, R6, 0x1, -R13.reuse ;  /* 0x000000010606e824 */ /* 0x100fe200078e0a0d */
[----:B------:R-:W-:Y:S01]  /*c570*/  ISETP.GT.U32.AND P6, PT, R13, R0, PT ;  /* 0x000000000d00720c */ /* 0x000fe20003fc4070 */
[----:B------:R-:W-:-:S03]  /*c580*/  @!P3 IMAD.IADD R2, R2, 0x1, -R13 ;  /* 0x000000010202b824 */ /* 0x000fc600078e0a0d */
[C---:B------:R-:W-:Y:S02]  /*c590*/  ISETP.GT.U32.AND P3, PT, R13.reuse, R6, PT ;  /* 0x000000060d00720c */ /* 0x040fe40003f64070 */
[C---:B------:R-:W-:Y:S02]  /*c5a0*/  ISETP.GT.U32.AND P5, PT, R13.reuse, R20, PT ;  /* 0x000000140d00720c */ /* 0x040fe40003fa4070 */
[----:B------:R-:W-:-:S05]  /*c5b0*/  ISETP.GT.U32.AND P0, PT, R13, R19, PT ;  /* 0x000000130d00720c */ /* 0x000fca0003f04070 */
[--C-:B------:R-:W-:Y:S01]  /*c5c0*/  @!P6 IMAD.IADD R0, R0, 0x1, -R13.reuse ;  /* 0x000000010000e824 */ /* 0x100fe200078e0a0d */
[----:B------:R-:W-:Y:S01]  /*c5d0*/  ISETP.GT.U32.AND P1, PT, R13, R5, PT ;  /* 0x000000050d00720c */ /* 0x000fe20003f24070 */
[--C-:B------:R-:W-:Y:S02]  /*c5e0*/  @!P4 IMAD.IADD R21, R21, 0x1, -R13.reuse ;  /* 0x000000011515c824 */ /* 0x100fe400078e0a0d */
[--C-:B------:R-:W-:Y:S01]  /*c5f0*/  @!P3 IMAD.IADD R6, R6, 0x1, -R13.reuse ;  /* 0x000000010606b824 */ /* 0x100fe200078e0a0d */
[----:B------:R-:W-:Y:S01]  /*c600*/  ISETP.GT.U32.AND P3, PT, R13, R0, PT ;  /* 0x000000000d00720c */ /* 0x000fe20003f64070 */
[--C-:B------:R-:W-:Y:S02]  /*c610*/  @!P5 IMAD.IADD R20, R20, 0x1, -R13.reuse ;  /* 0x000000011414d824 */ /* 0x100fe400078e0a0d */
[----:B------:R-:W-:Y:S01]  /*c620*/  @!P0 IMAD.IADD R19, R19, 0x1, -R13 ;  /* 0x0000000113138824 */ /* 0x000fe200078e0a0d */
[----:B------:R0:W-:Y:S01]  /*c630*/  STL [R1+0x184], R6 ;  /* 0x0001840601007387 */ /* 0x0001e20000100800 */
[----:B------:R-:W-:-:S02]  /*c640*/  ISETP.GT.U32.AND P4, PT, R13, R29, PT ;  /* 0x0000001d0d00720c */ /* 0x000fc40003f84070 */
[C---:B------:R-:W-:Y:S01]  /*c650*/  ISETP.GT.U32.AND P5, PT, R13.reuse, R18, PT ;  /* 0x000000120d00720c */ /* 0x040fe20003fa4070 */
[----:B0-----:R-:W3:Y:S01]  /*c660*/  LDL.LU R6, [R1+0x140] ;  /* 0x0001400001067983 */ /* 0x001ee20000300800 */
[----:B------:R-:W-:-:S04]  /*c670*/  ISETP.GT.U32.AND P0, PT, R13, R17, PT ;  /* 0x000000110d00720c */ /* 0x000fc80003f04070 */
[--C-:B------:R-:W-:Y:S01]  /*c680*/  @!P3 IMAD.IADD R0, R0, 0x1, -R13.reuse ;  /* 0x000000010000b824 */ /* 0x100fe200078e0a0d */
[----:B------:R-:W-:Y:S01]  /*c690*/  ISETP.GT.U32.AND P2, PT, R13, R3, PT ;  /* 0x000000030d00720c */ /* 0x000fe20003f44070 */
[--C-:B------:R-:W-:Y:S01]  /*c6a0*/  @!P1 IMAD.IADD R5, R5, 0x1, -R13.reuse ;  /* 0x0000000105059824 */ /* 0x100fe200078e0a0d */
[----:B------:R-:W-:Y:S02]  /*c6b0*/  ISETP.GT.U32.AND P1, PT, R13, R16, PT ;  /* 0x000000100d00720c */ /* 0x000fe40003f24070 */
[--C-:B------:R-:W-:Y:S01]  /*c6c0*/  @!P4 IMAD.IADD R29, R29, 0x1, -R13.reuse ;  /* 0x000000011d1dc824 */ /* 0x100fe200078e0a0d */
[----:B------:R-:W-:Y:S01]  /*c6d0*/  ISETP.GT.U32.AND P6, PT, R13, R2, PT ;  /* 0x000000020d00720c */ /* 0x000fe20003fc4070 */
[--C-:B------:R-:W-:Y:S02]  /*c6e0*/  @!P5 IMAD.IADD R18, R18, 0x1, -R13.reuse ;  /* 0x000000011212d824 */ /* 0x100fe400078e0a0d */
[----:B------:R-:W-:-:S05]  /*c6f0*/  @!P0 IMAD.IADD R17, R17, 0x1, -R13 ;  /* 0x0000000111118824 */ /* 0x000fca00078e0a0d */
[--C-:B------:R-:W-:Y:S01]  /*c700*/  @!P2 IMAD.IADD R3, R3, 0x1, -R13.reuse ;  /* 0x000000010303a824 */ /* 0x100fe200078e0a0d */
[----:B------:R-:W-:Y:S01]  /*c710*/  ISETP.GT.U32.AND P2, PT, R13, R11, PT ;  /* 0x0000000b0d00720c */ /* 0x000fe20003f44070 */
[--C-:B------:R-:W-:Y:S01]  /*c720*/  @!P1 IMAD.IADD R16, R16, 0x1, -R13.reuse ;  /* 0x0000000110109824 */ /* 0x100fe200078e0a0d */
[----:B------:R-:W-:Y:S02]  /*c730*/  STL [R1+0x198], R21 ;  /* 0x0001981501007387 */ /* 0x000fe40000100800 */
[--C-:B------:R-:W-:Y:S02]  /*c740*/  @!P6 IMAD.IADD R2, R2, 0x1, -R13.reuse ;  /* 0x000000010202e824 */ /* 0x100fe400078e0a0d */
[----:B------:R-:W-:Y:S04]  /*c750*/  STL [R1+0x19c], R20 ;  /* 0x00019c1401007387 */ /* 0x000fe80000100800 */
[----:B------:R-:W-:Y:S04]  /*c760*/  STL [R1+0x188], R19 ;  /* 0x0001881301007387 */ /* 0x000fe80000100800 */
[----:B------:R0:W-:Y:S04]  /*c770*/  STL [R1+0x18c], R5 ;  /* 0x00018c0501007387 */ /* 0x0001e80000100800 */
[----:B------:R1:W-:Y:S04]  /*c780*/  STL [R1+0x168], R3 ;  /* 0x0001680301007387 */ /* 0x0003e80000100800 */
[----:B0-----:R-:W3:Y:S04]  /*c790*/  LDL.LU R5, [R1+0x128] ;  /* 0x0001280001057983 */ /* 0x001ee80000300800 */
[----:B------:R0:W-:Y:S04]  /*c7a0*/  STL [R1+0x17c], R2 ;  /* 0x00017c0201007387 */ /* 0x0001e80000100800 */
[----:B------:R-:W3:Y:S01]  /*c7b0*/  LDL.LU R20, [R1+0x12c] ;  /* 0x00012c0001147983 */ /* 0x000ee20000300800 */
[----:B------:R-:W-:-:S03]  /*c7c0*/  @!P2 IMAD.IADD R11, R11, 0x1, -R13 ;  /* 0x000000010b0ba824 */ /* 0x000fc600078e0a0d */
        /* <DEDUP_REMOVED lines=16> */
[C---:B------:R-:W-:Y:S02]  /*c8d0*/  ISETP.GT.U32.AND P1, PT, R13.reuse, R7, PT ;  /* 0x000000070d00720c */ /* 0x040fe40003f24070 */
[----:B------:R-:W-:Y:S01]  /*c8e0*/  ISETP.GT.U32.AND P0, PT, R13, R16, PT ;  /* 0x000000100d00720c */ /* 0x000fe20003f04070 */
[--C-:B------:R-:W-:Y:S01]  /*c8f0*/  @!P4 IMAD.IADD R18, R18, 0x1, -R13.reuse ;  /* 0x000000011212c824 */ /* 0x100fe200078e0a0d */
[----:B------:R0:W-:Y:S01]  /*c900*/  STL [R1+0x16c], R29 ;  /* 0x00016c1d01007387 */ /* 0x0001e20000100800 */
[----:B------:R-:W-:-:S08]  /*c910*/  @!P5 IMAD.IADD R17, R17, 0x1, -R13 ;  /* 0x000000011111d824 */ /* 0x000fd000078e0a0d */
[--C-:B------:R-:W-:Y:S01]  /*c920*/  @!P1 IMAD.IADD R7, R7, 0x1, -R13.reuse ;  /* 0x0000000107079824 */ /* 0x100fe200078e0a0d */
[----:B0-----:R-:W2:Y:S01]  /*c930*/  LDL.LU R29, [R1+0x108] ;  /* 0x00010800011d7983 */ /* 0x001ea20000300800 */
[--C-:B------:R-:W-:Y:S01]  /*c940*/  @!P0 IMAD.IADD R16, R16, 0x1, -R13.reuse ;  /* 0x0000000110108824 */ /* 0x100fe200078e0a0d */
[----:B------:R-:W-:Y:S02]  /*c950*/  ISETP.GT.U32.AND P1, PT, R13, R11, PT ;  /* 0x0000000b0d00720c */ /* 0x000fe40003f24070 */
        /* <DEDUP_REMOVED lines=9> */
[----:B------:R-:W2:Y:S01]  /*c9f0*/  LDL.LU R16, [R1+0xec] ;  /* 0x0000ec0001107983 */ /* 0x000ea20000300800 */
[C---:B------:R-:W-:Y:S02]  /*ca00*/  ISETP.GT.U32.AND P6, PT, R13.reuse, R4, PT ;  /* 0x000000040d00720c */ /* 0x040fe40003fc4070 */
[C---:B---3--:R-:W-:Y:S02]  /*ca10*/  ISETP.GT.U32.AND P2, PT, R13.reuse, R6, PT ;  /* 0x000000060d00720c */ /* 0x048fe40003f44070 */
[C---:B------:R-:W-:Y:S01]  /*ca20*/  ISETP.GT.U32.AND P3, PT, R13.reuse, R15, PT ;  /* 0x0000000f0d00720c */ /* 0x040fe20003f64070 */
[----:B0-----:R-:W3:Y:S08]  /*ca30*/  LDL.LU R11, [R1+0xf0] ;  /* 0x0000f000010b7983 */ /* 0x001ef00000300800 */
        /* <DEDUP_REMOVED lines=19> */
[----:B------:R0:W-:Y:S01]  /*cb70*/  STL [R1+0x150], R4 ;  /* 0x0001500401007387 */ /* 0x0001e20000100800 */
[--C-:B------:R-:W-:Y:S01]  /*cb80*/  @!P3 IMAD.IADD R5, R5, 0x1, -R13.reuse ;  /* 0x000000010505b824 */ /* 0x100fe200078e0a0d */
[C---:B------:R-:W-:Y:S01]  /*cb90*/  ISETP.GT.U32.AND P0, PT, R13.reuse, R2, PT ;  /* 0x000000020d00720c */ /* 0x040fe20003f04070 */
[--C-:B------:R-:W-:Y:S01]  /*cba0*/  @!P4 IMAD.IADD R20, R20, 0x1, -R13.reuse ;  /* 0x000000011414c824 */ /* 0x100fe200078e0a0d */
[----:B------:R-:W-:Y:S01]  /*cbb0*/  ISETP.GT.U32.AND P6, PT, R13, R6, PT ;  /* 0x000000060d00720c */ /* 0x000fe20003fc4070 */
[--C-:B------:R-:W-:Y:S01]  /*cbc0*/  @!P5 IMAD.IADD R3, R3, 0x1, -R13.reuse ;  /* 0x000000010303d824 */ /* 0x100fe200078e0a0d */
[----:B0-----:R-:W3:Y:S05]  /*cbd0*/  LDL.LU R4, [R1+0xdc] ;  /* 0x0000dc0001047983 */ /* 0x001eea0000300800 */
[--C-:B------:R-:W-:Y:S01]  /*cbe0*/  @!P1 IMAD.IADD R7, R7, 0x1, -R13.reuse ;  /* 0x0000000107079824 */ /* 0x100fe200078e0a0d */
[----:B------:R-:W-:Y:S01]  /*cbf0*/  ISETP.GT.U32.AND P1, PT, R13, R0, PT ;  /* 0x000000000d00720c */ /* 0x000fe20003f24070 */
[----:B------:R-:W-:Y:S02]  /*cc00*/  STL [R1+0x154], R15 ;  /* 0x0001540f01007387 */ /* 0x000fe40000100800 */
[----:B------:R-:W-:-:S02]  /*cc10*/  @!P0 IMAD.IADD R2, R2, 0x1, -R13 ;  /* 0x0000000102028824 */ /* 0x000fc400078e0a0d */
[----:B------:R-:W-:Y:S01]  /*cc20*/  STL [R1+0x130], R10 ;  /* 0x0001300a01007387 */ /* 0x000fe20000100800 */
[----:B------:R-:W-:-:S03]  /*cc30*/  @!P6 IMAD.IADD R6, R6, 0x1, -R13 ;  /* 0x000000010606e824 */ /* 0x000fc600078e0a0d */
[----:B------:R-:W-:Y:S04]  /*cc40*/  STL [R1+0x144], R9 ;  /* 0x0001440901007387 */ /* 0x000fe80000100800 */
[----:B------:R-:W-:Y:S04]  /*cc50*/  STL [R1+0x148], R8 ;  /* 0x0001480801007387 */ /* 0x000fe80000100800 */
[----:B------:R-:W-:Y:S04]  /*cc60*/  STL [R1+0x134], R7 ;  /* 0x0001340701007387 */ /* 0x000fe80000100800 */
[----:B------:R0:W-:Y:S04]  /*cc70*/  STL [R1+0x110], R27 ;  /* 0x0001101b01007387 */ /* 0x0001e80000100800 */
[----:B------:R1:W-:Y:S01]  /*cc80*/  STL [R1+0x140], R6 ;  /* 0x0001400601007387 */ /* 0x0003e20000100800 */
[----:B------:R-:W-:-:S03]  /*cc90*/  @!P1 IMAD.IADD R0, R0, 0x1, -R13 ;  /* 0x0000000100009824 */ /* 0x000fc600078e0a0d */
[----:B0-----:R-:W3:Y:S04]  /*cca0*/  LDL R27, [R1+0x1ed8] ;  /* 0x001ed800011b7983 */ /* 0x001ee80000100800 */
[----:B------:R-:W3:Y:S04]  /*ccb0*/  LDL.LU R10, [R1+0xe8] ;  /* 0x0000e800010a7983 */ /* 0x000ee80000300800 */
        /* <DEDUP_REMOVED lines=14> */
[----:B------:R-:W-:Y:S01]  /*cda0*/  ISETP.GT.U32.AND P4, PT, R13, R3, PT ;  /* 0x000000030d00720c */ /* 0x000fe20003f84070 */
[----:B------:R-:W-:Y:S01]  /*cdb0*/  @!P5 IMAD.IADD R17, R17, 0x1, -R13 ;  /* 0x000000011111d824 */ /* 0x000fe200078e0a0d */
[----:B------:R-:W-:-:S05]  /*cdc0*/  ISETP.GT.U32.AND P5, PT, R13, R2, PT ;  /* 0x000000020d00720c */ /* 0x000fca0003fa4070 */
[--C-:B------:R-:W-:Y:S02]  /*cdd0*/  @!P2 IMAD.IADD R5, R5, 0x1, -R13.reuse ;  /* 0x000000010505a824 */ /* 0x100fe400078e0a0d */
[----:B------:R-:W-:-:S03]  /*cde0*/  @!P3 IMAD.IADD R20, R20, 0x1, -R13 ;  /* 0x000000011414b824 */ /* 0x000fc600078e0a0d */
[----:B------:R0:W-:Y:S01]  /*cdf0*/  STL [R1+0x128], R5 ;  /* 0x0001280501007387 */ /* 0x0001e20000100800 */
[--C-:B------:R-:W-:Y:S01]  /*ce00*/  @!P0 IMAD.IADD R16, R16, 0x1, -R13.reuse ;  /* 0x0000000110108824 */ /* 0x100fe200078e0a0d */
[----:B------:R-:W-:Y:S01]  /*ce10*/  ISETP.GT.U32.AND P0, PT, R13, R0, PT ;  /* 0x000000000d00720c */ /* 0x000fe20003f04070 */
[--C-:B------:R-:W-:Y:S02]  /*ce20*/  @!P4 IMAD.IADD R3, R3, 0x1, -R13.reuse ;  /* 0x000000010303c824 */ /* 0x100fe400078e0a0d */
[--C-:B------:R-:W-:Y:S01]  /*ce30*/  @!P5 IMAD.IADD R2, R2, 0x1, -R13.reuse ;  /* 0x000000010202d824 */ /* 0x100fe200078e0a0d */
[----:B0-----:R-:W2:Y:S04]  /*ce40*/  LDL.LU R5, [R1+0xc8] ;  /* 0x0000c80001057983 */ /* 0x001ea80000300800 */
[----:B------:R0:W-:Y:S04]  /*ce50*/  STL [R1+0x12c], R20 ;  /* 0x00012c1401007387 */ /* 0x0001e80000100800 */
[----:B------:R-:W4:Y:S04]  /*ce60*/  LDL.LU R21, [R1+0xa4] ;  /* 0x0000a40001157983 */ /* 0x000f280000300800 */
[----:B------:R1:W-:Y:S04]  /*ce70*/  STL [R1+0x118], R3 ;  /* 0x0001180301007387 */ /* 0x0003e80000100800 */
[----:B------:R1:W-:Y:S04]  /*ce80*/  STL [R1+0x11c], R2 ;  /* 0x00011c0201007387 */ /* 0x0003e80000100800 */
[----:B------:R-:W2:Y:S04]  /*ce90*/  LDL.LU R15, [R1+0xb0] ;  /* 0x0000b000010f7983 */ /* 0x000ea80000300800 */
[----:B0-----:R-:W2:Y:S01]  /*cea0*/  LDL.LU R20, [R1+0xb4] ;  /* 0x0000b40001147983 */ /* 0x001ea20000300800 */
[----:B------:R-:W-:-:S05]  /*ceb0*/  @!P0 IMAD.IADD R0, R0, 0x1, -R13 ;  /* 0x0000000100008824 */ /* 0x000fca00078e0a0d */
[----:B------:R0:W-:Y:S04]  /*cec0*/  STL [R1+0xf4], R0 ;  /* 0x0000f40001007387 */ /* 0x0001e80000100800 */
[----:B-1----:R-:W2:Y:S01]  /*ced0*/  LDL.LU R3, [R1+0xa8] ;  /* 0x0000a80001037983 */ /* 0x002ea20000300800 */
[C---:B------:R-:W-:Y:S02]  /*cee0*/  ISETP.GT.U32.AND P6, PT, R13.reuse, R29, PT ;  /* 0x0000001d0d00720c */ /* 0x040fe40003fc4070 */
[C---:B---3--:R-:W-:Y:S01]  /*cef0*/  ISETP.GT.U32.AND P1, PT, R13.reuse, R11, PT ;  /* 0x0000000b0d00720c */ /* 0x048fe20003f24070 */
[----:B------:R-:W3:Y:S01]  /*cf00*/  LDL.LU R2, [R1+0xac] ;  /* 0x0000ac0001027983 */ /* 0x000ee20000300800 */
[----:B------:R-:W-:-:S09]  /*cf10*/  ISETP.GT.U32.AND P2, PT, R13, R22, PT ;  /* 0x000000160d00720c */ /* 0x000fd20003f44070 */
[--C-:B------:R-:W-:Y:S01]  /*cf20*/  @!P6 IMAD.IADD R29, R29, 0x1, -R13.reuse ;  /* 0x000000011d1de824 */ /* 0x100fe200078e0a0d */
[----:B------:R-:W-:Y:S01]  /*cf30*/  ISETP.GT.U32.AND P6, PT, R13, R4, PT ;  /* 0x000000040d00720c */ /* 0x000fe20003fc4070 */
[----:B------:R-:W-:-:S03]  /*cf40*/  @!P1 IMAD.IADD R11, R11, 0x1, -R13 ;  /* 0x000000010b0b9824 */ /* 0x000fc600078e0a0d */
[C---:B------:R-:W-:Y:S02]  /*cf50*/  ISETP.GT.U32.AND P1, PT, R13.reuse, R29, PT ;  /* 0x0000001d0d00720c */ /* 0x040fe40003f24070 */
[C---:B------:R-:W-:Y:S02]  /*cf60*/  ISETP.GT.U32.AND P3, PT, R13.reuse, R19, PT ;  /* 0x000000130d00720c */ /* 0x040fe40003f64070 */
[----:B------:R-:W-:-:S05]  /*cf70*/  ISETP.GT.U32.AND P4, PT, R13, R18, PT ;  /* 0x000000120d00720c */ /* 0x000fca0003f84070 */
[----:B------:R-:W-:-:S04]  /*cf80*/  @!P6 IMAD.IADD R4, R4, 0x1, -R13 ;  /* 0x000000010404e824 */ /* 0x000fc800078e0a0d */
[--C-:B------:R-:W-:Y:S01]  /*cf90*/  @!P1 IMAD.IADD R29, R29, 0x1, -R13.reuse ;  /* 0x000000011d1d9824 */ /* 0x100fe200078e0a0d */
[----:B------:R-:W-:Y:S01]  /*cfa0*/  ISETP.GT.U32.AND P1, PT, R13, R4, PT ;  /* 0x000000040d00720c */ /* 0x000fe20003f24070 */
[--C-:B------:R-:W-:Y:S02]  /*cfb0*/  @!P2 IMAD.IADD R22, R22, 0x1, -R13.reuse ;  /* 0x000000011616a824 */ /* 0x100fe400078e0a0d */
[--C-:B------:R-:W-:Y:S01]  /*cfc0*/  @!P3 IMAD.IADD R19, R19, 0x1, -R13.reuse ;  /* 0x000000011313b824 */ /* 0x100fe200078e0a0d */
[----:B------:R1:W-:Y:S04]  /*cfd0*/  STL [R1+0x108], R29 ;  /* 0x0001081d01007387 */ /* 0x0003e80000100800 */
[----:B0-----:R-:W3:Y:S01]  /*cfe0*/  LDL.LU R0, [R1+0x90] ;  /* 0x0000900001007983 */ /* 0x001ee20000300800 */
[C---:B------:R-:W-:Y:S01]  /*cff0*/  ISETP.GT.U32.AND P2, PT, R13.reuse, R10, PT ;  /* 0x0000000a0d00720c */ /* 0x040fe20003f44070 */
[----:B------:R-:W-:Y:S01]  /*d000*/  @!P4 IMAD.IADD R18, R18, 0x1, -R13 ;  /* 0x000000011212c824 */ /* 0x000fe200078e0a0d */
[----:B------:R-:W-:-:S02]  /*d010*/  ISETP.GT.U32.AND P5, PT, R13, R17, PT ;  /* 0x000000110d00720c */ /* 0x000fc40003fa4070 */
[--C-:B------:R-:W-:Y:S01]  /*d020*/  @!P1 IMAD.IADD R4, R4, 0x1, -R13.reuse ;  /* 0x0000000104049824 */ /* 0x100fe200078e0a0d */
[C---:B------:R-:W-:Y:S01]  /*d030*/  ISETP.GT.U32.AND P3, PT, R13.reuse, R9, PT ;  /* 0x000000090d00720c */ /* 0x040fe20003f64070 */
[----:B-1----:R-:W3:Y:S01]  /*d040*/  LDL.LU R29, [R1+0x9c] ;  /* 0x00009c00011d7983 */ /* 0x002ee20000300800 */
[C---:B------:R-:W-:Y:S02]  /*d050*/  ISETP.GT.U32.AND P0, PT, R13.reuse, R16, PT ;  /* 0x000000100d00720c */ /* 0x040fe40003f04070 */
[C---:B------:R-:W-:Y:S02]  /*d060*/  ISETP.GT.U32.AND P4, PT, R13.reuse, R8, PT ;  /* 0x000000080d00720c */ /* 0x040fe40003f84070 */
[----:B------:R-:W-:Y:S02]  /*d070*/  ISETP.GT.U32.AND P6, PT, R13, R11, PT ;  /* 0x0000000b0d00720c */ /* 0x000fe40003fc4070 */
[----:B------:R-:W-:-:S05]  /*d080*/  @!P2 IMAD.IADD R10, R10, 0x1, -R13 ;  /* 0x000000010a0aa824 */ /* 0x000fca00078e0a0d */
[--C-:B------:R-:W-:Y:S02]  /*d090*/  @!P3 IMAD.IADD R9, R9, 0x1, -R13.reuse ;  /* 0x000000010909b824 */ /* 0x100fe400078e0a0d */
[--C-:B------:R-:W-:Y:S01]  /*d0a0*/  @!P5 IMAD.IADD R17, R17, 0x1, -R13.reuse ;  /* 0x000000011111d824 */ /* 0x100fe200078e0a0d */
[----:B------:R-:W-:Y:S01]  /*d0b0*/  ISETP.GT.U32.AND P5, PT, R13, R7, PT ;  /* 0x000000070d00720c */ /* 0x000fe20003fa4070 */
[--C-:B------:R-:W-:Y:S01]  /*d0c0*/  @!P4 IMAD.IADD R8, R8, 0x1, -R13.reuse ;  /* 0x000000010808c824 */ /* 0x100fe200078e0a0d */
[----:B------:R-:W-:Y:S01]  /*d0d0*/  STL [R1+0x10c], R22 ;  /* 0x00010c1601007387 */ /* 0x000fe20000100800 */
[--C-:B------:R-:W-:Y:S02]  /*d0e0*/  @!P0 IMAD.IADD R16, R16, 0x1, -R13.reuse ;  /* 0x0000000110108824 */ /* 0x100fe400078e0a0d */
[--C-:B------:R-:W-:Y:S01]  /*d0f0*/  @!P6 IMAD.IADD R11, R11, 0x1, -R13.reuse ;  /* 0x000000010b0be824 */ /* 0x100fe200078e0a0d */
[----:B------:R-:W-:Y:S04]  /*d100*/  STL [R1+0xf8], R19 ;  /* 0x0000f81301007387 */ /* 0x000fe80000100800 */
[----:B------:R-:W-:Y:S04]  /*d110*/  STL [R1+0x100], R18 ;  /* 0x0001001201007387 */ /* 0x000fe80000100800 */
[----:B------:R-:W-:Y:S04]  /*d120*/  STL [R1+0xd8], R17 ;  /* 0x0000d81101007387 */ /* 0x000fe80000100800 */
[----:B------:R-:W-:Y:S04]  /*d130*/  STL [R1+0xec], R16 ;  /* 0x0000ec1001007387 */ /* 0x000fe80000100800 */
[----:B------:R0:W-:Y:S01]  /*d140*/  STL [R1+0xdc], R4 ;  /* 0x0000dc0401007387 */ /* 0x0001e20000100800 */
[----:B------:R-:W-:-:S03]  /*d150*/  @!P5 IMAD.IADD R7, R7, 0x1, -R13 ;  /* 0x000000010707d824 */ /* 0x000fc600078e0a0d */
[----:B------:R1:W-:Y:S04]  /*d160*/  STL [R1+0xf0], R11 ;  /* 0x0000f00b01007387 */ /* 0x0003e80000100800 */
[----:B0-----:R-:W3:Y:S04]  /*d170*/  LDL.LU R4, [R1+0xa0] ;  /* 0x0000a00001047983 */ /* 0x001ee80000300800 */
[----:B------:R-:W3:Y:S04]  /*d180*/  LDL.LU R19, [R1+0x94] ;  /* 0x0000940001137983 */ /* 0x000ee80000300800 */
        /* <DEDUP_REMOVED lines=8> */
[----:B------:R-:W-:Y:S01]  /*d210*/  ISETP.GT.U32.AND P1, PT, R13, R10, PT ;  /* 0x0000000a0d00720c */ /* 0x000fe20003f24070 */
[--C-:B------:R-:W-:Y:S01]  /*d220*/  @!P2 IMAD.IADD R15, R15, 0x1, -R13.reuse ;  /* 0x000000010f0fa824 */ /* 0x100fe200078e0a0d */
[C---:B------:R-:W-:Y:S02]  /*d230*/  ISETP.GT.U32.AND P4, PT, R13.reuse, R3, PT ;  /* 0x000000030d00720c */ /* 0x040fe40003f84070 */
[C---:B------:R-:W-:Y:S01]  /*d240*/  ISETP.GT.U32.AND P2, PT, R13.reuse, R9, PT ;  /* 0x000000090d00720c */ /* 0x040fe20003f44070 */
[----:B------:R-:W-:Y:S01]  /*d250*/  @!P3 IMAD.IADD R20, R20, 0x1, -R13 ;  /* 0x000000011414b824 */ /* 0x000fe200078e0a0d */
[----:B------:R-:W-:-:S07]  /*d260*/  ISETP.GT.U32.AND P3, PT, R13, R8, PT ;  /* 0x000000080d00720c */ /* 0x000fce0003f64070 */
[----:B------:R-:W-:-:S05]  /*d270*/  @!P1 IMAD.IADD R10, R10, 0x1, -R13 ;  /* 0x000000010a0a9824 */ /* 0x000fca00078e0a0d */
[----:B------:R0:W-:Y:S01]  /*d280*/  STL [R1+0xe8], R10 ;  /* 0x0000e80a01007387 */ /* 0x0001e20000100800 */
[--C-:B------:R-:W-:Y:S01]  /*d290*/  @!P4 IMAD.IADD R3, R3, 0x1, -R13.reuse ;  /* 0x000000010303c824 */ /* 0x100fe200078e0a0d */
[----:B------:R-:W-:Y:S01]  /*d2a0*/  ISETP.GT.U32.AND P4, PT, R13, R7, PT ;  /* 0x000000070d00720c */ /* 0x000fe20003f84070 */
[--C-:B------:R-:W-:Y:S02]  /*d2b0*/  @!P2 IMAD.IADD R9, R9, 0x1, -R13.reuse ;  /* 0x000000010909a824 */ /* 0x100fe400078e0a0d */
[--C-:B------:R-:W-:Y:S01]  /*d2c0*/  @!P3 IMAD.IADD R8, R8, 0x1, -R13.reuse ;  /* 0x000000010808b824 */ /* 0x100fe200078e0a0d */
[----:B0-----:R-:W2:Y:S04]  /*d2d0*/  LDL.LU R10, [R1+0x80] ;  /* 0x00008000010a7983 */ /* 0x001ea80000300800 */
[----:B------:R0:W-:Y:S04]  /*d2e0*/  STL [R1+0xb8], R9 ;  /* 0x0000b80901007387 */ /* 0x0001e80000100800 */
[----:B------:R1:W-:Y:S04]  /*d2f0*/  STL [R1+0xcc], R8 ;  /* 0x0000cc0801007387 */ /* 0x0003e80000100800 */
[----:B0-----:R-:W4:Y:S04]  /*d300*/  LDL.LU R9, [R1+0x84] ;  /* 0x0000840001097983 */ /* 0x001f280000300800 */
[----:B-1----:R-:W4:Y:S01]  /*d310*/  LDL.LU R8, [R1+0x74] ;  /* 0x0000740001087983 */ /* 0x002f220000300800 */
[----:B------:R-:W-:-:S05]  /*d320*/  @!P4 IMAD.IADD R7, R7, 0x1, -R13 ;  /* 0x000000010707c824 */ /* 0x000fca00078e0a0d */
[----:B------:R0:W-:Y:S04]  /*d330*/  STL [R1+0xd0], R7 ;  /* 0x0000d00701007387 */ /* 0x0001e80000100800 */
[----:B0-----:R-:W4:Y:S01]  /*d340*/  LDL.LU R7, [R1+0x78] ;  /* 0x0000780001077983 */ /* 0x001f220000300800 */
[C---:B------:R-:W-:Y:S02]  /*d350*/  ISETP.GT.U32.AND P0, PT, R13.reuse, R6, PT ;  /* 0x000000060d00720c */ /* 0x040fe40003f04070 */
        /* <DEDUP_REMOVED lines=10> */
[C---:B------:R-:W-:Y:S02]  /*d400*/  ISETP.GT.U32.AND P0, PT, R13.reuse, R5, PT ;  /* 0x000000050d00720c */ /* 0x040fe40003f04070 */
[----:B------:R-:W-:Y:S01]  /*d410*/  ISETP.GT.U32.AND P2, PT, R13, R15, PT ;  /* 0x0000000f0d00720c */ /* 0x000fe20003f44070 */
[--C-:B------:R-:W-:Y:S02]  /*d420*/  @!P6 IMAD.IADD R29, R29, 0x1, -R13.reuse ;  /* 0x000000011d1de824 */ /* 0x100fe400078e0a0d */
[--C-:B------:R-:W-:Y:S01]  /*d430*/  @!P5 IMAD.IADD R6, R6, 0x1, -R13.reuse ;  /* 0x000000010606d824 */ /* 0x100fe200078e0a0d */
[----:B------:R-:W-:Y:S01]  /*d440*/  ISETP.GT.U32.AND P3, PT, R13, R20, PT ;  /* 0x000000140d00720c */ /* 0x000fe20003f64070 */
[----:B------:R-:W-:-:S06]  /*d450*/  @!P1 IMAD.IADD R21, R21, 0x1, -R13 ;  /* 0x0000000115159824 */ /* 0x000fcc00078e0a0d */
[--C-:B------:R-:W-:Y:S01]  /*d460*/  @!P0 IMAD.IADD R5, R5, 0x1, -R13.reuse ;  /* 0x0000000105058824 */ /* 0x100fe200078e0a0d */
[C---:B------:R-:W-:Y:S01]  /*d470*/  ISETP.GT.U32.AND P0, PT, R13.reuse, R29, PT ;  /* 0x0000001d0d00720c */ /* 0x040fe20003f04070 */
[----:B------:R0:W-:Y:S01]  /*d480*/  STL [R1+0xc0], R6 ;  /* 0x0000c00601007387 */ /* 0x0001e20000100800 */
[----:B------:R-:W-:Y:S01]  /*d490*/  ISETP.GT.U32.AND P1, PT, R13, R4, PT ;  /* 0x000000040d00720c */ /* 0x000fe20003f24070 */
[----:B------:R-:W-:Y:S01]  /*d4a0*/  @!P2 IMAD.IADD R15, R15, 0x1, -R13 ;  /* 0x000000010f0fa824 */ /* 0x000fe200078e0a0d */
[C---:B------:R-:W-:Y:S01]  /*d4b0*/  ISETP.GT.U32.AND P2, PT, R13.reuse, R19, PT ;  /* 0x000000130d00720c */ /* 0x040fe20003f44070 */
[----:B0-----:R-:W3:Y:S04]  /*d4c0*/  LDL.LU R6, [R1+0x1a8] ;  /* 0x0001a80001067983 */ /* 0x001ee80000300800 */
[----:B------:R0:W-:Y:S01]  /*d4d0*/  STL [R1+0xc8], R5 ;  /* 0x0000c80501007387 */ /* 0x0001e20000100800 */
[----:B------:R-:W-:-:S03]  /*d4e0*/  ISETP.GT.U32.AND P4, PT, R13, R3, PT ;  /* 0x000000030d00720c */ /* 0x000fc60003f84070 */
[--C-:B------:R-:W-:Y:S01]  /*d4f0*/  @!P0 IMAD.IADD R29, R29, 0x1, -R13.reuse ;  /* 0x000000011d1d8824 */ /* 0x100fe200078e0a0d */
[----:B0-----:R-:W3:Y:S01]  /*d500*/  LDL.LU R5, [R1+0x190] ;  /* 0x0001900001057983 */ /* 0x001ee20000300800 */
[--C-:B------:R-:W-:Y:S01]  /*d510*/  @!P3 IMAD.IADD R20, R20, 0x1, -R13.reuse ;  /* 0x000000011414b824 */ /* 0x100fe200078e0a0d */
[C---:B------:R-:W-:Y:S01]  /*d520*/  ISETP.GT.U32.AND P3, PT, R13.reuse, R18, PT ;  /* 0x000000120d00720c */ /* 0x040fe20003f64070 */
[--C-:B------:R-:W-:Y:S01]  /*d530*/  @!P1 IMAD.IADD R4, R4, 0x1, -R13.reuse ;  /* 0x0000000104049824 */ /* 0x100fe200078e0a0d */
[----:B------:R-:W-:Y:S01]  /*d540*/  ISETP.GT.U32.AND P5, PT, R13, R2, PT ;  /* 0x000000020d00720c */ /* 0x000fe20003fa4070 */
[----:B------:R-:W-:Y:S01]  /*d550*/  @!P2 IMAD.IADD R19, R19, 0x1, -R13 ;  /* 0x000000011313a824 */ /* 0x000fe200078e0a0d */
[----:B------:R-:W-:-:S03]  /*d560*/  ISETP.GT.U32.AND P6, PT, R13, R0, PT ;  /* 0x000000000d00720c */ /* 0x000fc60003fc4070 */
[--C-:B------:R-:W-:Y:S01]  /*d570*/  @!P4 IMAD.IADD R3, R3, 0x1, -R13.reuse ;  /* 0x000000010303c824 */ /* 0x100fe200078e0a0d */
[----:B------:R-:W-:Y:S01]  /*d580*/  ISETP.GT.U32.AND P4, PT, R13, R17, PT ;  /* 0x000000110d00720c */ /* 0x000fe20003f84070 */
[----:B------:R-:W-:Y:S04]  /*d590*/  STL [R1+0xa4], R21 ;  /* 0x0000a41501007387 */ /* 0x000fe80000100800 */
[--C-:B------:R-:W-:Y:S02]  /*d5a0*/  @!P3 IMAD.IADD R18, R18, 0x1, -R13.reuse ;  /* 0x000000011212b824 */ /* 0x100fe400078e0a0d */
[--C-:B------:R-:W-:Y:S01]  /*d5b0*/  @!P5 IMAD.IADD R2, R2, 0x1, -R13.reuse ;  /* 0x000000010202d824 */ /* 0x100fe200078e0a0d */
[----:B------:R-:W-:Y:S01]  /*d5c0*/  STL [R1+0xb0], R15 ;  /* 0x0000b00f01007387 */ /* 0x000fe20000100800 */
[----:B------:R-:W-:-:S03]  /*d5d0*/  @!P6 IMAD.IADD R0, R0, 0x1, -R13 ;  /* 0x000000010000e824 */ /* 0x000fc600078e0a0d */
[----:B------:R-:W-:Y:S04]  /*d5e0*/  STL [R1+0xb4], R20 ;  /* 0x0000b41401007387 */ /* 0x000fe80000100800 */
[----:B------:R0:W-:Y:S01]  /*d5f0*/  STL [R1+0xa8], R3 ;  /* 0x0000a80301007387 */ /* 0x0001e20000100800 */
[----:B------:R-:W-:-:S03]  /*d600*/  @!P4 IMAD.IADD R17, R17, 0x1, -R13 ;  /* 0x000000011111c824 */ /* 0x000fc600078e0a0d */
[----:B------:R-:W-:Y:S04]  /*d610*/  STL [R1+0xac], R2 ;  /* 0x0000ac0201007387 */ /* 0x000fe80000100800 */
[----:B0-----:R-:W3:Y:S04]  /*d620*/  LDL.LU R3, [R1+0x70] ;  /* 0x0000700001037983 */ /* 0x001ee80000300800 */
[----:B------:R0:W-:Y:S04]  /*d630*/  STL [R1+0x90], R0 ;  /* 0x0000900001007387 */ /* 0x0001e80000100800 */
[----:B0-----:R-:W3:Y:S04]  /*d640*/  LDL.LU R0, [R1+0x170] ;  /* 0x0001700001007983 */ /* 0x001ee80000300800 */
[----:B------:R0:W-:Y:S04]  /*d650*/  STL [R1+0x9c], R29 ;  /* 0x00009c1d01007387 */ /* 0x0001e80000100800 */
[----:B0-----:R-:W3:Y:S04]  /*d660*/  LDL.LU R29, [R1+0x178] ;  /* 0x00017800011d7983 */ /* 0x001ee80000300800 */
[----:B------:R-:W3:Y:S01]  /*d670*/  LDL.LU R2, [R1+0x158] ;  /* 0x0001580001027983 */ /* 0x000ee20000300800 */
[----:B--2---:R-:W-:-:S02]  /*d680*/  ISETP.GT.U32.AND P0, PT, R13, R10, PT ;  /* 0x0000000a0d00720c */ /* 0x004fc40003f04070 */
[C---:B----4-:R-:W-:Y:S02]  /*d690*/  ISETP.GT.U32.AND P1, PT, R13.reuse, R9, PT ;  /* 0x000000090d00720c */ /* 0x050fe40003f24070 */
[----:B------:R-:W-:-:S09]  /*d6a0*/  ISETP.GT.U32.AND P2, PT, R13, R8, PT ;  /* 0x000000080d00720c */ /* 0x000fd20003f44070 */
[--C-:B------:R-:W-:Y:S01]  /*d6b0*/  @!P0 IMAD.IADD R10, R10, 0x1, -R13.reuse ;  /* 0x000000010a0a8824 */ /* 0x100fe200078e0a0d */
[----:B------:R-:W-:Y:S01]  /*d6c0*/  ISETP.GT.U32.AND P0, PT, R13, R4, PT ;  /* 0x000000040d00720c */ /* 0x000fe20003f04070 */
[--C-:B------:R-:W-:Y:S01]  /*d6d0*/  @!P1 IMAD.IADD R9, R9, 0x1, -R13.reuse ;  /* 0x0000000109099824 */ /* 0x100fe200078e0a0d */
[C---:B------:R-:W-:Y:S01]  /*d6e0*/  ISETP.GT.U32.AND P1, PT, R13.reuse, R19, PT ;  /* 0x000000130d00720c */ /* 0x040fe20003f24070 */
[----:B------:R-:W-:Y:S01]  /*d6f0*/  @!P2 IMAD.IADD R8, R8, 0x1, -R13 ;  /* 0x000000010808a824 */ /* 0x000fe200078e0a0d */
[C---:B------:R-:W-:Y:S02]  /*d700*/  ISETP.GT.U32.AND P3, PT, R13.reuse, R7, PT ;  /* 0x000000070d00720c */ /* 0x040fe40003f64070 */
[----:B------:R-:W-:-:S07]  /*d710*/  ISETP.GT.U32.AND P2, PT, R13, R18, PT ;  /* 0x000000120d00720c */ /* 0x000fce0003f44070 */
[--C-:B------:R-:W-:Y:S02]  /*d720*/  @!P0 IMAD.IADD R4, R4, 0x1, -R13.reuse ;  /* 0x0000000104048824 */ /* 0x100fe400078e0a0d */
[----:B------:R-:W-:-:S03]  /*d730*/  @!P1 IMAD.IADD R19, R19, 0x1, -R13 ;  /* 0x0000000113139824 */ /* 0x000fc600078e0a0d */
[----:B------:R0:W-:Y:S01]  /*d740*/  STL [R1+0xa0], R4 ;  /* 0x0000a00401007387 */ /* 0x0001e20000100800 */
[--C-:B------:R-:W-:Y:S01]  /*d750*/  @!P3 IMAD.IADD R7, R7, 0x1, -R13.reuse ;  /* 0x000000010707b824 */ /* 0x100fe200078e0a0d */
[----:B------:R-:W-:Y:S01]  /*d760*/  ISETP.GT.U32.AND P3, PT, R13, R17, PT ;  /* 0x000000110d00720c */ /* 0x000fe20003f64070 */
[--C-:B------:R-:W-:Y:S01]  /*d770*/  @!P2 IMAD.IADD R18, R18, 0x1, -R13.reuse ;  /* 0x000000011212a824 */ /* 0x100fe200078e0a0d */
[----:B0-----:R-:W2:Y:S04]  /*d780*/  LDL.LU R4, [R1+0x160] ;  /* 0x0001600001047983 */ /* 0x001ea80000300800 */
[----:B------:R-:W4:Y:S04]  /*d790*/  LDL.LU R22, [R1+0x114] ;  /* 0x0001140001167983 */ /* 0x000f280000300800 */
[----:B------:R-:W2:Y:S04]  /*d7a0*/  LDL.LU R21, [R1+0x138] ;  /* 0x0001380001157983 */ /* 0x000ea80000300800 */
[----:B------:R0:W-:Y:S04]  /*d7b0*/  STL [R1+0x94], R19 ;  /* 0x0000941301007387 */ /* 0x0001e80000100800 */
[----:B------:R-:W4:Y:S04]  /*d7c0*/  LDL.LU R15, [R1+0x13c] ;  /* 0x00013c00010f7983 */ /* 0x000f280000300800 */
[----:B------:R1:W-:Y:S04]  /*d7d0*/  STL [R1+0x98], R18 ;  /* 0x0000981201007387 */ /* 0x0003e80000100800 */
[----:B------:R-:W4:Y:S01]  /*d7e0*/  LDL.LU R20, [R1+0x120] ;  /* 0x0001200001147983 */ /* 0x000f220000300800 */
[----:B------:R-:W-:-:S03]  /*d7f0*/  @!P3 IMAD.IADD R17, R17, 0x1, -R13 ;  /* 0x000000011111b824 */ /* 0x000fc600078e0a0d */
[----:B0-----:R-:W4:Y:S04]  /*d800*/  LDL.LU R19, [R1+0x124] ;  /* 0x0001240001137983 */ /* 0x001f280000300800 */
[----:B------:R0:W-:Y:S04]  /*d810*/  STL [R1+0x7c], R17 ;  /* 0x00007c1101007387 */ /* 0x0001e80000100800 */
[----:B-1----:R-:W4:Y:S01]  /*d820*/  LDL.LU R18, [R1+0xd4] ;  /* 0x0000d40001127983 */ /* 0x002f220000300800 */
[C---:B------:R-:W-:Y:S02]  /*d830*/  ISETP.GT.U32.AND P5, PT, R13.reuse, R16, PT ;  /* 0x000000100d00720c */ /* 0x040fe40003fa4070 */
[C---:B------:R-:W-:Y:S01]  /*d840*/  ISETP.GT.U32.AND P6, PT, R13.reuse, R11, PT ;  /* 0x0000000b0d00720c */ /* 0x040fe20003fc4070 */
[----:B------:R-:W-:Y:S01]  /*d850*/  IMAD.HI.U32 R14, R12, R23, RZ ;  /* 0x000000170c0e7227 */ /* 0x000fe200078e00ff */
[----:B---3--:R-:W-:Y:S01]  /*d860*/  ISETP.GT.U32.AND P4, PT, R13, R6, PT ;  /* 0x000000060d00720c */ /* 0x008fe20003f84070 */
[----:B0-----:R-:W3:Y:S02]  /*d870*/  LDL.LU R17, [R1+0xfc] ;  /* 0x0000fc0001117983 */ /* 0x001ee40000300800 */
[----:B------:R-:W-:-:S06]  /*d880*/  IMAD.MOV R14, RZ, RZ, -R14 ;  /* 0x000000ffff0e7224 */ /* 0x000fcc00078e0a0e */
[----:B------:R-:W-:Y:S01]  /*d890*/  @!P5 IMAD.IADD R16, R16, 0x1, -R13 ;  /* 0x000000011010d824 */ /* 0x000fe200078e0a0d */
[C---:B------:R-:W-:Y:S01]  /*d8a0*/  ISETP.GT.U32.AND P5, PT, R13.reuse, R5, PT ;  /* 0x000000050d00720c */ /* 0x040fe20003fa4070 */
[----:B------:R-:W-:Y:S02]  /*d8b0*/  IMAD R23, R13, R14, R23 ;  /* 0x0000000e0d177224 */ /* 0x000fe400078e0217 */
[----:B------:R-:W-:Y:S01]  /*d8c0*/  IMAD.HI.U32 R14, R12, R24, RZ ;  /* 0x000000180c0e7227 */ /* 0x000fe200078e00ff */
[----:B------:R-:W-:-:S03]  /*d8d0*/  IABS R25, R25 ;  /* 0x0000001900197213 */ /* 0x000fc60000000000 */
[----:B------:R-:W-:Y:S01]  /*d8e0*/  @!P6 IMAD.IADD R11, R11, 0x1, -R13 ;  /* 0x000000010b0be824 */ /* 0x000fe200078e0a0d */
[C---:B------:R-:W-:Y:S01]  /*d8f0*/  ISETP.GT.U32.AND P6, PT, R13.reuse, R28, PT ;  /* 0x0000001c0d00720c */ /* 0x040fe20003fc4070 */
[----:B------:R-:W-:Y:S01]  /*d900*/  IMAD.MOV R14, RZ, RZ, -R14 ;  /* 0x000000ffff0e7224 */ /* 0x000fe200078e0a0e */
[----:B------:R-:W-:-:S03]  /*d910*/  ISETP.GT.U32.AND P0, PT, R13, R10, PT ;  /* 0x0000000a0d00720c */ /* 0x000fc60003f04070 */
[----:B------:R-:W-:Y:S01]  /*d920*/  @!P5 IMAD.IADD R5, R5, 0x1, -R13 ;  /* 0x000000010505d824 */ /* 0x000fe200078e0a0d */
[C---:B------:R-:W-:Y:S01]  /*d930*/  ISETP.GT.U32.AND P5, PT, R13.reuse, R11, PT ;  /* 0x0000000b0d00720c */ /* 0x040fe20003fa4070 */
[C---:B------:R-:W-:Y:S01]  /*d940*/  IMAD R24, R13.reuse, R14, R24 ;  /* 0x0000000e0d187224 */ /* 0x040fe200078e0218 */
[----:B------:R-:W-:Y:S01]  /*d950*/  ISETP.GT.U32.AND P1, PT, R13, R9, PT ;  /* 0x000000090d00720c */ /* 0x000fe20003f24070 */
[----:B------:R-:W-:Y:S01]  /*d960*/  IMAD.HI.U32 R14, R12, R25, RZ ;  /* 0x000000190c0e7227 */ /* 0x000fe200078e00ff */
[----:B------:R-:W-:-:S03]  /*d970*/  IABS R26, R26 ;  /* 0x0000001a001a7213 */ /* 0x000fc60000000000 */
[----:B------:R-:W-:Y:S01]  /*d980*/  IMAD.MOV R14, RZ, RZ, -R14 ;  /* 0x000000ffff0e7224 */ /* 0x000fe200078e0a0e */
[C---:B------:R-:W-:Y:S01]  /*d990*/  ISETP.GT.U32.AND P2, PT, R13.reuse, R8, PT ;  /* 0x000000080d00720c */ /* 0x040fe20003f44070 */
[--C-:B------:R-:W-:Y:S01]  /*d9a0*/  @!P4 IMAD.IADD R6, R6, 0x1, -R13.reuse ;  /* 0x000000010606c824 */ /* 0x100fe200078e0a0d */
[C---:B------:R-:W-:Y:S01]  /*d9b0*/  ISETP.GT.U32.AND P4, PT, R13.reuse, R16, PT ;  /* 0x000000100d00720c */ /* 0x040fe20003f84070 */
[----:B------:R-:W-:Y:S02]  /*d9c0*/  @!P6 IMAD.IADD R28, R28, 0x1, -R13 ;  /* 0x000000011c1ce824 */ /* 0x000fe400078e0a0d */
[C---:B------:R-:W-:Y:S02]  /*d9d0*/  IMAD R25, R13.reuse, R14, R25 ;  /* 0x0000000e0d197224 */ /* 0x040fe400078e0219 */
[----:B------:R-:W-:Y:S01]  /*d9e0*/  IMAD.HI.U32 R14, R12, R26, RZ ;  /* 0x0000001a0c0e7227 */ /* 0x000fe200078e00ff */
[----:B------:R-:W-:-:S03]  /*d9f0*/  ISETP.GT.U32.AND P3, PT, R13, R7, PT ;  /* 0x000000070d00720c */ /* 0x000fc60003f64070 */
[--C-:B------:R-:W-:Y:S01]  /*da00*/  @!P5 IMAD.IADD R11, R11, 0x1, -R13.reuse ;  /* 0x000000010b0bd824 */ /* 0x100fe200078e0a0d */
[C---:B------:R-:W-:Y:S01]  /*da10*/  ISETP.GT.U32.AND P5, PT, R13.reuse, R28, PT ;  /* 0x0000001c0d00720c */ /* 0x040fe20003fa4070 */
[----:B------:R-:W-:Y:S01]  /*da20*/  IMAD.MOV R14, RZ, RZ, -R14 ;  /* 0x000000ffff0e7224 */ /* 0x000fe200078e0a0e */
[----:B------:R-:W-:Y:S01]  /*da30*/  IABS R27, R27 ;  /* 0x0000001b001b7213 */ /* 0x000fe20000000000 */
[--C-:B------:R-:W-:Y:S01]  /*da40*/  @!P0 IMAD.IADD R10, R10, 0x1, -R13.reuse ;  /* 0x000000010a0a8824 */ /* 0x100fe200078e0a0d */
[----:B------:R-:W-:Y:S01]  /*da50*/  ISETP.GT.U32.AND P0, PT, R13, R3, PT ;  /* 0x000000030d00720c */ /* 0x000fe20003f04070 */
[----:B------:R-:W-:Y:S02]  /*da60*/  @!P1 IMAD.IADD R9, R9, 0x1, -R13 ;  /* 0x0000000109099824 */ /* 0x000fe400078e0a0d */
[C---:B------:R-:W-:Y:S02]  /*da70*/  IMAD R26, R13.reuse, R14, R26 ;  /* 0x0000000e0d1a7224 */ /* 0x040fe400078e021a */
[----:B------:R-:W-:Y:S01]  /*da80*/  IMAD.HI.U32 R14, R12, R27, RZ ;  /* 0x0000001b0c0e7227 */ /* 0x000fe200078e00ff */
[----:B------:R-:W-:-:S03]  /*da90*/  ISETP.GT.U32.AND P1, PT, R13, R0, PT ;  /* 0x000000000d00720c */ /* 0x000fc60003f24070 */
[--C-:B------:R-:W-:Y:S01]  /*daa0*/  @!P4 IMAD.IADD R16, R16, 0x1, -R13.reuse ;  /* 0x000000011010c824 */ /* 0x100fe200078e0a0d */
[----:B------:R-:W-:Y:S01]  /*dab0*/  ISETP.GT.U32.AND P4, PT, R13, R6, PT ;  /* 0x000000060d00720c */ /* 0x000fe20003f84070 */
[--C-:B------:R-:W-:Y:S02]  /*dac0*/  @!P2 IMAD.IADD R8, R8, 0x1, -R13.reuse ;  /* 0x000000010808a824 */ /* 0x100fe400078e0a0d */
[----:B------:R-:W-:Y:S02]  /*dad0*/  IMAD.MOV R14, RZ, RZ, -R14 ;  /* 0x000000ffff0e7224 */ /* 0x000fe400078e0a0e */
[--C-:B------:R-:W-:Y:S02]  /*dae0*/  @!P3 IMAD.IADD R7, R7, 0x1, -R13.reuse ;  /* 0x000000010707b824 */ /* 0x100fe400078e0a0d */
[----:B------:R-:W-:Y:S01]  /*daf0*/  @!P5 IMAD.IADD R28, R28, 0x1, -R13 ;  /* 0x000000011c1cd824 */ /* 0x000fe200078e0a0d */
[C---:B------:R-:W-:Y:S01]  /*db00*/  ISETP.GT.U32.AND P2, PT, R13.reuse, R29, PT ;  /* 0x0000001d0d00720c */ /* 0x040fe20003f44070 */
[----:B------:R-:W-:Y:S01]  /*db10*/  STL [R1+0x88], R16 ;  /* 0x0000881001007387 */ /* 0x000fe20000100800 */
[C---:B------:R-:W-:Y:S01]  /*db20*/  IMAD R27, R13.reuse, R14, R27 ;  /* 0x0000000e0d1b7224 */ /* 0x040fe200078e021b */
[----:B------:R-:W-:Y:S01]  /*db30*/  ISETP.GT.U32.AND P3, PT, R13, R2, PT ;  /* 0x000000020d00720c */ /* 0x000fe20003f64070 */
[--C-:B------:R-:W-:Y:S01]  /*db40*/  @!P0 IMAD.IADD R3, R3, 0x1, -R13.reuse ;  /* 0x0000000103038824 */ /* 0x100fe200078e0a0d */
[----:B------:R-:W-:Y:S01]  /*db50*/  ISETP.GT.U32.AND P6, PT, R13, R5, PT ;  /* 0x000000050d00720c */ /* 0x000fe20003fc4070 */
[----:B------:R-:W3:Y:S01]  /*db60*/  LDL.LU R14, [R1+0x104] ;  /* 0x00010400010e7983 */ /* 0x000ee20000300800 */
[----:B------:R-:W-:-:S02]  /*db70*/  @!P1 IMAD.IADD R0, R0, 0x1, -R13 ;  /* 0x0000000100009824 */ /* 0x000fc400078e0a0d */
[----:B------:R-:W-:-:S04]  /*db80*/  @!P4 IMAD.IADD R6, R6, 0x1, -R13 ;  /* 0x000000010606c824 */ /* 0x000fc800078e0a0d */
[--C-:B------:R-:W-:Y:S01]  /*db90*/  @!P2 IMAD.IADD R29, R29, 0x1, -R13.reuse ;  /* 0x000000011d1da824 */ /* 0x100fe200078e0a0d */
[----:B------:R-:W-:Y:S02]  /*dba0*/  STL [R1+0x8c], R11 ;  /* 0x00008c0b01007387 */ /* 0x000fe40000100800 */
[--C-:B------:R-:W-:Y:S02]  /*dbb0*/  @!P3 IMAD.IADD R2, R2, 0x1, -R13.reuse ;  /* 0x000000010202b824 */ /* 0x100fe400078e0a0d */
[----:B------:R-:W-:Y:S01]  /*dbc0*/  STL [R1+0x80], R10 ;  /* 0x0000800a01007387 */ /* 0x000fe20000100800 */
[----:B------:R-:W-:-:S03]  /*dbd0*/  @!P6 IMAD.IADD R5, R5, 0x1, -R13 ;  /* 0x000000010505e824 */ /* 0x000fc600078e0a0d */
[----:B------:R-:W-:Y:S04]  /*dbe0*/  STL [R1+0x84], R9 ;  /* 0x0000840901007387 */ /* 0x000fe80000100800 */
[----:B------:R-:W-:Y:S04]  /*dbf0*/  STL [R1+0x74], R8 ;  /* 0x0000740801007387 */ /* 0x000fe80000100800 */
[----:B------:R-:W-:Y:S04]  /*dc00*/  STL [R1+0x78], R7 ;  /* 0x0000780701007387 */ /* 0x000fe80000100800 */
[----:B------:R-:W-:Y:S04]  /*dc10*/  STL [R1+0x1a8], R6 ;  /* 0x0001a80601007387 */ /* 0x000fe80000100800 */
[----:B------:R0:W-:Y:S04]  /*dc20*/  STL [R1+0x194], R28 ;  /* 0x0001941c01007387 */ /* 0x0001e80000100800 */
[----:B------:R-:W-:Y:S04]  /*dc30*/  STL [R1+0x190], R5 ;  /* 0x0001900501007387 */ /* 0x000fe80000100800 */
[----:B0-----:R-:W3:Y:S04]  /*dc40*/  LDL.LU R28, [R1+0x2618] ;  /* 0x00261800011c7983 */ /* 0x001ee80000300800 */
[----:B------:R-:W3:Y:S04]  /*dc50*/  LDL.LU R16, [R1+0xe0] ;  /* 0x0000e00001107983 */ /* 0x000ee80000300800 */
[----:B------:R-:W3:Y:S04]  /*dc60*/  LDL.LU R11, [R1+0xe4] ;  /* 0x0000e400010b7983 */ /* 0x000ee80000300800 */
[----:B------:R-:W3:Y:S04]  /*dc70*/  LDL.LU R10, [R1+0x24] ;  /* 0x00002400010a7983 */ /* 0x000ee80000300800 */
[----:B------:R-:W3:Y:S04]  /*dc80*/  LDL.LU R9, [R1+0xbc] ;  /* 0x0000bc0001097983 */ /* 0x000ee80000300800 */
[----:B------:R-:W3:Y:S04]  /*dc90*/  LDL.LU R8, [R1+0xc4] ;  /* 0x0000c40001087983 */ /* 0x000ee80000300800 */
[----:B------:R-:W3:Y:S01]  /*dca0*/  LDL.LU R7, [R1+0x20] ;  /* 0x0000200001077983 */ /* 0x000ee20000300800 */
[----:B--2---:R-:W-:-:S02]  /*dcb0*/  ISETP.GT.U32.AND P5, PT, R13, R21, PT ;  /* 0x000000150d00720c */ /* 0x004fc40003fa4070 */
[C---:B----4-:R-:W-:Y:S02]  /*dcc0*/  ISETP.GT.U32.AND P0, PT, R13.reuse, R15, PT ;  /* 0x0000000f0d00720c */ /* 0x050fe40003f04070 */
[C---:B------:R-:W-:Y:S02]  /*dcd0*/  ISETP.GT.U32.AND P4, PT, R13.reuse, R4, PT ;  /* 0x000000040d00720c */ /* 0x040fe40003f84070 */
[C---:B------:R-:W-:Y:S02]  /*dce0*/  ISETP.GT.U32.AND P1, PT, R13.reuse, R20, PT ;  /* 0x000000140d00720c */ /* 0x040fe40003f24070 */
[----:B------:R-:W-:-:S05]  /*dcf0*/  ISETP.GT.U32.AND P2, PT, R13, R19, PT ;  /* 0x000000130d00720c */ /* 0x000fca0003f44070 */
[--C-:B------:R-:W-:Y:S01]  /*dd00*/  @!P5 IMAD.IADD R21, R21, 0x1, -R13.reuse ;  /* 0x000000011515d824 */ /* 0x100fe200078e0a0d */
[----:B------:R-:W-:Y:S01]  /*dd10*/  ISETP.GT.U32.AND P5, PT, R13, R3, PT ;  /* 0x000000030d00720c */ /* 0x000fe20003fa4070 */
[--C-:B------:R-:W-:Y:S01]  /*dd20*/  @!P0 IMAD.IADD R15, R15, 0x1, -R13.reuse ;  /* 0x000000010f0f8824 */ /* 0x100fe200078e0a0d */
[C---:B------:R-:W-:Y:S02]  /*dd30*/  ISETP.GT.U32.AND P0, PT, R13.reuse, R0, PT ;  /* 0x000000000d00720c */ /* 0x040fe40003f04070 */
[C---:B------:R-:W-:Y:S01]  /*dd40*/  ISETP.GT.U32.AND P3, PT, R13.reuse, R18, PT ;  /* 0x000000120d00720c */ /* 0x040fe20003f64070 */
[--C-:B------:R-:W-:Y:S01]  /*dd50*/  @!P1 IMAD.IADD R20, R20, 0x1, -R13.reuse ;  /* 0x0000000114149824 */ /* 0x100fe200078e0a0d */
[----:B------:R-:W-:Y:S01]  /*dd60*/  ISETP.GT.U32.AND P1, PT, R13, R29, PT ;  /* 0x0000001d0d00720c */ /* 0x000fe20003f24070 */
[--C-:B------:R-:W-:Y:S02]  /*dd70*/  @!P4 IMAD.IADD R4, R4, 0x1, -R13.reuse ;  /* 0x000000010404c824 */ /* 0x100fe400078e0a0d */
[----:B------:R-:W-:Y:S01]  /*dd80*/  @!P2 IMAD.IADD R19, R19, 0x1, -R13 ;  /* 0x000000011313a824 */ /* 0x000fe200078e0a0d */
[----:B------:R-:W-:-:S03]  /*dd90*/  ISETP.GT.U32.AND P2, PT, R13, R2, PT ;  /* 0x000000020d00720c */ /* 0x000fc60003f44070 */
[--C-:B------:R-:W-:Y:S02]  /*dda0*/  @!P5 IMAD.IADD R3, R3, 0x1, -R13.reuse ;  /* 0x000000010303d824 */ /* 0x100fe400078e0a0d */
[--C-:B------:R-:W-:Y:S02]  /*ddb0*/  @!P0 IMAD.IADD R0, R0, 0x1, -R13.reuse ;  /* 0x0000000100008824 */ /* 0x100fe400078e0a0d */
[--C-:B------:R-:W-:Y:S01]  /*ddc0*/  @!P3 IMAD.IADD R18, R18, 0x1, -R13.reuse ;  /* 0x000000011212b824 */ /* 0x100fe200078e0a0d */
[----:B------:R-:W-:Y:S01]  /*ddd0*/  ISETP.GT.U32.AND P3, PT, R13, R4, PT ;  /* 0x000000040d00720c */ /* 0x000fe20003f64070 */
[--C-:B------:R-:W-:Y:S01]  /*dde0*/  @!P1 IMAD.IADD R29, R29, 0x1, -R13.reuse ;  /* 0x000000011d1d9824 */ /* 0x100fe200078e0a0d */
[----:B------:R-:W-:Y:S04]  /*ddf0*/  STL [R1+0x70], R3 ;  /* 0x0000700301007387 */ /* 0x000fe80000100800 */
[----:B------:R-:W2:Y:S01]  /*de00*/  LDL.LU R6, [R1+0x1c] ;  /* 0x00001c0001067983 */ /* 0x000ea20000300800 */
[----:B------:R-:W-:-:S03]  /*de10*/  @!P2 IMAD.IADD R2, R2, 0x1, -R13 ;  /* 0x000000010202a824 */ /* 0x000fc600078e0a0d */
[----:B------:R-:W-:Y:S04]  /*de20*/  STL [R1+0x170], R0 ;  /* 0x0001700001007387 */ /* 0x000fe80000100800 */
[----:B------:R0:W-:Y:S01]  /*de30*/  STL [R1+0x178], R29 ;  /* 0x0001781d01007387 */ /* 0x0001e20000100800 */
[----:B------:R-:W-:-:S03]  /*de40*/  @!P3 IMAD.IADD R4, R4, 0x1, -R13 ;  /* 0x000000010404b824 */ /* 0x000fc600078e0a0d */
[----:B0-----:R-:W4:Y:S04]  /*de50*/  LDL.LU R29, [R1+0x18] ;  /* 0x00001800011d7983 */ /* 0x001f280000300800 */
[----:B------:R-:W4:Y:S04]  /*de60*/  LDL.LU R0, [R1+0x14] ;  /* 0x0000140001007983 */ /* 0x000f280000300800 */
[----:B------:R0:W-:Y:S04]  /*de70*/  STL [R1+0x158], R2 ;  /* 0x0001580201007387 */ /* 0x0001e80000100800 */
[----:B0-----:R-:W4:Y:S04]  /*de80*/  LDL.LU R2, [R1+0x10] ;  /* 0x0000100001027983 */ /* 0x001f280000300800 */
[----:B------:R-:W4:Y:S04]  /*de90*/  LDL.LU R3, [R1+0xc] ;  /* 0x00000c0001037983 */ /* 0x000f280000300800 */
[----:B------:R0:W-:Y:S04]  /*dea0*/  STL [R1+0x160], R4 ;  /* 0x0001600401007387 */ /* 0x0001e80000100800 */
[----:B0-----:R-:W4:Y:S04]  /*deb0*/  LDL.LU R4, [R1+0x8] ;  /* 0x0000080001047983 */ /* 0x001f280000300800 */
[----:B------:R-:W4:Y:S01]  /*dec0*/  LDL.LU R5, [R1+0x4] ;  /* 0x0000040001057983 */ /* 0x000f220000300800 */
[----:B------:R-:W-:-:S02]  /*ded0*/  ISETP.GT.U32.AND P6, PT, R13, R22, PT ;  /* 0x000000160d00720c */ /* 0x000fc40003fc4070 */
[C---:B---3--:R-:W-:Y:S02]  /*dee0*/  ISETP.GT.U32.AND P4, PT, R13.reuse, R17, PT ;  /* 0x000000110d00720c */ /* 0x048fe40003f84070 */
[----:B------:R-:W-:-:S09]  /*def0*/  ISETP.GT.U32.AND P5, PT, R13, R21, PT ;  /* 0x000000150d00720c */ /* 0x000fd20003fa4070 */
[--C-:B------:R-:W-:Y:S01]  /*df00*/  @!P6 IMAD.IADD R22, R22, 0x1, -R13.reuse ;  /* 0x000000011616e824 */ /* 0x100fe200078e0a0d */
[----:B------:R-:W-:Y:S01]  /*df10*/  ISETP.GT.U32.AND P6, PT, R13, R14, PT ;  /* 0x0000000e0d00720c */ /* 0x000fe20003fc4070 */
[----:B------:R-:W-:-:S03]  /*df20*/  @!P4 IMAD.IADD R17, R17, 0x1, -R13 ;  /* 0x000000011111c824 */ /* 0x000fc600078e0a0d */
[C---:B------:R-:W-:Y:S02]  /*df30*/  ISETP.GT.U32.AND P4, PT, R13.reuse, R22, PT ;  /* 0x000000160d00720c */ /* 0x040fe40003f84070 */
[C---:B------:R-:W-:Y:S02]  /*df40*/  ISETP.GT.U32.AND P0, PT, R13.reuse, R15, PT ;  /* 0x0000000f0d00720c */ /* 0x040fe40003f04070 */
[C---:B------:R-:W-:Y:S02]  /*df50*/  ISETP.GT.U32.AND P1, PT, R13.reuse, R20, PT ;  /* 0x000000140d00720c */ /* 0x040fe40003f24070 */
[----:B------:R-:W-:-:S03]  /*df60*/  ISETP.GT.U32.AND P2, PT, R13, R19, PT ;  /* 0x000000130d00720c */ /* 0x000fc60003f44070 */
[--C-:B------:R-:W-:Y:S01]  /*df70*/  @!P6 IMAD.IADD R14, R14, 0x1, -R13.reuse ;  /* 0x000000010e0ee824 */ /* 0x100fe200078e0a0d */
[----:B------:R-:W-:Y:S01]  /*df80*/  ISETP.GT.U32.AND P3, PT, R13, R18, PT ;  /* 0x000000120d00720c */ /* 0x000fe20003f64070 */
[--C-:B------:R-:W-:Y:S02]  /*df90*/  @!P5 IMAD.IADD R21, R21, 0x1, -R13.reuse ;  /* 0x000000011515d824 */ /* 0x100fe400078e0a0d */
[--C-:B------:R-:W-:Y:S01]  /*dfa0*/  @!P4 IMAD.IADD R22, R22, 0x1, -R13.reuse ;  /* 0x000000011616c824 */ /* 0x100fe200078e0a0d */
[----:B------:R-:W-:Y:S01]  /*dfb0*/  ISETP.GT.U32.AND P4, PT, R13, R14, PT ;  /* 0x0000000e0d00720c */ /* 0x000fe20003f84070 */
[--C-:B------:R-:W-:Y:S01]  /*dfc0*/  @!P0 IMAD.IADD R15, R15, 0x1, -R13.reuse ;  /* 0x000000010f0f8824 */ /* 0x100fe200078e0a0d */
[----:B------:R-:W-:Y:S01]  /*dfd0*/  ISETP.GT.U32.AND P6, PT, R13, R17, PT ;  /* 0x000000110d00720c */ /* 0x000fe20003fc4070 */
[--C-:B------:R-:W-:Y:S02]  /*dfe0*/  @!P1 IMAD.IADD R20, R20, 0x1, -R13.reuse ;  /* 0x0000000114149824 */ /* 0x100fe400078e0a0d */
[----:B------:R-:W-:-:S04]  /*dff0*/  @!P2 IMAD.IADD R19, R19, 0x1, -R13 ;  /* 0x000000011313a824 */ /* 0x000fc800078e0a0d */
[--C-:B------:R-:W-:Y:S01]  /*e000*/  @!P3 IMAD.IADD R18, R18, 0x1, -R13.reuse ;  /* 0x000000011212b824 */ /* 0x100fe200078e0a0d */
[C---:B------:R-:W-:Y:S02]  /*e010*/  ISETP.GT.U32.AND P5, PT, R13.reuse, R16, PT ;  /* 0x000000100d00720c */ /* 0x040fe40003fa4070 */
[C---:B------:R-:W-:Y:S02]  /*e020*/  ISETP.GT.U32.AND P0, PT, R13.reuse, R11, PT ;  /* 0x0000000b0d00720c */ /* 0x040fe40003f04070 */
[C---:B------:R-:W-:Y:S01]  /*e030*/  ISETP.GT.U32.AND P1, PT, R13.reuse, R10, PT ;  /* 0x0000000a0d00720c */ /* 0x040fe20003f24070 */
[----:B------:R-:W-:Y:S01]  /*e040*/  @!P4 IMAD.IADD R14, R14, 0x1, -R13 ;  /* 0x000000010e0ec824 */ /* 0x000fe200078e0a0d */
[----:B------:R-:W-:-:S07]  /*e050*/  ISETP.GT.U32.AND P2, PT, R13, R9, PT ;  /* 0x000000090d00720c */ /* 0x000fce0003f44070 */
[--C-:B------:R-:W-:Y:S01]  /*e060*/  @!P5 IMAD.IADD R16, R16, 0x1, -R13.reuse ;  /* 0x000000011010d824 */ /* 0x100fe200078e0a0d */
[----:B------:R-:W-:Y:S01]  /*e070*/  ISETP.GT.U32.AND P3, PT, R13, R8, PT ;  /* 0x000000080d00720c */ /* 0x000fe20003f64070 */
[--C-:B------:R-:W-:Y:S02]  /*e080*/  @!P0 IMAD.IADD R11, R11, 0x1, -R13.reuse ;  /* 0x000000010b0b8824 */ /* 0x100fe400078e0a0d */
[--C-:B------:R-:W-:Y:S01]  /*e090*/  @!P6 IMAD.IADD R17, R17, 0x1, -R13.reuse ;  /* 0x000000011111e824 */ /* 0x100fe200078e0a0d */
[----:B------:R-:W-:Y:S01]  /*e0a0*/  ISETP.GT.U32.AND P6, PT, R13, R7, PT ;  /* 0x000000070d00720c */ /* 0x000fe20003fc4070 */
[--C-:B------:R-:W-:Y:S02]  /*e0b0*/  @!P1 IMAD.IADD R10, R10, 0x1, -R13.reuse ;  /* 0x000000010a0a9824 */ /* 0x100fe400078e0a0d */
[----:B------:R-:W-:-:S06]  /*e0c0*/  @!P2 IMAD.IADD R9, R9, 0x1, -R13 ;  /* 0x000000010909a824 */ /* 0x000fcc00078e0a0d */
[--C-:B------:R-:W-:Y:S01]  /*e0d0*/  @!P3 IMAD.IADD R8, R8, 0x1, -R13.reuse ;  /* 0x000000010808b824 */ /* 0x100fe200078e0a0d */
[----:B------:R0:W-:Y:S03]  /*e0e0*/  STL [R1+0x114], R22 ;  /* 0x0001141601007387 */ /* 0x0001e60000100800 */
[----:B------:R-:W-:Y:S01]  /*e0f0*/  @!P6 IMAD.IADD R7, R7, 0x1, -R13 ;  /* 0x000000010707e824 */ /* 0x000fe200078e0a0d */
[----:B0-----:R-:W3:Y:S04]  /*e100*/  LDL.LU R22, [R1+0x2614] ;  /* 0x0026140001167983 */ /* 0x001ee80000300800 */
[----:B------:R0:W-:Y:S04]  /*e110*/  STL [R1+0x138], R21 ;  /* 0x0001381501007387 */ /* 0x0001e80000100800 */
        /* <DEDUP_REMOVED lines=12> */
[----:B0-----:R-:W3:Y:S01]  /*e1e0*/  LDL.LU R14, [R1] ;  /* 0x00000000010e7983 */ /* 0x001ee20000300800 */
[----:B--2---:R-:W-:-:S02]  /*e1f0*/  ISETP.GT.U32.AND P4, PT, R13, R6, PT ;  /* 0x000000060d00720c */ /* 0x004fc40003f84070 */
[C---:B----4-:R-:W-:Y:S02]  /*e200*/  ISETP.GT.U32.AND P5, PT, R13.reuse, R29, PT ;  /* 0x0000001d0d00720c */ /* 0x050fe40003fa4070 */
[----:B------:R-:W-:-:S09]  /*e210*/  ISETP.GT.U32.AND P0, PT, R13, R0, PT ;  /* 0x000000000d00720c */ /* 0x000fd20003f04070 */
[--C-:B------:R-:W-:Y:S01]  /*e220*/  @!P4 IMAD.IADD R6, R6, 0x1, -R13.reuse ;  /* 0x000000010606c824 */ /* 0x100fe200078e0a0d */
[C---:B------:R-:W-:Y:S02]  /*e230*/  ISETP.GT.U32.AND P4, PT, R13.reuse, R16, PT ;  /* 0x000000100d00720c */ /* 0x040fe40003f84070 */
[C---:B------:R-:W-:Y:S02]  /*e240*/  ISETP.GT.U32.AND P1, PT, R13.reuse, R2, PT ;  /* 0x000000020d00720c */ /* 0x040fe40003f24070 */
[----:B------:R-:W-:Y:S01]  /*e250*/  ISETP.GT.U32.AND P2, PT, R13, R3, PT ;  /* 0x000000030d00720c */ /* 0x000fe20003f44070 */
[--C-:B------:R-:W-:Y:S01]  /*e260*/  @!P5 IMAD.IADD R29, R29, 0x1, -R13.reuse ;  /* 0x000000011d1dd824 */ /* 0x100fe200078e0a0d */
[C---:B------:R-:W-:Y:S01]  /*e270*/  ISETP.GT.U32.AND P5, PT, R13.reuse, R11, PT ;  /* 0x0000000b0d00720c */ /* 0x040fe20003fa4070 */
[----:B------:R-:W-:Y:S01]  /*e280*/  @!P0 IMAD.IADD R0, R0, 0x1, -R13 ;  /* 0x0000000100008824 */ /* 0x000fe200078e0a0d */
        /* <DEDUP_REMOVED lines=11> */
[----:B------:R-:W-:-:S02]  /*e340*/  ISETP.GT.U32.AND P3, PT, R13, R7, PT ;  /* 0x000000070d00720c */ /* 0x000fc40003f64070 */
[C---:B------:R-:W-:Y:S01]  /*e350*/  ISETP.GT.U32.AND P5, PT, R13.reuse, R29, PT ;  /* 0x0000001d0d00720c */ /* 0x040fe20003fa4070 */
[--C-:B------:R-:W-:Y:S01]  /*e360*/  @!P0 IMAD.IADD R10, R10, 0x1, -R13.reuse ;  /* 0x000000010a0a8824 */ /* 0x100fe200078e0a0d */
[----:B------:R0:W-:Y:S01]  /*e370*/  STL [R1+0xe0], R16 ;  /* 0x0000e01001007387 */ /* 0x0001e20000100800 */
[----:B------:R-:W-:Y:S01]  /*e380*/  ISETP.GT.U32.AND P0, PT, R13, R0, PT ;  /* 0x000000000d00720c */ /* 0x000fe20003f04070 */
[--C-:B------:R-:W-:Y:S01]  /*e390*/  @!P1 IMAD.IADD R9, R9, 0x1, -R13.reuse ;  /* 0x0000000109099824 */ /* 0x100fe200078e0a0d */
[C---:B------:R-:W-:Y:S01]  /*e3a0*/  ISETP.GT.U32.AND P1, PT, R13.reuse, R2, PT ;  /* 0x000000020d00720c */ /* 0x040fe20003f24070 */
[--C-:B------:R-:W-:Y:S01]  /*e3b0*/  @!P2 IMAD.IADD R8, R8, 0x1, -R13.reuse ;  /* 0x000000010808a824 */ /* 0x100fe200078e0a0d */
[----:B------:R-:W-:Y:S01]  /*e3c0*/  ISETP.GT.U32.AND P2, PT, R13, R3, PT ;  /* 0x000000030d00720c */ /* 0x000fe20003f44070 */
[--C-:B------:R-:W-:Y:S01]  /*e3d0*/  @!P6 IMAD.IADD R5, R5, 0x1, -R13.reuse ;  /* 0x000000010505e824 */ /* 0x100fe200078e0a0d */
[----:B0-----:R-:W2:Y:S02]  /*e3e0*/  LDL.LU R16, [R1+0x25f8] ;  /* 0x0025f80001107983 */ /* 0x001ea40000300800 */
[----:B------:R-:W-:-:S02]  /*e3f0*/  @!P3 IMAD.IADD R7, R7, 0x1, -R13 ;  /* 0x000000010707b824 */ /* 0x000fc400078e0a0d */
[----:B------:R0:W-:Y:S01]  /*e400*/  STL [R1+0xe4], R11 ;  /* 0x0000e40b01007387 */ /* 0x0001e20000100800 */
[C---:B------:R-:W-:Y:S01]  /*e410*/  ISETP.GT.U32.AND P6, PT, R13.reuse, R4, PT ;  /* 0x000000040d00720c */ /* 0x040fe20003fc4070 */
[--C-:B------:R-:W-:Y:S01]  /*e420*/  @!P4 IMAD.IADD R6, R6, 0x1, -R13.reuse ;  /* 0x000000010606c824 */ /* 0x100fe200078e0a0d */
[----:B------:R-:W-:Y:S01]  /*e430*/  ISETP.GT.U32.AND P3, PT, R13, R5, PT ;  /* 0x000000050d00720c */ /* 0x000fe20003f64070 */
[--C-:B------:R-:W-:Y:S01]  /*e440*/  @!P5 IMAD.IADD R29, R29, 0x1, -R13.reuse ;  /* 0x000000011d1dd824 */ /* 0x100fe200078e0a0d */
[----:B0-----:R-:W4:Y:S04]  /*e450*/  LDL.LU R11, [R1+0x25f4] ;  /* 0x0025f400010b7983 */ /* 0x001f280000300800 */
[----:B------:R0:W-:Y:S01]  /*e460*/  STL [R1+0x24], R10 ;  /* 0x0000240a01007387 */ /* 0x0001e20000100800 */
[----:B------:R-:W-:-:S03]  /*e470*/  @!P0 IMAD.IADD R0, R0, 0x1, -R13 ;  /* 0x0000000100008824 */ /* 0x000fc600078e0a0d */
[----:B0-----:R-:W2:Y:S04]  /*e480*/  LDL.LU R10, [R1+0x25f0] ;  /* 0x0025f000010a7983 */ /* 0x001ea80000300800 */
        /* <DEDUP_REMOVED lines=12> */
[----:B------:R0:W-:Y:S04]  /*e550*/  STL [R1+0x18], R29 ;  /* 0x0000181d01007387 */ /* 0x0001e80000100800 */
[----:B0-----:R-:W4:Y:S04]  /*e560*/  LDL.LU R29, [R1+0x25dc] ;  /* 0x0025dc00011d7983 */ /* 0x001f280000300800 */
        /* <DEDUP_REMOVED lines=9> */
[----:B0-----:R-:W4:Y:S01]  /*e600*/  LDL.LU R5, [R1+0x25c8] ;  /* 0x0025c80001057983 */ /* 0x001f220000300800 */
[----:B---3--:R-:W-:-:S13]  /*e610*/  ISETP.GT.U32.AND P4, PT, R13, R14, PT ;  /* 0x0000000e0d00720c */ /* 0x008fda0003f84070 */
[----:B------:R-:W-:Y:S01]  /*e620*/  @!P4 IMAD.IADD R14, R14, 0x1, -R13 ;  /* 0x000000010e0ec824 */ /* 0x000fe200078e0a0d */
[C---:B--2---:R-:W-:Y:S02]  /*e630*/  ISETP.GT.U32.AND P4, PT, R13.reuse, R6, PT ;  /* 0x000000060d00720c */ /* 0x044fe40003f84070 */
[C---:B----4-:R-:W-:Y:S02]  /*e640*/  ISETP.GT.U32.AND P5, PT, R13.reuse, R29, PT ;  /* 0x0000001d0d00720c */ /* 0x050fe40003fa4070 */
[----:B------:R-:W-:-:S11]  /*e650*/  ISETP.GT.U32.AND P0, PT, R13, R0, PT ;  /* 0x000000000d00720c */ /* 0x000fd60003f04070 */
[--C-:B------:R-:W-:Y:S01]  /*e660*/  @!P5 IMAD.IADD R29, R29, 0x1, -R13.reuse ;  /* 0x000000011d1dd824 */ /* 0x100fe200078e0a0d */
[----:B------:R-:W-:Y:S01]  /*e670*/  ISETP.GT.U32.AND P5, PT, R13, R7, PT ;  /* 0x000000070d00720c */ /* 0x000fe20003fa4070 */
[----:B------:R-:W-:-:S03]  /*e680*/  @!P4 IMAD.IADD R6, R6, 0x1, -R13 ;  /* 0x000000010606c824 */ /* 0x000fc600078e0a0d */
[----:B------:R-:W-:Y:S01]  /*e690*/  ISETP.GT.U32.AND P4, PT, R13, R29, PT ;  /* 0x0000001d0d00720c */ /* 0x000fe20003f84070 */
[----:B------:R-:W-:-:S08]  /*e6a0*/  @!P0 IMAD.IADD R0, R0, 0x1, -R13 ;  /* 0x0000000100008824 */ /* 0x000fd000078e0a0d */
[----:B------:R-:W-:Y:S01]  /*e6b0*/  @!P5 IMAD.IADD R7, R7, 0x1, -R13 ;  /* 0x000000010707d824 */ /* 0x000fe200078e0a0d */
[----:B------:R-:W-:-:S03]  /*e6c0*/  ISETP.GT.U32.AND P5, PT, R13, R0, PT ;  /* 0x000000000d00720c */ /* 0x000fc60003fa4070 */
[----:B------:R-:W-:-:S05]  /*e6d0*/  @!P4 IMAD.IADD R29, R29, 0x1, -R13 ;  /* 0x000000011d1dc824 */ /* 0x000fca00078e0a0d */
[----:B------:R-:W-:Y:S01]  /*e6e0*/  STL [R1+0x25a8], R29 ;  /* 0x0025a81d01007387 */ /* 0x000fe20000100800 */
[----:B------:R-:W-:-:S13]  /*e6f0*/  ISETP.GT.U32.AND P3, PT, R13, R5, PT ;  /* 0x000000050d00720c */ /* 0x000fda0003f64070 */
[--C-:B------:R-:W-:Y:S01]  /*e700*/  @!P3 IMAD.IADD R5, R5, 0x1, -R13.reuse ;  /* 0x000000010505b824 */ /* 0x100fe200078e0a0d */
[----:B------:R-:W-:Y:S01]  /*e710*/  ISETP.GT.U32.AND P3, PT, R13, R14, PT ;  /* 0x0000000e0d00720c */ /* 0x000fe20003f64070 */
[----:B------:R-:W-:-:S12]  /*e720*/  @!P5 IMAD.IADD R0, R0, 0x1, -R13 ;  /* 0x000000010000d824 */ /* 0x000fd800078e0a0d */
[----:B------:R-:W-:-:S05]  /*e730*/  @!P3 IMAD.IADD R14, R14, 0x1, -R13 ;  /* 0x000000010e0eb824 */ /* 0x000fca00078e0a0d */
[----:B------:R-:W-:Y:S04]  /*e740*/  STL [R1], R14 ;  /* 0x0000000e01007387 */ /* 0x000fe80000100800 */
[----:B------:R0:W-:Y:S04]  /*e750*/  STL [R1+0x25ac], R0 ;  /* 0x0025ac0001007387 */ /* 0x0001e80000100800 */
[----:B0-----:R-:W2:Y:S01]  /*e760*/  LDL.LU R0, [R1+0x39c] ;  /* 0x00039c0001007983 */ /* 0x001ea20000300800 */
[C---:B------:R-:W-:Y:S02]  /*e770*/  ISETP.GT.U32.AND P1, PT, R13.reuse, R2, PT ;  /* 0x000000020d00720c */ /* 0x040fe40003f24070 */
[----:B------:R-:W-:-:S02]  /*e780*/  ISETP.GT.U32.AND P2, PT, R13, R3, PT ;  /* 0x000000030d00720c */ /* 0x000fc40003f44070 */
[C---:B------:R-:W-:Y:S02]  /*e790*/  ISETP.GT.U32.AND P0, PT, R13.reuse, R8, PT ;  /* 0x000000080d00720c */ /* 0x040fe40003f04070 */
[----:B------:R-:W-:-:S07]  /*e7a0*/  ISETP.GT.U32.AND P6, PT, R13, R4, PT ;  /* 0x000000040d00720c */ /* 0x000fce0003fc4070 */
[--C-:B------:R-:W-:Y:S01]  /*e7b0*/  @!P1 IMAD.IADD R2, R2, 0x1, -R13.reuse ;  /* 0x0000000102029824 */ /* 0x100fe200078e0a0d */
[----:B------:R-:W-:Y:S01]  /*e7c0*/  ISETP.GT.U32.AND P1, PT, R13, R9, PT ;  /* 0x000000090d00720c */ /* 0x000fe20003f24070 */
[--C-:B------:R-:W-:Y:S01]  /*e7d0*/  @!P2 IMAD.IADD R3, R3, 0x1, -R13.reuse ;  /* 0x000000010303a824 */ /* 0x100fe200078e0a0d */
[C---:B------:R-:W-:Y:S01]  /*e7e0*/  ISETP.GT.U32.AND P2, PT, R13.reuse, R10, PT ;  /* 0x0000000a0d00720c */ /* 0x040fe20003f44070 */
[--C-:B------:R-:W-:Y:S01]  /*e7f0*/  @!P0 IMAD.IADD R8, R8, 0x1, -R13.reuse ;  /* 0x0000000108088824 */ /* 0x100fe200078e0a0d */
[----:B------:R-:W-:Y:S01]  /*e800*/  ISETP.GT.U32.AND P0, PT, R13, R2, PT ;  /* 0x000000020d00720c */ /* 0x000fe20003f04070 */
[----:B------:R-:W-:-:S08]  /*e810*/  @!P6 IMAD.IADD R4, R4, 0x1, -R13 ;  /* 0x000000010404e824 */ /* 0x000fd000078e0a0d */
[--C-:B------:R-:W-:Y:S01]  /*e820*/  @!P1 IMAD.IADD R9, R9, 0x1, -R13.reuse ;  /* 0x0000000109099824 */ /* 0x100fe200078e0a0d */
[C---:B------:R-:W-:Y:S01]  /*e830*/  ISETP.GT.U32.AND P1, PT, R13.reuse, R3, PT ;  /* 0x000000030d00720c */ /* 0x040fe20003f24070 */
[--C-:B------:R-:W-:Y:S01]  /*e840*/  @!P2 IMAD.IADD R10, R10, 0x1, -R13.reuse ;  /* 0x000000010a0aa824 */ /* 0x100fe200078e0a0d */
[C---:B------:R-:W-:Y:S01]  /*e850*/  ISETP.GT.U32.AND P2, PT, R13.reuse, R4, PT ;  /* 0x000000040d00720c */ /* 0x040fe20003f44070 */
[--C-:B------:R-:W-:Y:S01]  /*e860*/  @!P0 IMAD.IADD R2, R2, 0x1, -R13.reuse ;  /* 0x0000000102028824 */ /* 0x100fe200078e0a0d */
[C---:B------:R-:W-:Y:S01]  /*e870*/  ISETP.GT.U32.AND P3, PT, R13.reuse, R5, PT ;  /* 0x000000050d00720c */ /* 0x040fe20003f64070 */
[----:B------:R-:W0:Y:S01]  /*e880*/  S2R R29, SR_TID.X ;  /* 0x00000000001d7919 */ /* 0x000e220000002100 */
[C---:B------:R-:W-:Y:S02]  /*e890*/  ISETP.GT.U32.AND P4, PT, R13.reuse, R6, PT ;  /* 0x000000060d00720c */ /* 0x040fe40003f84070 */
[----:B------:R-:W-:Y:S01]  /*e8a0*/  ISETP.GT.U32.AND P5, PT, R13, R7, PT ;  /* 0x000000070d00720c */ /* 0x000fe20003fa4070 */
[----:B------:R1:W-:Y:S04]  /*e8b0*/  STL [R1+0x25b0], R2 ;  /* 0x0025b00201007387 */ /* 0x0003e80000100800 */
[--C-:B------:R-:W-:Y:S01]  /*e8c0*/  @!P1 IMAD.IADD R3, R3, 0x1, -R13.reuse ;  /* 0x0000000103039824 */ /* 0x100fe200078e0a0d */
[----:B-1----:R-:W3:Y:S04]  /*e8d0*/  LDL.LU R2, [R1+0x6c] ;  /* 0x00006c0001027983 */ /* 0x002ee80000300800 */
[----:B------:R1:W-:Y:S01]  /*e8e0*/  STL [R1+0x25b4], R3 ;  /* 0x0025b40301007387 */ /* 0x0003e20000100800 */
[--C-:B------:R-:W-:Y:S01]  /*e8f0*/  @!P2 IMAD.IADD R4, R4, 0x1, -R13.reuse ;  /* 0x000000010404a824 */ /* 0x100fe200078e0a0d */
[----:B------:R-:W-:Y:S01]  /*e900*/  IABS R28, R28 ;  /* 0x0000001c001c7213 */ /* 0x000fe20000000000 */
[----:B------:R-:W-:-:S02]  /*e910*/  @!P3 IMAD.IADD R5, R5, 0x1, -R13 ;  /* 0x000000010505b824 */ /* 0x000fc400078e0a0d */
[----:B-1----:R-:W-:Y:S01]  /*e920*/  IMAD.MOV.U32 R3, RZ, RZ, c[0x0][0x180] ;  /* 0x00006000ff037624 */ /* 0x002fe200078e00ff */
[----:B------:R1:W-:Y:S01]  /*e930*/  STL [R1+0x25b8], R4 ;  /* 0x0025b80401007387 */ /* 0x0003e20000100800 */
[----:B------:R-:W-:-:S03]  /*e940*/  @!P4 IMAD.IADD R6, R6, 0x1, -R13 ;  /* 0x000000010606c824 */ /* 0x000fc600078e0a0d */
[----:B------:R-:W-:Y:S01]  /*e950*/  IADD3 R3, R3, 0x7f, RZ ;  /* 0x0000007f03037810 */ /* 0x000fe20007ffe0ff */
[----:B------:R-:W-:Y:S02]  /*e960*/  @!P5 IMAD.IADD R7, R7, 0x1, -R13 ;  /* 0x000000010707d824 */ /* 0x000fe400078e0a0d */
[----:B------:R-:W-:Y:S01]  /*e970*/  IMAD.HI.U32 R12, R12, R28, RZ ;  /* 0x0000001c0c0c7227 */ /* 0x000fe200078e00ff */
[----:B------:R-:W-:Y:S01]  /*e980*/  SHF.R.S32.HI R14, RZ, 0x1f, R3 ;  /* 0x0000001fff0e7819 */ /* 0x000fe20000011403 */
[----:B-1----:R-:W4:Y:S02]  /*e990*/  LDL R4, [R1+0x225c] ;  /* 0x00225c0001047983 */ /* 0x002f240000100800 */
[----:B------:R-:W-:Y:S02]  /*e9a0*/  IMAD.MOV R12, RZ, RZ, -R12 ;  /* 0x000000ffff0c7224 */ /* 0x000fe400078e0a0c */
[----:B------:R1:W-:Y:S01]  /*e9b0*/  STL [R1+0x25bc], R5 ;  /* 0x0025bc0501007387 */ /* 0x0003e20000100800 */
[----:B------:R-:W-:Y:S01]  /*e9c0*/  LEA.HI R3, R14, R3, RZ, 0x7 ;  /* 0x000000030e037211 */ /* 0x000fe200078f38ff */
[----:B------:R-:W-:-:S02]  /*e9d0*/  IMAD R28, R13, R12, R28 ;  /* 0x0000000c0d1c7224 */ /* 0x000fc400078e021c */
[----:B-1----:R-:W4:Y:S04]  /*e9e0*/  LDL R5, [R1+0x22a8] ;  /* 0x0022a80001057983 */ /* 0x002f280000100800 */
[----:B------:R-:W-:Y:S04]  /*e9f0*/  STL [R1+0x25c0], R6 ;  /* 0x0025c00601007387 */ /* 0x000fe80000100800 */
[----:B------:R1:W-:Y:S04]  /*ea00*/  STL [R1+0x25c4], R7 ;  /* 0x0025c40701007387 */ /* 0x0003e80000100800 */
[----:B------:R-:W4:Y:S01]  /*ea10*/  LDL R14, [R1+0x2250] ;  /* 0x00225000010e7983 */ /* 0x000f220000100800 */
[----:B0-----:R-:W-:-:S03]  /*ea20*/  IMAD.SHL.U32 R12, R29, 0x40, RZ ;  /* 0x000000401d0c7824 */ /* 0x001fc600078e00ff */
[----:B-1----:R-:W4:Y:S02]  /*ea30*/  LDL R7, [R1+0x22b4] ;  /* 0x0022b40001077983 */ /* 0x002f240000100800 */
[----:B--2---:R-:W-:Y:S02]  /*ea40*/  LOP3.LUT R3, R0, 0x800, R12, 0xf8, !PT ;  /* 0x0000080000037812 */ /* 0x004fe400078ef80c */
[----:B------:R-:W2:Y:S01]  /*ea50*/  LDL R0, [R1+0x22c0] ;  /* 0x0022c00001007983 */ /* 0x000ea20000100800 */
[C---:B------:R-:W-:Y:S02]  /*ea60*/  ISETP.GT.U32.AND P6, PT, R13.reuse, R11, PT ;  /* 0x0000000b0d00720c */ /* 0x040fe40003fc4070 */
[C---:B------:R-:W-:Y:S02]  /*ea70*/  ISETP.GT.U32.AND P0, PT, R13.reuse, R8, PT ;  /* 0x000000080d00720c */ /* 0x040fe40003f04070 */
[C---:B------:R-:W-:Y:S02]  /*ea80*/  ISETP.GT.U32.AND P1, PT, R13.reuse, R9, PT ;  /* 0x000000090d00720c */ /* 0x040fe40003f24070 */
[----:B------:R-:W-:-:S07]  /*ea90*/  ISETP.GT.U32.AND P5, PT, R13, R18, PT ;  /* 0x000000120d00720c */ /* 0x000fce0003fa4070 */
[--C-:B------:R-:W-:Y:S01]  /*eaa0*/  @!P6 IMAD.IADD R11, R11, 0x1, -R13.reuse ;  /* 0x000000010b0be824 */ /* 0x100fe200078e0a0d */
[----:B------:R-:W-:Y:S01]  /*eab0*/  ISETP.GT.U32.AND P6, PT, R13, R10, PT ;  /* 0x0000000a0d00720c */ /* 0x000fe20003fc4070 */
[----:B------:R-:W-:-:S03]  /*eac0*/  @!P0 IMAD.IADD R8, R8, 0x1, -R13 ;  /* 0x0000000108088824 */ /* 0x000fc600078e0a0d */
[----:B------:R-:W-:Y:S01]  /*ead0*/  ISETP.GT.U32.AND P2, PT, R13, R11, PT ;  /* 0x0000000b0d00720c */ /* 0x000fe20003f44070 */
[--C-:B------:R-:W-:Y:S01]  /*eae0*/  @!P1 IMAD.IADD R9, R9, 0x1, -R13.reuse ;  /* 0x0000000109099824 */ /* 0x100fe200078e0a0d */
[C---:B------:R-:W-:Y:S02]  /*eaf0*/  ISETP.GT.U32.AND P4, PT, R13.reuse, R17, PT ;  /* 0x000000110d00720c */ /* 0x040fe40003f84070 */
[C---:B------:R-:W-:Y:S02]  /*eb00*/  ISETP.GT.U32.AND P3, PT, R13.reuse, R16, PT ;  /* 0x000000100d00720c */ /* 0x040fe40003f64070 */
[C---:B------:R-:W-:Y:S02]  /*eb10*/  ISETP.GT.U32.AND P0, PT, R13.reuse, R19, PT ;  /* 0x000000130d00720c */ /* 0x040fe40003f04070 */
[C---:B------:R-:W-:Y:S01]  /*eb20*/  ISETP.GT.U32.AND P1, PT, R13.reuse, R20, PT ;  /* 0x000000140d00720c */ /* 0x040fe20003f24070 */
[--C-:B------:R-:W-:Y:S01]  /*eb30*/  @!P6 IMAD.IADD R10, R10, 0x1, -R13.reuse ;  /* 0x000000010a0ae824 */ /* 0x100fe200078e0a0d */
[----:B------:R-:W-:Y:S01]  /*eb40*/  ISETP.GT.U32.AND P6, PT, R13, R21, PT ;  /* 0x000000150d00720c */ /* 0x000fe20003fc4070 */
[----:B------:R-:W-:-:S02]  /*eb50*/  @!P5 IMAD.IADD R18, R18, 0x1, -R13 ;  /* 0x000000011212d824 */ /* 0x000fc400078e0a0d */
[--C-:B------:R-:W-:Y:S01]  /*eb60*/  @!P2 IMAD.IADD R11, R11, 0x1, -R13.reuse ;  /* 0x000000010b0ba824 */ /* 0x100fe200078e0a0d */
[----:B------:R-:W-:Y:S01]  /*eb70*/  ISETP.GT.U32.AND P2, PT, R13, R22, PT ;  /* 0x000000160d00720c */ /* 0x000fe20003f44070 */
[--C-:B------:R-:W-:Y:S01]  /*eb80*/  @!P4 IMAD.IADD R17, R17, 0x1, -R13.reuse ;  /* 0x000000011111c824 */ /* 0x100fe200078e0a0d */
[C---:B------:R-:W-:Y:S01]  /*eb90*/  ISETP.GT.U32.AND P5, PT, R13.reuse, R25, PT ;  /* 0x000000190d00720c */ /* 0x040fe20003fa4070 */
[--C-:B------:R-:W-:Y:S01]  /*eba0*/  @!P3 IMAD.IADD R16, R16, 0x1, -R13.reuse ;  /* 0x000000011010b824 */ /* 0x100fe200078e0a0d */
[----:B------:R-:W-:Y:S01]  /*ebb0*/  ISETP.GT.U32.AND P4, PT, R13, R24, PT ;  /* 0x000000180d00720c */ /* 0x000fe20003f84070 */
[--C-:B------:R-:W-:Y:S01]  /*ebc0*/  @!P0 IMAD.IADD R19, R19, 0x1, -R13.reuse ;  /* 0x0000000113138824 */ /* 0x100fe200078e0a0d */
[C---:B------:R-:W-:Y:S01]  /*ebd0*/  ISETP.GT.U32.AND P3, PT, R13.reuse, R23, PT ;  /* 0x000000170d00720c */ /* 0x040fe20003f64070 */
[--C-:B------:R-:W-:Y:S01]  /*ebe0*/  @!P1 IMAD.IADD R20, R20, 0x1, -R13.reuse ;  /* 0x0000000114149824 */ /* 0x100fe200078e0a0d */
[C---:B------:R-:W-:Y:S02]  /*ebf0*/  ISETP.GT.U32.AND P0, PT, R13.reuse, R26, PT ;  /* 0x0000001a0d00720c */ /* 0x040fe40003f04070 */
        /* <DEDUP_REMOVED lines=14> */
[----:B------:R-:W-:Y:S01]  /*ece0*/  ISETP.GT.U32.AND P1, PT, R13, R21, PT ;  /* 0x000000150d00720c */ /* 0x000fe20003f24070 */
[----:B------:R-:W-:-:S02]  /*ecf0*/  @!P6 IMAD.IADD R28, R28, 0x1, -R13 ;  /* 0x000000011c1ce824 */ /* 0x000fc400078e0a0d */
[--C-:B------:R-:W-:Y:S01]  /*ed00*/  @!P2 IMAD.IADD R16, R16, 0x1, -R13.reuse ;  /* 0x000000011010a824 */ /* 0x100fe200078e0a0d */
[----:B------:R-:W-:Y:S01]  /*ed10*/  ISETP.GT.U32.AND P2, PT, R13, R22, PT ;  /* 0x000000160d00720c */ /* 0x000fe20003f44070 */
[--C-:B------:R-:W-:Y:S01]  /*ed20*/  @!P5 IMAD.IADD R19, R19, 0x1, -R13.reuse ;  /* 0x000000011313d824 */ /* 0x100fe200078e0a0d */
[----:B---3--:R-:W-:Y:S01]  /*ed30*/  LOP3.LUT R2, R2, 0x400, R12, 0xf8, !PT ;  /* 0x0000040002027812 */ /* 0x008fe200078ef80c */
[--C-:B------:R-:W-:Y:S01]  /*ed40*/  @!P4 IMAD.IADD R18, R18, 0x1, -R13.reuse ;  /* 0x000000011212c824 */ /* 0x100fe200078e0a0d */
[----:B------:R-:W-:Y:S01]  /*ed50*/  ISETP.GT.U32.AND P5, PT, R13, R25, PT ;  /* 0x000000190d00720c */ /* 0x000fe20003fa4070 */
[--C-:B------:R-:W-:Y:S01]  /*ed60*/  @!P3 IMAD.IADD R17, R17, 0x1, -R13.reuse ;  /* 0x000000011111b824 */ /* 0x100fe200078e0a0d */
[----:B------:R-:W-:Y:S01]  /*ed70*/  ISETP.GT.U32.AND P4, PT, R13, R24, PT ;  /* 0x000000180d00720c */ /* 0x000fe20003f84070 */
[--C-:B------:R-:W-:Y:S01]  /*ed80*/  @!P0 IMAD.IADD R20, R20, 0x1, -R13.reuse ;  /* 0x0000000114148824 */ /* 0x100fe200078e0a0d */
[----:B------:R-:W-:Y:S01]  /*ed90*/  LOP3.LUT R29, R29, 0x3f, RZ, 0xc0, !PT ;  /* 0x0000003f1d1d7812 */ /* 0x000fe200078ec0ff */
[----:B------:R-:W-:Y:S01]  /*eda0*/  @!P1 IMAD.IADD R21, R21, 0x1, -R13 ;  /* 0x0000000115159824 */ /* 0x000fe200078e0a0d */
[----:B------:R-:W-:-:S02]  /*edb0*/  ISETP.GT.U32.AND P3, PT, R13, R23, PT ;  /* 0x000000170d00720c */ /* 0x000fc40003f64070 */
[C---:B------:R-:W-:Y:S02]  /*edc0*/  ISETP.GT.U32.AND P0, PT, R13.reuse, R26, PT ;  /* 0x0000001a0d00720c */ /* 0x040fe40003f04070 */
[C---:B------:R-:W-:Y:S02]  /*edd0*/  ISETP.GT.U32.AND P1, PT, R13.reuse, R27, PT ;  /* 0x0000001b0d00720c */ /* 0x040fe40003f24070 */
[----:B------:R-:W-:Y:S01]  /*ede0*/  ISETP.GT.U32.AND P6, PT, R13, R28, PT ;  /* 0x0000001c0d00720c */ /* 0x000fe20003fc4070 */
[----:B------:R0:W-:Y:S04]  /*edf0*/  STL [R1+0x688], R2 ;  /* 0x0006880201007387 */ /* 0x0001e80000100800 */
[----:B------:R1:W-:Y:S01]  /*ee00*/  STL [R1+0x684], R3 ;  /* 0x0006840301007387 */ /* 0x0003e20000100800 */
[----:B------:R-:W-:-:S02]  /*ee10*/  @!P2 IMAD.IADD R22, R22, 0x1, -R13 ;  /* 0x000000011616a824 */ /* 0x000fc400078e0a0d */
[--C-:B------:R-:W-:Y:S01]  /*ee20*/  @!P5 IMAD.IADD R25, R25, 0x1, -R13.reuse ;  /* 0x000000011919d824 */ /* 0x100fe200078e0a0d */
[----:B------:R-:W3:Y:S01]  /*ee30*/  LDL R6, [R1+0x22bc] ;  /* 0x0022bc0001067983 */ /* 0x000ee20000100800 */
[----:B0-----:R-:W-:Y:S02]  /*ee40*/  IMAD R2, R29, c[0x0][0x18c], RZ ;  /* 0x000063001d027a24 */ /* 0x001fe400078e02ff */
[----:B------:R-:W-:Y:S01]  /*ee50*/  @!P4 IMAD.IADD R24, R24, 0x1, -R13 ;  /* 0x000000011818c824 */ /* 0x000fe200078e0a0d */
[----:B------:R-:W3:Y:S01]  /*ee60*/  LDL R29, [R1+0x22c8] ;  /* 0x0022c800011d7983 */ /* 0x000ee20000100800 */
[----:B-1----:R-:W-:Y:S01]  /*ee70*/  IMAD.MOV.U32 R3, RZ, RZ, c[0x0][0x18c] ;  /* 0x00006300ff037624 */ /* 0x002fe200078e00ff */
[----:B------:R-:W-:-:S03]  /*ee80*/  LEA R12, P2, R2, c[0x0][0x168], 0x1 ;  /* 0x00005a00020c7a11 */ /* 0x000fc600078408ff */
[----:B------:R-:W-:Y:S01]  /*ee90*/  IMAD R3, R3, 0x40, R2 ;  /* 0x0000004003037824 */ /* 0x000fe200078e0202 */
[----:B----4-:R-:W-:Y:S01]  /*eea0*/  ISETP.GE.AND P5, PT, R14, RZ, PT ;  /* 0x000000ff0e00720c */ /* 0x010fe20003fa6270 */
[--C-:B------:R-:W-:Y:S02]  /*eeb0*/  @!P3 IMAD.IADD R23, R23, 0x1, -R13.reuse ;  /* 0x000000011717b824 */ /* 0x100fe400078e0a0d */
[--C-:B------:R-:W-:Y:S01]  /*eec0*/  @!P0 IMAD.IADD R26, R26, 0x1, -R13.reuse ;  /* 0x000000011a1a8824 */ /* 0x100fe200078e0a0d */
[----:B------:R-:W-:Y:S01]  /*eed0*/  LEA R14, P4, R3, c[0x0][0x168], 0x1 ;  /* 0x00005a00030e7a11 */ /* 0x000fe200078808ff */
[--C-:B------:R-:W-:Y:S02]  /*eee0*/  @!P1 IMAD.IADD R27, R27, 0x1, -R13.reuse ;  /* 0x000000011b1b9824 */ /* 0x100fe400078e0a0d */
[----:B------:R-:W-:Y:S01]  /*eef0*/  @!P6 IMAD.IADD R28, R28, 0x1, -R13 ;  /* 0x000000011c1ce824 */ /* 0x000fe200078e0a0d */
[----:B------:R-:W-:Y:S02]  /*ef00*/  LEA.HI.X.SX32 R13, R2, c[0x0][0x16c], 0x1, P2 ;  /* 0x00005b00020d7a11 */ /* 0x000fe400010f0eff */
[----:B------:R-:W-:Y:S01]  /*ef10*/  ISETP.GE.AND P2, PT, R7, RZ, PT ;  /* 0x000000ff0700720c */ /* 0x000fe20003f46270 */
[----:B------:R-:W-:Y:S01]  /*ef20*/  IMAD.MOV.U32 R7, RZ, RZ, R15 ;  /* 0x000000ffff077224 */ /* 0x000fe200078e000f */
[----:B------:R-:W-:Y:S01]  /*ef30*/  ISETP.GE.AND P3, PT, R4, RZ, PT ;  /* 0x000000ff0400720c */ /* 0x000fe20003f66270 */
[----:B------:R-:W4:Y:S01]  /*ef40*/  LDL R2, [R1+0x22ac] ;  /* 0x0022ac0001027983 */ /* 0x000f220000100800 */
[----:B------:R-:W-:-:S02]  /*ef50*/  ISETP.GE.AND P1, PT, R5, RZ, PT ;  /* 0x000000ff0500720c */ /* 0x000fc40003f26270 */
[----:B------:R-:W-:Y:S01]  /*ef60*/  LEA.HI.X.SX32 R15, R3, c[0x0][0x16c], 0x1, P4 ;  /* 0x00005b00030f7a11 */ /* 0x000fe200020f0eff */
[----:B------:R-:W4:Y:S04]  /*ef70*/  LDL R4, [R1+0x22b8] ;  /* 0x0022b80001047983 */ /* 0x000f280000100800 */
[----:B------:R-:W4:Y:S04]  /*ef80*/  LDL R5, [R1+0x22b0] ;  /* 0x0022b00001057983 */ /* 0x000f280000100800 */
[----:B------:R0:W-:Y:S04]  /*ef90*/  STL.64 [R1+0x2370], R12 ;  /* 0x0023700c01007387 */ /* 0x0001e80000100a00 */
[----:B------:R-:W4:Y:S04]  /*efa0*/  LDL R3, [R1+0x22a4] ;  /* 0x0022a40001037983 */ /* 0x000f280000100800 */
[----:B0-----:R-:W4:Y:S04]  /*efb0*/  LDL R13, [R1+0x22c4] ;  /* 0x0022c400010d7983 */ /* 0x001f280000100800 */
[----:B------:R-:W-:Y:S04]  /*efc0*/  STL [R1+0x2434], R14 ;  /* 0x0024340e01007387 */ /* 0x000fe80000100800 */
[----:B------:R-:W-:Y:S01]  /*efd0*/  STL [R1+0x2430], R15 ;  /* 0x0024300f01007387 */ /* 0x000fe20000100800 */
[----:B--2---:R-:W-:-:S03]  /*efe0*/  ISETP.GE.AND P4, PT, R0, RZ, PT ;  /* 0x000000ff0000720c */ /* 0x004fc60003f86270 */
[----:B------:R-:W2:Y:S04]  /*eff0*/  LDL R0, [R1+0x22a0] ;  /* 0x0022a00001007983 */ /* 0x000ea80000100800 */
[----:B------:R-:W2:Y:S01]  /*f000*/  LDL.LU R12, [R1+0x68] ;  /* 0x00006800010c7983 */ /* 0x000ea20000300800 */
[----:B------:R-:W-:Y:S01]  /*f010*/  @!P5 IMAD.MOV R7, RZ, RZ, -R7 ;  /* 0x000000ffff07d224 */ /* 0x000fe200078e0a07 */
[----:B---3--:R-:W-:Y:S02]  /*f020*/  ISETP.GE.AND P5, PT, R29, RZ, PT ;  /* 0x000000ff1d00720c */ /* 0x008fe40003fa6270 */
[----:B------:R-:W3:Y:S04]  /*f030*/  LDL R29, [R1+0x2298] ;  /* 0x00229800011d7983 */ /* 0x000ee80000100800 */
[----:B------:R0:W-:Y:S04]  /*f040*/  STL [R1+0x3e8], R7 ;  /* 0x0003e80701007387 */ /* 0x0001e80000100800 */
[----:B0-----:R-:W3:Y:S01]  /*f050*/  LDL.LU R7, [R1+0x64] ;  /* 0x0000640001077983 */ /* 0x001ee20000300800 */
[----:B--2---:R-:W-:Y:S01]  /*f060*/  @!P3 IMAD.MOV R12, RZ, RZ, -R12 ;  /* 0x000000ffff0cb224 */ /* 0x004fe200078e0a0c */
[----:B----4-:R-:W-:-:S02]  /*f070*/  ISETP.GE.AND P3, PT, R13, RZ, PT ;  /* 0x000000ff0d00720c */ /* 0x010fc40003f66270 */
[----:B------:R-:W2:Y:S04]  /*f080*/  LDL R13, [R1+0x229c] ;  /* 0x00229c00010d7983 */ /* 0x000ea80000100800 */
[----:B------:R0:W-:Y:S04]  /*f090*/  STL [R1+0x3e4], R12 ;  /* 0x0003e40c01007387 */ /* 0x0001e80000100800 */
[----:B0-----:R-:W4:Y:S01]  /*f0a0*/  LDL.LU R12, [R1+0x60] ;  /* 0x00006000010c7983 */ /* 0x001f220000300800 */
[----:B---3--:R-:W-:Y:S01]  /*f0b0*/  @!P1 IMAD.MOV R7, RZ, RZ, -R7 ;  /* 0x000000ffff079224 */ /* 0x008fe200078e0a07 */
[----:B------:R-:W-:-:S02]  /*f0c0*/  ISETP.GE.AND P1, PT, R6, RZ, PT ;  /* 0x000000ff0600720c */ /* 0x000fc40003f26270 */
[----:B------:R-:W3:Y:S04]  /*f0d0*/  LDL R6, [R1+0x2290] ;  /* 0x0022900001067983 */ /* 0x000ee80000100800 */
[----:B------:R0:W-:Y:S04]  /*f0e0*/  STL [R1+0x3e0], R7 ;  /* 0x0003e00701007387 */ /* 0x0001e80000100800 */
[----:B0-----:R-:W2:Y:S01]  /*f0f0*/  LDL.LU R7, [R1+0x5c] ;  /* 0x00005c0001077983 */ /* 0x001ea20000300800 */
[----:B----4-:R-:W-:Y:S01]  /*f100*/  @!P2 IMAD.MOV R12, RZ, RZ, -R12 ;  /* 0x000000ffff0ca224 */ /* 0x010fe200078e0a0c */
[----:B------:R-:W-:-:S02]  /*f110*/  ISETP.GE.AND P2, PT, R4, RZ, PT ;  /* 0x000000ff0400720c */ /* 0x000fc40003f46270 */
[----:B------:R-:W4:Y:S04]  /*f120*/  LDL R4, [R1+0x2294] ;  /* 0x0022940001047983 */ /* 0x000f280000100800 */
[----:B------:R0:W-:Y:S04]  /*f130*/  STL [R1+0x3dc], R12 ;  /* 0x0003dc0c01007387 */ /* 0x0001e80000100800 */
[----:B0-----:R-:W3:Y:S01]  /*f140*/  LDL.LU R12, [R1+0x58] ;  /* 0x00005800010c7983 */ /* 0x001ee20000300800 */
[----:B--2---:R-:W-:Y:S01]  /*f150*/  @!P4 IMAD.MOV R7, RZ, RZ, -R7 ;  /* 0x000000ffff07c224 */ /* 0x004fe200078e0a07 */
[----:B------:R-:W-:-:S02]  /*f160*/  ISETP.GE.AND P4, PT, R5, RZ, PT ;  /* 0x000000ff0500720c */ /* 0x000fc40003f86270 */
[----:B------:R-:W2:Y:S04]  /*f170*/  LDL R5, [R1+0x2288] ;  /* 0x0022880001057983 */ /* 0x000ea80000100800 */
[----:B------:R0:W-:Y:S04]  /*f180*/  STL [R1+0x3d8], R7 ;  /* 0x0003d80701007387 */ /* 0x0001e80000100800 */
[----:B0-----:R-:W2:Y:S01]  /*f190*/  LDL.LU R7, [R1+0x54] ;  /* 0x0000540001077983 */ /* 0x001ea20000300800 */
[----:B---3--:R-:W-:Y:S01]  /*f1a0*/  @!P5 IMAD.MOV R12, RZ, RZ, -R12 ;  /* 0x000000ffff0cd224 */ /* 0x008fe200078e0a0c */
[----:B------:R-:W-:-:S02]  /*f1b0*/  ISETP.GE.AND P5, PT, R2, RZ, PT ;  /* 0x000000ff0200720c */ /* 0x000fc40003fa6270 */
[----:B------:R-:W3:Y:S04]  /*f1c0*/  LDL R2, [R1+0x228c] ;  /* 0x00228c0001027983 */ /* 0x000ee80000100800 */
        /* <DEDUP_REMOVED lines=28> */
[----:B----4-:R-:W-:-:S02]  /*f390*/  ISETP.GE.AND P3, PT, R4, RZ, PT ;  /* 0x000000ff0400720c */ /* 0x010fc40003f66270 */
[----:B------:R-:W3:Y:S04]  /*f3a0*/  LDL R4, [R1+0x2274] ;  /* 0x0022740001047983 */ /* 0x000ee80000100800 */
[----:B------:R0:W-:Y:S04]  /*f3b0*/  STL [R1+0x3bc], R12 ;  /* 0x0003bc0c01007387 */ /* 0x0001e80000100800 */
[----:B0-----:R-:W4:Y:S01]  /*f3c0*/  LDL.LU R12, [R1+0x38] ;  /* 0x00003800010c7983 */ /* 0x001f220000300800 */
[----:B--2---:R-:W-:Y:S01]  /*f3d0*/  @!P1 IMAD.MOV R7, RZ, RZ, -R7 ;  /* 0x000000ffff079224 */ /* 0x004fe200078e0a07 */
[----:B------:R-:W-:-:S02]  /*f3e0*/  ISETP.GE.AND P1, PT, R5, RZ, PT ;  /* 0x000000ff0500720c */ /* 0x000fc40003f26270 */
[----:B------:R-:W2:Y:S04]  /*f3f0*/  LDL R5, [R1+0x2268] ;  /* 0x0022680001057983 */ /* 0x000ea80000100800 */
        /* <DEDUP_REMOVED lines=73> */
[----:B------:R-:W-:-:S04]  /*f890*/  ISETP.GE.AND P1, PT, R4, RZ, PT ;  /* 0x000000ff0400720c */ /* 0x000fc80003f26270 */
[----:B------:R0:W-:Y:S04]  /*f8a0*/  STL [R1+0x37c], R12 ;  /* 0x00037c0c01007387 */ /* 0x0001e80000100800 */
[----:B------:R-:W3:Y:S04]  /*f8b0*/  LDL R4, [R1+0x2228] ;  /* 0x0022280001047983 */ /* 0x000ee80000100800 */
        /* <DEDUP_REMOVED lines=896> */
[----:B---3--:R-:W-:-:S05]  /*130c0*/  @!P1 IMAD.MOV R12, RZ, RZ, -R12 ;  /* 0x000000ffff0c9224 */ /* 0x008fca00078e0a0c */
[----:B------:R0:W-:Y:S04]  /*130d0*/  STL [R1+0x64], R12 ;  /* 0x0000640c01007387 */ /* 0x0001e80000100800 */
[----:B0-----:R-:W3:Y:S01]  /*130e0*/  LDL.LU R12, [R1+0x114] ;  /* 0x00011400010c7983 */ /* 0x001ee20000300800 */
[----:B------:R-:W-:-:S03]  /*130f0*/  ISETP.GE.AND P1, PT, R0, RZ, PT ;  /* 0x000000ff0000720c */ /* 0x000fc60003f26270 */
[----:B------:R-:W4:Y:S01]  /*13100*/  LDL R0, [R1+0x1f5c] ;  /* 0x001f5c0001007983 */ /* 0x000f220000100800 */
[----:B--2---:R-:W-:-:S05]  /*13110*/  @!P2 IMAD.MOV R7, RZ, RZ, -R7 ;  /* 0x000000ffff07a224 */ /* 0x004fca00078e0a07 */
[----:B------:R0:W-:Y:S01]  /*13120*/  STL [R1+0x60], R7 ;  /* 0x0000600701007387 */ /* 0x0001e20000100800 */
[----:B------:R-:W-:-:S03]  /*13130*/  ISETP.GE.AND P2, PT, R29, RZ, PT ;  /* 0x000000ff1d00720c */ /* 0x000fc60003f46270 */
[----:B0-----:R-:W2:Y:S04]  /*13140*/  LDL.LU R7, [R1+0x138] ;  /* 0x0001380001077983 */ /* 0x001ea80000300800 */
[----:B------:R-:W4:Y:S01]  /*13150*/  LDL R29, [R1+0x1f58] ;  /* 0x001f5800011d7983 */ /* 0x000f220000100800 */
[----:B---3--:R-:W-:-:S05]  /*13160*/  @!P4 IMAD.MOV R12, RZ, RZ, -R12 ;  /* 0x000000ffff0cc224 */ /* 0x008fca00078e0a0c */
[----:B------:R0:W-:Y:S04]  /*13170*/  STL [R1+0x5c], R12 ;  /* 0x00005c0c01007387 */ /* 0x0001e80000100800 */
[----:B0-----:R-:W3:Y:S01]  /*13180*/  LDL.LU R12, [R1+0x13c] ;  /* 0x00013c00010c7983 */ /* 0x001ee20000300800 */
[----:B------:R-:W-:Y:S01]  /*13190*/  ISETP.GE.AND P4, PT, R13, RZ, PT ;  /* 0x000000ff0d00720c */ /* 0x000fe20003f86270 */
[----:B--2---:R-:W-:Y:S01]  /*131a0*/  @!P5 IMAD.MOV R7, RZ, RZ, -R7 ;  /* 0x000000ffff07d224 */ /* 0x004fe200078e0a07 */
[----:B------:R-:W-:-:S04]  /*131b0*/  ISETP.GE.AND P5, PT, R6, RZ, PT ;  /* 0x000000ff0600720c */ /* 0x000fc80003fa6270 */
[----:B------:R0:W-:Y:S04]  /*131c0*/  STL [R1+0x58], R7 ;  /* 0x0000580701007387 */ /* 0x0001e80000100800 */
[----:B0-----:R-:W2:Y:S04]  /*131d0*/  LDL R7, [R1+0x1f54] ;  /* 0x001f540001077983 */ /* 0x001ea80000100800 */
[----:B------:R-:W2:Y:S04]  /*131e0*/  LDL.LU R6, [R1+0x120] ;  /* 0x0001200001067983 */ /* 0x000ea80000300800 */
[----:B------:R-:W2:Y:S01]  /*131f0*/  LDL R13, [R1+0x1f50] ;  /* 0x001f5000010d7983 */ /* 0x000ea20000100800 */
[----:B---3--:R-:W-:Y:S01]  /*13200*/  @!P3 IMAD.MOV R12, RZ, RZ, -R12 ;  /* 0x000000ffff0cb224 */ /* 0x008fe200078e0a0c */
[----:B----4-:R-:W-:-:S02]  /*13210*/  ISETP.GE.AND P3, PT, R4, RZ, PT ;  /* 0x000000ff0400720c */ /* 0x010fc40003f66270 */
[----:B------:R-:W3:Y:S04]  /*13220*/  LDL.LU R4, [R1+0x124] ;  /* 0x0001240001047983 */ /* 0x000ee80000300800 */
[----:B------:R-:W-:Y:S01]  /*13230*/  STL [R1+0x54], R12 ;  /* 0x0000540c01007387 */ /* 0x000fe20000100800 */
[----:B--2---:R-:W-:Y:S01]  /*13240*/  @!P1 IMAD.MOV R6, RZ, RZ, -R6 ;  /* 0x000000ffff069224 */ /* 0x004fe200078e0a06 */
[----:B------:R-:W-:-:S04]  /*13250*/  ISETP.GE.AND P1, PT, R5, RZ, PT ;  /* 0x000000ff0500720c */ /* 0x000fc80003f26270 */
[----:B------:R0:W-:Y:S04]  /*13260*/  STL [R1+0x50], R6 ;  /* 0x0000500601007387 */ /* 0x0001e80000100800 */
[----:B0-----:R-:W2:Y:S04]  /*13270*/  LDL R6, [R1+0x1f4c] ;  /* 0x001f4c0001067983 */ /* 0x001ea80000100800 */
[----:B------:R-:W4:Y:S04]  /*13280*/  LDL.LU R12, [R1+0xd4] ;  /* 0x0000d400010c7983 */ /* 0x000f280000300800 */
[----:B------:R-:W2:Y:S01]  /*13290*/  LDL R5, [R1+0x1f48] ;  /* 0x001f480001057983 */ /* 0x000ea20000100800 */
[----:B---3--:R-:W-:Y:S01]  /*132a0*/  @!P2 IMAD.MOV R4, RZ, RZ, -R4 ;  /* 0x000000ffff04a224 */ /* 0x008fe200078e0a04 */
[----:B------:R-:W-:-:S02]  /*132b0*/  ISETP.GE.AND P2, PT, R2, RZ, PT ;  /* 0x000000ff0200720c */ /* 0x000fc40003f46270 */
[----:B------:R-:W3:Y:S04]  /*132c0*/  LDL.LU R2, [R1+0xfc] ;  /* 0x0000fc0001027983 */ /* 0x000ee80000300800 */
[----:B------:R0:W-:Y:S04]  /*132d0*/  STL [R1+0x4c], R4 ;  /* 0x00004c0401007387 */ /* 0x0001e80000100800 */
[----:B0-----:R-:W2:Y:S01]  /*132e0*/  LDL R4, [R1+0x1f44] ;  /* 0x001f440001047983 */ /* 0x001ea20000100800 */
[----:B----4-:R-:W-:Y:S01]  /*132f0*/  @!P4 IMAD.MOV R12, RZ, RZ, -R12 ;  /* 0x000000ffff0cc224 */ /* 0x010fe200078e0a0c */
[----:B------:R-:W-:-:S02]  /*13300*/  ISETP.GE.AND P4, PT, R3, RZ, PT ;  /* 0x000000ff0300720c */ /* 0x000fc40003f86270 */
[----:B------:R-:W4:Y:S04]  /*13310*/  LDL R3, [R1+0x1f40] ;  /* 0x001f400001037983 */ /* 0x000f280000100800 */
[----:B------:R0:W-:Y:S04]  /*13320*/  STL [R1+0x48], R12 ;  /* 0x0000480c01007387 */ /* 0x0001e80000100800 */
[----:B0-----:R-:W2:Y:S01]  /*13330*/  LDL.LU R12, [R1+0x104] ;  /* 0x00010400010c7983 */ /* 0x001ea20000300800 */
[----:B---3--:R-:W-:-:S05]  /*13340*/  @!P5 IMAD.MOV R2, RZ, RZ, -R2 ;  /* 0x000000ffff02d224 */ /* 0x008fca00078e0a02 */
[----:B------:R0:W-:Y:S04]  /*13350*/  STL [R1+0x44], R2 ;  /* 0x0000440201007387 */ /* 0x0001e80000100800 */
[----:B0-----:R-:W3:Y:S04]  /*13360*/  LDL R2, [R1+0x1f3c] ;  /* 0x001f3c0001027983 */ /* 0x001ee80000100800 */
[----:B------:R-:W3:Y:S01]  /*13370*/  LDL.LU R14, [R1+0xe0] ;  /* 0x0000e000010e7983 */ /* 0x000ee20000300800 */
[----:B------:R-:W-:-:S03]  /*13380*/  ISETP.GE.AND P5, PT, R0, RZ, PT ;  /* 0x000000ff0000720c */ /* 0x000fc60003fa6270 */
[----:B------:R-:W4:Y:S01]  /*13390*/  LDL R0, [R1+0x1f38] ;  /* 0x001f380001007983 */ /* 0x000f220000100800 */
[----:B--2---:R-:W-:Y:S01]  /*133a0*/  @!P3 IMAD.MOV R12, RZ, RZ, -R12 ;  /* 0x000000ffff0cb224 */ /* 0x004fe200078e0a0c */
[----:B------:R-:W-:Y:S02]  /*133b0*/  ISETP.GE.AND P3, PT, R29, RZ, PT ;  /* 0x000000ff1d00720c */ /* 0x000fe40003f66270 */
[----:B------:R-:W2:Y:S04]  /*133c0*/  LDL R29, [R1+0x1f34] ;  /* 0x001f3400011d7983 */ /* 0x000ea80000100800 */
[----:B------:R0:W-:Y:S04]  /*133d0*/  STL [R1+0x40], R12 ;  /* 0x0000400c01007387 */ /* 0x0001e80000100800 */
[----:B0-----:R-:W2:Y:S01]  /*133e0*/  LDL.LU R12, [R1+0xe4] ;  /* 0x0000e400010c7983 */ /* 0x001ea20000300800 */
[----:B---3--:R-:W-:Y:S01]  /*133f0*/  @!P1 IMAD.MOV R14, RZ, RZ, -R14 ;  /* 0x000000ffff0e9224 */ /* 0x008fe200078e0a0e */
[----:B------:R-:W-:-:S04]  /*13400*/  ISETP.GE.AND P1, PT, R7, RZ, PT ;  /* 0x000000ff0700720c */ /* 0x000fc80003f26270 */
[----:B------:R0:W-:Y:S04]  /*13410*/  STL [R1+0x3c], R14 ;  /* 0x00003c0e01007387 */ /* 0x0001e80000100800 */
[----:B0-----:R-:W3:Y:S04]  /*13420*/  LDL R14, [R1+0x1f30] ;  /* 0x001f3000010e7983 */ /* 0x001ee80000100800 */
[----:B------:R-:W3:Y:S04]  /*13430*/  LDL.LU R7, [R1+0x24] ;  /* 0x0000240001077983 */ /* 0x000ee80000300800 */
[----:B------:R-:W4:Y:S01]  /*13440*/  LDL R15, [R1+0x1f2c] ;  /* 0x001f2c00010f7983 */ /* 0x000f220000100800 */
[----:B--2---:R-:W-:Y:S01]  /*13450*/  @!P2 IMAD.MOV R12, RZ, RZ, -R12 ;  /* 0x000000ffff0ca224 */ /* 0x004fe200078e0a0c */
[----:B------:R-:W-:-:S04]  /*13460*/  ISETP.GE.AND P2, PT, R13, RZ, PT ;  /* 0x000000ff0d00720c */ /* 0x000fc80003f46270 */
[----:B------:R0:W-:Y:S04]  /*13470*/  STL [R1+0x38], R12 ;  /* 0x0000380c01007387 */ /* 0x0001e80000100800 */
[----:B0-----:R-:W2:Y:S04]  /*13480*/  LDL.LU R12, [R1+0xbc] ;  /* 0x0000bc00010c7983 */ /* 0x001ea80000300800 */
[----:B------:R-:W4:Y:S01]  /*13490*/  LDL R13, [R1+0x1f28] ;  /* 0x001f2800010d7983 */ /* 0x000f220000100800 */
[----:B---3--:R-:W-:Y:S01]  /*134a0*/  @!P4 IMAD.MOV R7, RZ, RZ, -R7 ;  /* 0x000000ffff07c224 */ /* 0x008fe200078e0a07 */
[----:B------:R-:W-:-:S04]  /*134b0*/  ISETP.GE.AND P4, PT, R6, RZ, PT ;  /* 0x000000ff0600720c */ /* 0x000fc80003f86270 */
[----:B------:R0:W-:Y:S04]  /*134c0*/  STL [R1+0x30], R7 ;  /* 0x0000300701007387 */ /* 0x0001e80000100800 */
[----:B0-----:R-:W3:Y:S04]  /*134d0*/  LDL.LU R7, [R1+0x25c4] ;  /* 0x0025c40001077983 */ /* 0x001ee80000300800 */
[----:B------:R-:W3:Y:S01]  /*134e0*/  LDL.LU R6, [R1+0xc4] ;  /* 0x0000c40001067983 */ /* 0x000ee20000300800 */
[----:B--2---:R-:W-:Y:S01]  /*134f0*/  @!P5 IMAD.MOV R12, RZ, RZ, -R12 ;  /* 0x000000ffff0cd224 */ /* 0x004fe200078e0a0c */
[----:B------:R-:W-:-:S04]  /*13500*/  ISETP.GE.AND P5, PT, R5, RZ, PT ;  /* 0x000000ff0500720c */ /* 0x000fc80003fa6270 */
[----:B------:R0:W-:Y:S04]  /*13510*/  STL [R1+0x2c], R12 ;  /* 0x00002c0c01007387 */ /* 0x0001e80000100800 */
[----:B0-----:R-:W2:Y:S04]  /*13520*/  LDL R12, [R1+0x1f24] ;  /* 0x001f2400010c7983 */ /* 0x001ea80000100800 */
[----:B------:R-:W2:Y:S01]  /*13530*/  LDL.LU R5, [R1+0x20] ;  /* 0x0000200001057983 */ /* 0x000ea20000300800 */
[----:B---3--:R-:W-:Y:S01]  /*13540*/  @!P3 IMAD.MOV R6, RZ, RZ, -R6 ;  /* 0x000000ffff06b224 */ /* 0x008fe200078e0a06 */
[----:B------:R-:W-:-:S04]  /*13550*/  ISETP.GE.AND P3, PT, R4, RZ, PT ;  /* 0x000000ff0400720c */ /* 0x000fc80003f66270 */
[----:B------:R0:W-:Y:S04]  /*13560*/  STL [R1+0x28], R6 ;  /* 0x0000280601007387 */ /* 0x0001e80000100800 */
[----:B0-----:R-:W3:Y:S04]  /*13570*/  LDL.LU R6, [R1+0x25c0] ;  /* 0x0025c00001067983 */ /* 0x001ee80000300800 */
[----:B------:R-:W3:Y:S01]  /*13580*/  LDL.LU R4, [R1+0x1c] ;  /* 0x00001c0001047983 */ /* 0x000ee20000300800 */
[----:B--2---:R-:W-:Y:S01]  /*13590*/  @!P1 IMAD.MOV R5, RZ, RZ, -R5 ;  /* 0x000000ffff059224 */ /* 0x004fe200078e0a05 */
[----:B----4-:R-:W-:-:S04]  /*135a0*/  ISETP.GE.AND P1, PT, R3, RZ, PT ;  /* 0x000000ff0300720c */ /* 0x010fc80003f26270 */
[----:B------:R0:W-:Y:S04]  /*135b0*/  STL [R1+0x24], R5 ;  /* 0x0000240501007387 */ /* 0x0001e80000100800 */
[----:B0-----:R-:W2:Y:S04]  /*135c0*/  LDL.LU R5, [R1+0x25bc] ;  /* 0x0025bc0001057983 */ /* 0x001ea80000300800 */
[----:B------:R-:W4:Y:S01]  /*135d0*/  LDL.LU R3, [R1+0x18] ;  /* 0x0000180001037983 */ /* 0x000f220000300800 */
[----:B---3--:R-:W-:Y:S01]  /*135e0*/  @!P2 IMAD.MOV R4, RZ, RZ, -R4 ;  /* 0x000000ffff04a224 */ /* 0x008fe200078e0a04 */
[----:B------:R-:W-:-:S04]  /*135f0*/  ISETP.GE.AND P2, PT, R2, RZ, PT ;  /* 0x000000ff0200720c */ /* 0x000fc80003f46270 */
[----:B------:R0:W-:Y:S04]  /*13600*/  STL [R1+0x20], R4 ;  /* 0x0000200401007387 */ /* 0x0001e80000100800 */
[----:B0-----:R-:W3:Y:S04]  /*13610*/  LDL.LU R4, [R1+0x25b8] ;  /* 0x0025b80001047983 */ /* 0x001ee80000300800 */
[----:B------:R-:W2:Y:S01]  /*13620*/  LDL.LU R2, [R1+0x14] ;  /* 0x0000140001027983 */ /* 0x000ea20000300800 */
[----:B----4-:R-:W-:Y:S01]  /*13630*/  @!P4 IMAD.MOV R3, RZ, RZ, -R3 ;  /* 0x000000ffff03c224 */ /* 0x010fe200078e0a03 */
[----:B------:R-:W-:-:S04]  /*13640*/  ISETP.GE.AND P4, PT, R0, RZ, PT ;  /* 0x000000ff0000720c */ /* 0x000fc80003f86270 */
[----:B------:R0:W-:Y:S04]  /*13650*/  STL [R1+0x1c], R3 ;  /* 0x00001c0301007387 */ /* 0x0001e80000100800 */
[----:B0-----:R-:W4:Y:S04]  /*13660*/  LDL.LU R3, [R1+0x25b4] ;  /* 0x0025b40001037983 */ /* 0x001f280000300800 */
[----:B------:R-:W3:Y:S01]  /*13670*/  LDL.LU R0, [R1+0x10] ;  /* 0x0000100001007983 */ /* 0x000ee20000300800 */
[----:B--2---:R-:W-:Y:S01]  /*13680*/  @!P5 IMAD.MOV R2, RZ, RZ, -R2 ;  /* 0x000000ffff02d224 */ /* 0x004fe200078e0a02 */
[----:B------:R-:W-:-:S04]  /*13690*/  ISETP.GE.AND P5, PT, R29, RZ, PT ;  /* 0x000000ff1d00720c */ /* 0x000fc80003fa6270 */
[----:B------:R0:W-:Y:S04]  /*136a0*/  STL [R1+0x18], R2 ;  /* 0x0000180201007387 */ /* 0x0001e80000100800 */
[----:B0-----:R-:W2:Y:S04]  /*136b0*/  LDL.LU R2, [R1+0x25b0] ;  /* 0x0025b00001027983 */ /* 0x001ea80000300800 */
[----:B------:R-:W2:Y:S01]  /*136c0*/  LDL.LU R29, [R1+0xc] ;  /* 0x00000c00011d7983 */ /* 0x000ea20000300800 */
        /* <DEDUP_REMOVED lines=13> */
[----:B------:R-:W3:Y:S04]  /*137a0*/  LDL.LU R13, [R1] ;  /* 0x00000000010d7983 */ /* 0x000ee80000300800 */
[----:B0-----:R-:W4:Y:S01]  /*137b0*/  LDL R14, [R1+0x1f0c] ;  /* 0x001f0c00010e7983 */ /* 0x001f220000100800 */
[----:B--2---:R-:W-:Y:S01]  /*137c0*/  @!P4 IMAD.MOV R15, RZ, RZ, -R15 ;  /* 0x000000ffff0fc224 */ /* 0x004fe200078e0a0f */
[----:B------:R-:W-:Y:S01]  /*137d0*/  ISETP.GE.AND P4, PT, R12, RZ, PT ;  /* 0x000000ff0c00720c */ /* 0x000fe20003f86270 */
[----:B------:R-:W-:-:S03]  /*137e0*/  IMAD.MOV.U32 R12, RZ, RZ, R29 ;  /* 0x000000ffff0c7224 */ /* 0x000fc600078e001d */
[----:B------:R0:W-:Y:S04]  /*137f0*/  STL [R1+0x24e8], R15 ;  /* 0x0024e80f01007387 */ /* 0x0001e80000100800 */
[----:B------:R-:W2:Y:S01]  /*13800*/  LDL R29, [R1+0x1f20] ;  /* 0x001f2000011d7983 */ /* 0x000ea20000100800 */
[----:B------:R-:W-:-:S03]  /*13810*/  @!P3 IMAD.MOV R12, RZ, RZ, -R12 ;  /* 0x000000ffff0cb224 */ /* 0x000fc600078e0a0c */
[----:B0-----:R-:W4:Y:S01]  /*13820*/  LDL R15, [R1+0x1f14] ;  /* 0x001f1400010f7983 */ /* 0x001f220000100800 */
[----:B---3--:R-:W-:-:S05]  /*13830*/  @!P5 IMAD.MOV R13, RZ, RZ, -R13 ;  /* 0x000000ffff0dd224 */ /* 0x008fca00078e0a0d */
[----:B------:R0:W-:Y:S04]  /*13840*/  STL [R1+0x24ec], R13 ;  /* 0x0024ec0d01007387 */ /* 0x0001e80000100800 */
[----:B0-----:R-:W3:Y:S01]  /*13850*/  LDL R13, [R1+0x1f18] ;  /* 0x001f1800010d7983 */ /* 0x001ee20000100800 */
[----:B--2---:R-:W-:Y:S01]  /*13860*/  ISETP.GE.AND P5, PT, R29, RZ, PT ;  /* 0x000000ff1d00720c */ /* 0x004fe20003fa6270 */
[----:B------:R-:W-:Y:S02]  /*13870*/  IMAD.MOV.U32 R29, RZ, RZ, R0 ;  /* 0x000000ffff1d7224 */ /* 0x000fe400078e0000 */
[----:B------:R-:W2:Y:S04]  /*13880*/  LDL R0, [R1+0x1f04] ;  /* 0x001f040001007983 */ /* 0x000ea80000100800 */
[----:B------:R0:W-:Y:S04]  /*13890*/  STL [R1+0x24f0], R12 ;  /* 0x0024f00c01007387 */ /* 0x0001e80000100800 */
[----:B0-----:R-:W2:Y:S01]  /*138a0*/  LDL R12, [R1+0x1f1c] ;  /* 0x001f1c00010c7983 */ /* 0x001ea20000100800 */
[----:B------:R-:W-:-:S02]  /*138b0*/  @!P1 IMAD.MOV R29, RZ, RZ, -R29 ;  /* 0x000000ffff1d9224 */ /* 0x000fc400078e0a1d */
[----:B------:R-:W-:Y:S01]  /*138c0*/  @!P2 IMAD.MOV R2, RZ, RZ, -R2 ;  /* 0x000000ffff02a224 */ /* 0x000fe200078e0a02 */
[----:B---3--:R-:W-:Y:S02]  /*138d0*/  ISETP.GE.AND P1, PT, R13, RZ, PT ;  /* 0x000000ff0d00720c */ /* 0x008fe40003f26270 */
[----:B--2---:R-:W-:Y:S02]  /*138e0*/  ISETP.GE.AND P3, PT, R12, RZ, PT ;  /* 0x000000ff0c00720c */ /* 0x004fe40003f66270 */
[----:B------:R-:W2:Y:S04]  /*138f0*/  LDL R12, [R1+0x1f00] ;  /* 0x001f0000010c7983 */ /* 0x000ea80000100800 */
[----:B------:R0:W-:Y:S04]  /*13900*/  STL [R1+0x24f4], R29 ;  /* 0x0024f41d01007387 */ /* 0x0001e80000100800 */
[----:B------:R-:W3:Y:S04]  /*13910*/  LDL R13, [R1+0x1efc] ;  /* 0x001efc00010d7983 */ /* 0x000ee80000100800 */
[----:B0-----:R-:W2:Y:S04]  /*13920*/  LDL R29, [R1+0x1f08] ;  /* 0x001f0800011d7983 */ /* 0x001ea80000100800 */
[----:B------:R0:W-:Y:S04]  /*13930*/  STL [R1+0x24f8], R2 ;  /* 0x0024f80201007387 */ /* 0x0001e80000100800 */
[----:B0-----:R-:W2:Y:S01]  /*13940*/  LDL R2, [R1+0x1f10] ;  /* 0x001f100001027983 */ /* 0x001ea20000100800 */
[----:B----4-:R-:W-:-:S02]  /*13950*/  @!P4 IMAD.MOV R3, RZ, RZ, -R3 ;  /* 0x000000ffff03c224 */ /* 0x010fc400078e0a03 */
[----:B------:R-:W-:Y:S01]  /*13960*/  @!P5 IMAD.MOV R4, RZ, RZ, -R4 ;  /* 0x000000ffff04d224 */ /* 0x000fe200078e0a04 */
[----:B------:R-:W-:Y:S01]  /*13970*/  ISETP.GE.AND P2, PT, R15, RZ, PT ;  /* 0x000000ff0f00720c */ /* 0x000fe20003f46270 */
[----:B------:R-:W-:Y:S01]  /*13980*/  @!P3 IMAD.MOV R5, RZ, RZ, -R5 ;  /* 0x000000ffff05b224 */ /* 0x000fe200078e0a05 */
[----:B------:R-:W4:Y:S01]  /*13990*/  LDL R15, [R1+0x1ef8] ;  /* 0x001ef800010f7983 */ /* 0x000f220000100800 */
[----:B------:R-:W-:Y:S01]  /*139a0*/  @!P1 IMAD.MOV R6, RZ, RZ, -R6 ;  /* 0x000000ffff069224 */ /* 0x000fe200078e0a06 */
[----:B------:R-:W-:Y:S02]  /*139b0*/  ISETP.GE.AND P5, PT, R14, RZ, PT ;  /* 0x000000ff0e00720c */ /* 0x000fe40003fa6270 */
[----:B------:R0:W-:Y:S04]  /*139c0*/  STL [R1+0x24fc], R3 ;  /* 0x0024fc0301007387 */ /* 0x0001e80000100800 */
[----:B------:R-:W-:Y:S01]  /*139d0*/  STL [R1+0x2500], R4 ;  /* 0x0025000401007387 */ /* 0x000fe20000100800 */
[----:B------:R-:W-:-:S03]  /*139e0*/  ISETP.GE.AND P1, PT, R0, RZ, PT ;  /* 0x000000ff0000720c */ /* 0x000fc60003f26270 */
[----:B------:R-:W3:Y:S04]  /*139f0*/  LDL R14, [R1+0x1ef4] ;  /* 0x001ef400010e7983 */ /* 0x000ee80000100800 */
[----:B------:R-:W-:Y:S04]  /*13a00*/  STL [R1+0x2504], R5 ;  /* 0x0025040501007387 */ /* 0x000fe80000100800 */
[----:B0-----:R-:W4:Y:S01]  /*13a10*/  LDL R3, [R1+0x1ef0] ;  /* 0x001ef00001037983 */ /* 0x001f220000100800 */
[----:B------:R-:W-:Y:S02]  /*13a20*/  @!P2 IMAD.MOV R7, RZ, RZ, -R7 ;  /* 0x000000ffff07a224 */ /* 0x000fe400078e0a07 */
[----:B------:R-:W-:Y:S01]  /*13a30*/  @!P5 IMAD.MOV R9, RZ, RZ, -R9 ;  /* 0x000000ffff09d224 */ /* 0x000fe200078e0a09 */
[----:B--2---:R-:W-:-:S02]  /*13a40*/  ISETP.GE.AND P4, PT, R2, RZ, PT ;  /* 0x000000ff0200720c */ /* 0x004fc40003f86270 */
[----:B------:R-:W2:Y:S04]  /*13a50*/  LDL R2, [R1+0x1eec] ;  /* 0x001eec0001027983 */ /* 0x000ea80000100800 */
[----:B------:R-:W-:Y:S04]  /*13a60*/  STL [R1+0x2508], R6 ;  /* 0x0025080601007387 */ /* 0x000fe80000100800 */
[----:B------:R-:W2:Y:S03]  /*13a70*/  LDL R0, [R1+0x1ee8] ;  /* 0x001ee80001007983 */ /* 0x000ea60000100800 */
[----:B------:R-:W-:Y:S01]  /*13a80*/  @!P4 IMAD.MOV R8, RZ, RZ, -R8 ;  /* 0x000000ffff08c224 */ /* 0x000fe200078e0a08 */
[----:B------:R-:W-:Y:S01]  /*13a90*/  ISETP.GE.AND P3, PT, R29, RZ, PT ;  /* 0x000000ff1d00720c */ /* 0x000fe20003f66270 */
[----:B------:R0:W-:Y:S01]  /*13aa0*/  STL [R1+0x250c], R7 ;  /* 0x00250c0701007387 */ /* 0x0001e20000100800 */
[----:B------:R-:W-:-:S03]  /*13ab0*/  ISETP.GE.AND P2, PT, R12, RZ, PT ;  /* 0x000000ff0c00720c */ /* 0x000fc60003f46270 */
[----:B------:R-:W2:Y:S01]  /*13ac0*/  LDL R29, [R1+0x1ee4] ;  /* 0x001ee400011d7983 */ /* 0x000ea20000100800 */
[----:B---3--:R-:W-:-:S03]  /*13ad0*/  ISETP.GE.AND P4, PT, R13, RZ, PT ;  /* 0x000000ff0d00720c */ /* 0x008fc60003f86270 */
[----:B------:R-:W-:Y:S04]  /*13ae0*/  STL [R1+0x2510], R8 ;  /* 0x0025100801007387 */ /* 0x000fe80000100800 */
[----:B------:R-:W3:Y:S04]  /*13af0*/  LDL R12, [R1+0x1ee0] ;  /* 0x001ee000010c7983 */ /* 0x000ee80000100800 */
[----:B------:R1:W-:Y:S04]  /*13b00*/  STL [R1+0x2514], R9 ;  /* 0x0025140901007387 */ /* 0x0003e80000100800 */
[----:B------:R-:W3:Y:S01]  /*13b10*/  LDL R13, [R1+0x1edc] ;  /* 0x001edc00010d7983 */ /* 0x000ee20000100800 */
[----:B------:R-:W-:Y:S01]  /*13b20*/  @!P3 IMAD.MOV R10, RZ, RZ, -R10 ;  /* 0x000000ffff0ab224 */ /* 0x000fe200078e0a0a */
[----:B----4-:R-:W-:Y:S01]  /*13b30*/  ISETP.GE.AND P5, PT, R15, RZ, PT ;  /* 0x000000ff0f00720c */ /* 0x010fe20003fa6270 */
[----:B------:R-:W-:Y:S01]  /*13b40*/  @!P1 IMAD.MOV R11, RZ, RZ, -R11 ;  /* 0x000000ffff0b9224 */ /* 0x000fe200078e0a0b */
[----:B------:R-:W-:Y:S01]  /*13b50*/  ISETP.GE.AND P3, PT, R14, RZ, PT ;  /* 0x000000ff0e00720c */ /* 0x000fe20003f66270 */
[----:B------:R-:W-:Y:S01]  /*13b60*/  @!P2 IMAD.MOV R16, RZ, RZ, -R16 ;  /* 0x000000ffff10a224 */ /* 0x000fe200078e0a10 */
[----:B------:R-:W-:Y:S01]  /*13b70*/  ISETP.GE.AND P1, PT, R3, RZ, PT ;  /* 0x000000ff0300720c */ /* 0x000fe20003f26270 */
[----:B------:R-:W4:Y:S01]  /*13b80*/  LDL R15, [R1+0x1ed4] ;  /* 0x001ed400010f7983 */ /* 0x000f220000100800 */
[----:B------:R-:W-:-:S03]  /*13b90*/  @!P4 IMAD.MOV R17, RZ, RZ, -R17 ;  /* 0x000000ffff11c224 */ /* 0x000fc600078e0a11 */
[----:B------:R-:W-:Y:S04]  /*13ba0*/  STL [R1+0x2518], R10 ;  /* 0x0025180a01007387 */ /* 0x000fe80000100800 */
[----:B------:R-:W3:Y:S04]  /*13bb0*/  LDL R14, [R1+0x1ed8] ;  /* 0x001ed800010e7983 */ /* 0x000ee80000100800 */
[----:B------:R-:W-:Y:S04]  /*13bc0*/  STL [R1+0x251c], R11 ;  /* 0x00251c0b01007387 */ /* 0x000fe80000100800 */
[----:B------:R-:W-:Y:S04]  /*13bd0*/  STL [R1+0x2520], R16 ;  /* 0x0025201001007387 */ /* 0x000fe80000100800 */
[----:B------:R-:W-:Y:S01]  /*13be0*/  STL [R1+0x2524], R17 ;  /* 0x0025241101007387 */ /* 0x000fe20000100800 */
[----:B------:R-:W-:-:S02]  /*13bf0*/  @!P5 IMAD.MOV R18, RZ, RZ, -R18 ;  /* 0x000000ffff12d224 */ /* 0x000fc400078e0a12 */
[----:B------:R-:W-:Y:S02]  /*13c00*/  @!P3 IMAD.MOV R19, RZ, RZ, -R19 ;  /* 0x000000ffff13b224 */ /* 0x000fe400078e0a13 */
[----:B------:R-:W-:Y:S01]  /*13c10*/  @!P1 IMAD.MOV R20, RZ, RZ, -R20 ;  /* 0x000000ffff149224 */ /* 0x000fe200078e0a14 */
[----:B--2---:R-:W-:Y:S02]  /*13c20*/  ISETP.GE.AND P2, PT, R2, RZ, PT ;  /* 0x000000ff0200720c */ /* 0x004fe40003f46270 */
[----:B------:R-:W-:Y:S02]  /*13c30*/  ISETP.GE.AND P4, PT, R0, RZ, PT ;  /* 0x000000ff0000720c */ /* 0x000fe40003f86270 */
[----:B------:R-:W2:Y:S09]  /*13c40*/  LDL R0, [R1+0x1ed0] ;  /* 0x001ed00001007983 */ /* 0x000eb20000100800 */
[----:B------:R-:W-:Y:S01]  /*13c50*/  @!P2 IMAD.MOV R21, RZ, RZ, -R21 ;  /* 0x000000ffff15a224 */ /* 0x000fe200078e0a15 */
[----:B------:R-:W-:Y:S04]  /*13c60*/  STL [R1+0x2528], R18 ;  /* 0x0025281201007387 */ /* 0x000fe80000100800 */
[----:B------:R-:W-:Y:S01]  /*13c70*/  STL [R1+0x252c], R19 ;  /* 0x00252c1301007387 */ /* 0x000fe20000100800 */
[----:B------:R-:W-:-:S03]  /*13c80*/  @!P4 IMAD.MOV R22, RZ, RZ, -R22 ;  /* 0x000000ffff16c224 */ /* 0x000fc600078e0a16 */
[----:B------:R-:W-:Y:S04]  /*13c90*/  STL [R1+0x2530], R20 ;  /* 0x0025301401007387 */ /* 0x000fe80000100800 */
[----:B------:R-:W-:Y:S04]  /*13ca0*/  STL [R1+0x2534], R21 ;  /* 0x0025341501007387 */ /* 0x000fe80000100800 */
[----:B------:R-:W-:Y:S04]  /*13cb0*/  STL [R1+0x2538], R22 ;  /* 0x0025381601007387 */ /* 0x000fe80000100800 */
[----:B0-----:R-:W1:Y:S04]  /*13cc0*/  LDL.LU R7, [R1+0x3e8] ;  /* 0x0003e80001077983 */ /* 0x001e680000300800 */
[----:B------:R-:W2:Y:S04]  /*13cd0*/  LDL.LU R6, [R1+0x3e4] ;  /* 0x0003e40001067983 */ /* 0x000ea80000300800 */
[----:B------:R-:W2:Y:S04]  /*13ce0*/  LDL.LU R5, [R1+0x3e0] ;  /* 0x0003e00001057983 */ /* 0x000ea80000300800 */
[----:B------:R-:W2:Y:S04]  /*13cf0*/  LDL.LU R4, [R1+0x3dc] ;  /* 0x0003dc0001047983 */ /* 0x000ea80000300800 */
[----:B------:R-:W2:Y:S01]  /*13d00*/  LDL.LU R3, [R1+0x3d8] ;  /* 0x0003d80001037983 */ /* 0x000ea20000300800 */
[----:B------:R-:W-:-:S03]  /*13d10*/  ISETP.GE.AND P5, PT, R29, RZ, PT ;  /* 0x000000ff1d00720c */ /* 0x000fc60003fa6270 */
[----:B------:R-:W2:Y:S01]  /*13d20*/  LDL.LU R2, [R1+0x3d4] ;  /* 0x0003d40001027983 */ /* 0x000ea20000300800 */
[----:B---3--:R-:W-:Y:S02]  /*13d30*/  ISETP.GE.AND P3, PT, R12, RZ, PT ;  /* 0x000000ff0c00720c */ /* 0x008fe40003f66270 */
[----:B------:R-:W-:Y:S01]  /*13d40*/  ISETP.GE.AND P1, PT, R13, RZ, PT ;  /* 0x000000ff0d00720c */ /* 0x000fe20003f26270 */
[----:B------:R-:W3:Y:S04]  /*13d50*/  LDL.LU R29, [R1+0x3d0] ;  /* 0x0003d000011d7983 */ /* 0x000ee80000300800 */
[----:B------:R-:W3:Y:S04]  /*13d60*/  LDL.LU R12, [R1+0x3cc] ;  /* 0x0003cc00010c7983 */ /* 0x000ee80000300800 */
[----:B------:R-:W3:Y:S01]  /*13d70*/  LDL.LU R13, [R1+0x3c8] ;  /* 0x0003c800010d7983 */ /* 0x000ee20000300800 */
[----:B----4-:R-:W-:-:S02]  /*13d80*/  ISETP.GE.AND P2, PT, R15, RZ, PT ;  /* 0x000000ff0f00720c */ /* 0x010fc40003f46270 */
[----:B------:R-:W-:Y:S01]  /*13d90*/  ISETP.GE.AND P4, PT, R14, RZ, PT ;  /* 0x000000ff0e00720c */ /* 0x000fe20003f86270 */
[----:B------:R-:W-:Y:S01]  /*13da0*/  @!P5 IMAD.MOV R23, RZ, RZ, -R23 ;  /* 0x000000ffff17d224 */ /* 0x000fe200078e0a17 */
[----:B------:R-:W-:Y:S01]  /*13db0*/  ISETP.NE.AND P0, PT, RZ, c[0x0][0x17c], PT ;  /* 0x00005f00ff007a0c */ /* 0x000fe20003f05270 */
[----:B------:R-:W-:Y:S01]  /*13dc0*/  @!P3 IMAD.MOV R24, RZ, RZ, -R24 ;  /* 0x000000ffff18b224 */ /* 0x000fe200078e0a18 */
[----:B------:R-:W4:Y:S01]  /*13dd0*/  LDL.LU R15, [R1+0x3c4] ;  /* 0x0003c400010f7983 */ /* 0x000f220000300800 */
[----:B------:R-:W-:-:S03]  /*13de0*/  @!P1 IMAD.MOV R25, RZ, RZ, -R25 ;  /* 0x000000ffff199224 */ /* 0x000fc600078e0a19 */
[----:B------:R-:W4:Y:S03]  /*13df0*/  LDL.LU R14, [R1+0x3c0] ;  /* 0x0003c000010e7983 */ /* 0x000f260000300800 */
[----:B------:R-:W-:Y:S01]  /*13e00*/  @!P2 IMAD.MOV R26, RZ, RZ, -R26 ;  /* 0x000000ffff1aa224 */ /* 0x000fe200078e0a1a */
[----:B------:R-:W-:Y:S01]  /*13e10*/  STL [R1+0x253c], R23 ;  /* 0x00253c1701007387 */ /* 0x000fe20000100800 */
[----:B------:R-:W-:-:S03]  /*13e20*/  @!P4 IMAD.MOV R27, RZ, RZ, -R27 ;  /* 0x000000ffff1bc224 */ /* 0x000fc600078e0a1b */
[----:B------:R-:W-:Y:S04]  /*13e30*/  STL [R1+0x2540], R24 ;  /* 0x0025401801007387 */ /* 0x000fe80000100800 */
[----:B------:R-:W-:Y:S04]  /*13e40*/  STL [R1+0x2544], R25 ;  /* 0x0025441901007387 */ /* 0x000fe80000100800 */
[----:B------:R-:W-:Y:S04]  /*13e50*/  STL [R1+0x2548], R26 ;  /* 0x0025481a01007387 */ /* 0x000fe80000100800 */
[----:B------:R-:W-:Y:S01]  /*13e60*/  STL [R1+0x254c], R27 ;  /* 0x00254c1b01007387 */ /* 0x000fe20000100800 */
[----:B--2---:R-:W-:-:S02]  /*13e70*/  ISETP.GE.AND P6, PT, R0, RZ, PT ;  /* 0x000000ff0000720c */ /* 0x004fc40003fc6270 */
[----:B------:R-:W-:-:S11]  /*13e80*/  LOP3.LUT R0, RZ, c[0x0][0x17c], RZ, 0x33, !PT ;  /* 0x00005f00ff007a12 */ /* 0x000fd600078e33ff */
[----:B------:R-:W-:-:S05]  /*13e90*/  @!P6 IMAD.MOV R28, RZ, RZ, -R28 ;  /* 0x000000ffff1ce224 */ /* 0x000fca00078e0a1c */
[----:B------:R-:W-:Y:S01]  /*13ea0*/  STL [R1+0x2550], R28 ;  /* 0x0025501c01007387 */ /* 0x000fe20000100800 */
[C---:B-1----:R-:W-:Y:S02]  /*13eb0*/  SEL R9, R0.reuse, R7, !P0 ;  /* 0x0000000700097207 */ /* 0x042fe40004000000 */
[----:B------:R-:W-:-:S03]  /*13ec0*/  SEL R8, R0, R6, !P0 ;  /* 0x0000000600087207 */ /* 0x000fc60004000000 */
[----:B------:R-:W-:Y:S01]  /*13ed0*/  STL [R1+0x3e8], R9 ;  /* 0x0003e80901007387 */ /* 0x000fe20000100800 */
        /* <DEDUP_REMOVED lines=8> */
[----:B---3--:R-:W-:-:S03]  /*13f60*/  SEL R3, R0, R29, !P0 ;  /* 0x0000001d00037207 */ /* 0x008fc60004000000 */
[----:B------:R0:W-:Y:S01]  /*13f70*/  STL [R1+0x3d4], R4 ;  /* 0x0003d40401007387 */ /* 0x0001e20000100800 */
[----:B------:R-:W-:-:S03]  /*13f80*/  SEL R2, R0, R12, !P0 ;  /* 0x0000000c00027207 */ /* 0x000fc60004000000 */
[----:B------:R4:W-:Y:S01]  /*13f90*/  STL [R1+0x3d0], R3 ;  /* 0x0003d00301007387 */ /* 0x0009e20000100800 */
[----:B0-----:R-:W-:-:S03]  /*13fa0*/  SEL R4, R0, R13, !P0 ;  /* 0x0000000d00047207 */ /* 0x001fc60004000000 */
[----:B------:R0:W-:Y:S04]  /*13fb0*/  STL [R1+0x3cc], R2 ;  /* 0x0003cc0201007387 */ /* 0x0001e80000100800 */
[----:B------:R-:W-:Y:S04]  /*13fc0*/  STL [R1+0x3c8], R4 ;  /* 0x0003c80401007387 */ /* 0x000fe80000100800 */
[----:B------:R-:W2:Y:S01]  /*13fd0*/  LDL.LU R28, [R1+0x3b0] ;  /* 0x0003b000011c7983 */ /* 0x000ea20000300800 */
[C---:B----4-:R-:W-:Y:S02]  /*13fe0*/  SEL R3, R0.reuse, R15, !P0 ;  /* 0x0000000f00037207 */ /* 0x050fe40004000000 */
[----:B0-----:R-:W-:-:S03]  /*13ff0*/  SEL R2, R0, R14, !P0 ;  /* 0x0000000e00027207 */ /* 0x001fc60004000000 */
[----:B------:R-:W-:Y:S04]  /*14000*/  STL [R1+0x3c4], R3 ;  /* 0x0003c40301007387 */ /* 0x000fe80000100800 */
[----:B--2---:R0:W-:Y:S04]  /*14010*/  STL [R1+0x259c], R28 ;  /* 0x00259c1c01007387 */ /* 0x0041e80000100800 */
[----:B------:R-:W-:Y:S04]  /*14020*/  STL [R1+0x3c0], R2 ;  /* 0x0003c00201007387 */ /* 0x000fe80000100800 */
[----:B0-----:R-:W2:Y:S04]  /*14030*/  LDL.LU R28, [R1+0x3b4] ;  /* 0x0003b400011c7983 */ /* 0x001ea80000300800 */
[----:B--2---:R0:W-:Y:S04]  /*14040*/  STL [R1+0x25a0], R28 ;  /* 0x0025a01c01007387 */ /* 0x0041e80000100800 */
[----:B0-----:R-:W2:Y:S04]  /*14050*/  LDL.LU R28, [R1+0x3b8] ;  /* 0x0003b800011c7983 */ /* 0x001ea80000300800 */
[----:B--2---:R0:W-:Y:S04]  /*14060*/  STL [R1+0x25a4], R28 ;  /* 0x0025a41c01007387 */ /* 0x0041e80000100800 */
[----:B0-----:R-:W2:Y:S04]  /*14070*/  LDL.LU R28, [R1+0x3bc] ;  /* 0x0003bc00011c7983 */ /* 0x001ea80000300800 */
[----:B------:R-:W3:Y:S04]  /*14080*/  LDL.LU R27, [R1+0x3ac] ;  /* 0x0003ac00011b7983 */ /* 0x000ee80000300800 */
[----:B------:R-:W4:Y:S04]  /*14090*/  LDL.LU R26, [R1+0x3a8] ;  /* 0x0003a800011a7983 */ /* 0x000f280000300800 */
[----:B------:R-:W3:Y:S04]  /*140a0*/  LDL.LU R25, [R1+0x3a4] ;  /* 0x0003a40001197983 */ /* 0x000ee80000300800 */
        /* <DEDUP_REMOVED lines=23> */
[----:B------:R-:W3:Y:S01]  /*14220*/  LDL.LU R14, [R1+0x344] ;  /* 0x00034400010e7983 */ /* 0x000ee20000300800 */
[----:B--2---:R-:W-:-:S05]  /*14230*/  SEL R28, R0, R28, !P0 ;  /* 0x0000001c001c7207 */ /* 0x004fca0004000000 */
[----:B------:R0:W-:Y:S04]  /*14240*/  STL [R1+0x3bc], R28 ;  /* 0x0003bc1c01007387 */ /* 0x0001e80000100800 */
[----:B0-----:R-:W2:Y:S02]  /*14250*/  LDL.LU R28, [R1+0x25a4] ;  /* 0x0025a400011c7983 */ /* 0x001ea40000300800 */
[----:B--2---:R-:W-:-:S05]  /*14260*/  SEL R28, R0, R28, !P0 ;  /* 0x0000001c001c7207 */ /* 0x004fca0004000000 */
[----:B------:R0:W-:Y:S04]  /*14270*/  STL [R1+0x3b8], R28 ;  /* 0x0003b81c01007387 */ /* 0x0001e80000100800 */
[----:B0-----:R-:W2:Y:S02]  /*14280*/  LDL.LU R28, [R1+0x25a0] ;  /* 0x0025a000011c7983 */ /* 0x001ea40000300800 */
[----:B--2---:R-:W-:-:S05]  /*14290*/  SEL R28, R0, R28, !P0 ;  /* 0x0000001c001c7207 */ /* 0x004fca0004000000 */
[----:B------:R0:W-:Y:S04]  /*142a0*/  STL [R1+0x3b4], R28 ;  /* 0x0003b41c01007387 */ /* 0x0001e80000100800 */
[----:B0-----:R-:W2:Y:S01]  /*142b0*/  LDL.LU R28, [R1+0x259c] ;  /* 0x00259c00011c7983 */ /* 0x001ea20000300800 */
[C---:B---3--:R-:W-:Y:S02]  /*142c0*/  SEL R27, R0.reuse, R27, !P0 ;  /* 0x0000001b001b7207 */ /* 0x048fe40004000000 */
[----:B--2---:R-:W-:-:S05]  /*142d0*/  SEL R28, R0, R28, !P0 ;  /* 0x0000001c001c7207 */ /* 0x004fca0004000000 */
[----:B------:R4:W-:Y:S04]  /*142e0*/  STL [R1+0x3b0], R28 ;  /* 0x0003b01c01007387 */ /* 0x0009e80000100800 */
[----:B------:R0:W-:Y:S01]  /*142f0*/  STL [R1+0x3ac], R27 ;  /* 0x0003ac1b01007387 */ /* 0x0001e20000100800 */
[C---:B----4-:R-:W-:Y:S02]  /*14300*/  SEL R28, R0.reuse, R26, !P0 ;  /* 0x0000001a001c7207 */ /* 0x050fe40004000000 */
[C---:B------:R-:W-:Y:S02]  /*14310*/  SEL R26, R0.reuse, R24, !P0 ;  /* 0x00000018001a7207 */ /* 0x040fe40004000000 */
[C---:B0-----:R-:W-:Y:S02]  /*14320*/  SEL R27, R0.reuse, R25, !P0 ;  /* 0x00000019001b7207 */ /* 0x041fe40004000000 */
[C---:B------:R-:W-:Y:S01]  /*14330*/  SEL R25, R0.reuse, R23, !P0 ;  /* 0x0000001700197207 */ /* 0x040fe20004000000 */
[----:B------:R-:W-:Y:S01]  /*14340*/  STL [R1+0x3a8], R28 ;  /* 0x0003a81c01007387 */ /* 0x000fe20000100800 */
[----:B------:R-:W-:-:S02]  /*14350*/  SEL R24, R0, R22, !P0 ;  /* 0x0000001600187207 */ /* 0x000fc40004000000 */
[C---:B------:R-:W-:Y:S01]  /*14360*/  SEL R23, R0.reuse, R21, !P0 ;  /* 0x0000001500177207 */ /* 0x040fe20004000000 */
[----:B------:R-:W-:Y:S01]  /*14370*/  STL [R1+0x3a4], R27 ;  /* 0x0003a41b01007387 */ /* 0x000fe20000100800 */
[C---:B------:R-:W-:Y:S02]  /*14380*/  SEL R22, R0.reuse, R20, !P0 ;  /* 0x0000001400167207 */ /* 0x040fe40004000000 */
[C---:B------:R-:W-:Y:S01]  /*14390*/  SEL R21, R0.reuse, R19, !P0 ;  /* 0x0000001300157207 */ /* 0x040fe20004000000 */
[----:B------:R-:W-:Y:S01]  /*143a0*/  STL [R1+0x3a0], R26 ;  /* 0x0003a01a01007387 */ /* 0x000fe20000100800 */
[C---:B------:R-:W-:Y:S02]  /*143b0*/  SEL R20, R0.reuse, R18, !P0 ;  /* 0x0000001200147207 */ /* 0x040fe40004000000 */
[C---:B------:R-:W-:Y:S01]  /*143c0*/  SEL R19, R0.reuse, R17, !P0 ;  /* 0x0000001100137207 */ /* 0x040fe20004000000 */
        /* <DEDUP_REMOVED lines=22> */
[----:B------:R-:W-:Y:S04]  /*14530*/  STL [R1+0x370], R10 ;  /* 0x0003700a01007387 */ /* 0x000fe80000100800 */
[----:B------:R-:W-:Y:S01]  /*14540*/  STL [R1+0x36c], R9 ;  /* 0x00036c0901007387 */ /* 0x000fe20000100800 */
[----:B------:R-:W-:-:S03]  /*14550*/  SEL R3, R0, R29, !P0 ;  /* 0x0000001d00037207 */ /* 0x000fc60004000000 */
[----:B------:R-:W-:Y:S01]  /*14560*/  STL [R1+0x368], R8 ;  /* 0x0003680801007387 */ /* 0x000fe20000100800 */
[----:B------:R-:W-:-:S03]  /*14570*/  SEL R2, R0, R12, !P0 ;  /* 0x0000000c00027207 */ /* 0x000fc60004000000 */
[----:B------:R-:W-:Y:S04]  /*14580*/  STL [R1+0x364], R7 ;  /* 0x0003640701007387 */ /* 0x000fe80000100800 */
[----:B------:R-:W-:Y:S04]  /*14590*/  STL [R1+0x360], R6 ;  /* 0x0003600601007387 */ /* 0x000fe80000100800 */
[----:B------:R-:W-:Y:S04]  /*145a0*/  STL [R1+0x35c], R5 ;  /* 0x00035c0501007387 */ /* 0x000fe80000100800 */
[----:B------:R0:W-:Y:S04]  /*145b0*/  STL [R1+0x358], R4 ;  /* 0x0003580401007387 */ /* 0x0001e80000100800 */
[----:B------:R1:W-:Y:S01]  /*145c0*/  STL [R1+0x354], R3 ;  /* 0x0003540301007387 */ /* 0x0003e20000100800 */
[----:B0-----:R-:W-:-:S03]  /*145d0*/  SEL R4, R0, R13, !P0 ;  /* 0x0000000d00047207 */ /* 0x001fc60004000000 */
[----:B------:R0:W-:Y:S04]  /*145e0*/  STL [R1+0x350], R2 ;  /* 0x0003500201007387 */ /* 0x0001e80000100800 */
[----:B------:R-:W-:Y:S04]  /*145f0*/  STL [R1+0x34c], R4 ;  /* 0x00034c0401007387 */ /* 0x000fe80000100800 */
[----:B------:R-:W2:Y:S01]  /*14600*/  LDL.LU R28, [R1+0x334] ;  /* 0x00033400011c7983 */ /* 0x000ea20000300800 */
[C---:B-1----:R-:W-:Y:S02]  /*14610*/  SEL R3, R0.reuse, R15, !P0 ;  /* 0x0000000f00037207 */ /* 0x042fe40004000000 */
        /* <DEDUP_REMOVED lines=541> */
[C---:B----4-:R-:W-:Y:S02]  /*167f0*/  SEL R26, R0.reuse, R26, !P0 ;  /* 0x0000001a001a7207 */ /* 0x050fe40004000000 */
[C---:B------:R-:W-:Y:S02]  /*16800*/  SEL R25, R0.reuse, R25, !P0 ;  /* 0x0000001900197207 */ /* 0x040fe40004000000 */
[----:B------:R-:W-:-:S02]  /*16810*/  SEL R24, R0, R24, !P0 ;  /* 0x0000001800187207 */ /* 0x000fc40004000000 */
[C---:B------:R-:W-:Y:S02]  /*16820*/  SEL R23, R0.reuse, R23, !P0 ;  /* 0x0000001700177207 */ /* 0x040fe40004000000 */
[C---:B------:R-:W-:Y:S02]  /*16830*/  SEL R22, R0.reuse, R22, !P0 ;  /* 0x0000001600167207 */ /* 0x040fe40004000000 */
[C---:B------:R-:W-:Y:S02]  /*16840*/  SEL R21, R0.reuse, R21, !P0 ;  /* 0x0000001500157207 */ /* 0x040fe40004000000 */
[C---:B------:R-:W-:Y:S02]  /*16850*/  SEL R20, R0.reuse, R20, !P0 ;  /* 0x0000001400147207 */ /* 0x040fe40004000000 */
        /* <DEDUP_REMOVED lines=19> */
[----:B--2---:R-:W-:-:S05]  /*16990*/  SEL R28, R0, R28, !P0 ;  /* 0x0000001c001c7207 */ /* 0x004fca0004000000 */
[----:B------:R0:W-:Y:S04]  /*169a0*/  STL [R1+0x80], R28 ;  /* 0x0000801c01007387 */ /* 0x0001e80000100800 */
[----:B0-----:R-:W2:Y:S04]  /*169b0*/  LDL.LU R28, [R1+0x2550] ;  /* 0x00255000011c7983 */ /* 0x001ea80000300800 */
[----:B------:R0:W-:Y:S04]  /*169c0*/  STL [R1+0x7c], R27 ;  /* 0x00007c1b01007387 */ /* 0x0001e80000100800 */
[----:B0-----:R-:W3:Y:S04]  /*169d0*/  LDL.LU R27, [R1+0x254c] ;  /* 0x00254c00011b7983 */ /* 0x001ee80000300800 */
[----:B------:R0:W-:Y:S04]  /*169e0*/  STL [R1+0x78], R26 ;  /* 0x0000781a01007387 */ /* 0x0001e80000100800 */
[----:B0-----:R-:W4:Y:S04]  /*169f0*/  LDL.LU R26, [R1+0x2548] ;  /* 0x00254800011a7983 */ /* 0x001f280000300800 */
[----:B------:R0:W-:Y:S04]  /*16a00*/  STL [R1+0x74], R25 ;  /* 0x0000741901007387 */ /* 0x0001e80000100800 */
[----:B0-----:R-:W2:Y:S04]  /*16a10*/  LDL.LU R25, [R1+0x2544] ;  /* 0x0025440001197983 */ /* 0x001ea80000300800 */
        /* <DEDUP_REMOVED lines=29> */
[----:B0-----:R-:W3:Y:S04]  /*16bf0*/  LDL.LU R6, [R1+0x2508] ;  /* 0x0025080001067983 */ /* 0x001ee80000300800 */
        /* <DEDUP_REMOVED lines=18> */
[----:B--2---:R-:W-:-:S02]  /*16d20*/  SEL R7, R0, R7, !P0 ;  /* 0x0000000700077207 */ /* 0x004fc40004000000 */
[C---:B---3--:R-:W-:Y:S02]  /*16d30*/  SEL R6, R0.reuse, R6, !P0 ;  /* 0x0000000600067207 */ /* 0x048fe40004000000 */
[C---:B----4-:R-:W-:Y:S02]  /*16d40*/  SEL R5, R0.reuse, R5, !P0 ;  /* 0x0000000500057207 */ /* 0x050fe40004000000 */
[C---:B------:R-:W-:Y:S02]  /*16d50*/  SEL R4, R0.reuse, R4, !P0 ;  /* 0x0000000400047207 */ /* 0x040fe40004000000 */
[C---:B------:R-:W-:Y:S02]  /*16d60*/  SEL R3, R0.reuse, R3, !P0 ;  /* 0x0000000300037207 */ /* 0x040fe40004000000 */
[C---:B------:R-:W-:Y:S02]  /*16d70*/  SEL R2, R0.reuse, R2, !P0 ;  /* 0x0000000200027207 */ /* 0x040fe40004000000 */
[----:B------:R-:W-:-:S02]  /*16d80*/  SEL R29, R0, R29, !P0 ;  /* 0x0000001d001d7207 */ /* 0x000fc40004000000 */
[C---:B------:R-:W-:Y:S02]  /*16d90*/  SEL R12, R0.reuse, R12, !P0 ;  /* 0x0000000c000c7207 */ /* 0x040fe40004000000 */
[C---:B------:R-:W-:Y:S02]  /*16da0*/  SEL R13, R0.reuse, R13, !P0 ;  /* 0x0000000d000d7207 */ /* 0x040fe40004000000 */
[C---:B------:R-:W-:Y:S02]  /*16db0*/  SEL R15, R0.reuse, R15, !P0 ;  /* 0x0000000f000f7207 */ /* 0x040fe40004000000 */
[----:B------:R-:W-:-:S05]  /*16dc0*/  SEL R14, R0, R14, !P0 ;  /* 0x0000000e000e7207 */ /* 0x000fca0004000000 */
[----:B------:R-:W-:Y:S04]  /*16dd0*/  STL [R1+0x2438], R14 ;  /* 0x0024380e01007387 */ /* 0x000fe80000100800 */
[----:B------:R-:W-:Y:S04]  /*16de0*/  STL [R1+0x243c], R15 ;  /* 0x00243c0f01007387 */ /* 0x000fe80000100800 */
[----:B------:R0:W-:Y:S04]  /*16df0*/  STL [R1+0x2440], R13 ;  /* 0x0024400d01007387 */ /* 0x0001e80000100800 */
[----:B0-----:R-:W2:Y:S04]  /*16e00*/  LDL.LU R13, [R1+0x3c8] ;  /* 0x0003c800010d7983 */ /* 0x001ea80000300800 */
[----:B------:R-:W3:Y:S04]  /*16e10*/  LDL.LU R15, [R1+0x3c4] ;  /* 0x0003c400010f7983 */ /* 0x000ee80000300800 */
[----:B------:R-:W4:Y:S04]  /*16e20*/  LDL.LU R14, [R1+0x3c0] ;  /* 0x0003c000010e7983 */ /* 0x000f280000300800 */
        /* <DEDUP_REMOVED lines=15> */
[----:B0-----:R-:W4:Y:S01]  /*16f20*/  LDL.LU R7, [R1+0x3e8] ;  /* 0x0003e80001077983 */ /* 0x001f220000300800 */
[----:B------:R-:W-:-:S02]  /*16f30*/  SEL R8, R0, R8, !P0 ;  /* 0x0000000800087207 */ /* 0x000fc40004000000 */
[C---:B------:R-:W-:Y:S02]  /*16f40*/  SEL R9, R0.reuse, R9, !P0 ;  /* 0x0000000900097207 */ /* 0x040fe40004000000 */
[C---:B------:R-:W-:Y:S02]  /*16f50*/  SEL R10, R0.reuse, R10, !P0 ;  /* 0x0000000a000a7207 */ /* 0x040fe40004000000 */
[C---:B------:R-:W-:Y:S01]  /*16f60*/  SEL R11, R0.reuse, R11, !P0 ;  /* 0x0000000b000b7207 */ /* 0x040fe20004000000 */
[----:B------:R-:W-:Y:S01]  /*16f70*/  STL [R1+0x2464], R8 ;  /* 0x0024640801007387 */ /* 0x000fe20000100800 */
[C---:B------:R-:W-:Y:S02]  /*16f80*/  SEL R16, R0.reuse, R16, !P0 ;  /* 0x0000001000107207 */ /* 0x040fe40004000000 */
        /* <DEDUP_REMOVED lines=22> */
[----:B------:R-:W-:Y:S04]  /*170f0*/  STL [R1+0x2490], R23 ;  /* 0x0024901701007387 */ /* 0x000fe80000100800 */
[----:B------:R-:W-:Y:S04]  /*17100*/  STL [R1+0x2494], R24 ;  /* 0x0024941801007387 */ /* 0x000fe80000100800 */
[----:B------:R-:W-:Y:S04]  /*17110*/  STL [R1+0x2498], R25 ;  /* 0x0024981901007387 */ /* 0x000fe80000100800 */
[----:B------:R-:W-:Y:S04]  /*17120*/  STL [R1+0x249c], R26 ;  /* 0x00249c1a01007387 */ /* 0x000fe80000100800 */
[----:B------:R-:W-:Y:S04]  /*17130*/  STL [R1+0x24a0], R27 ;  /* 0x0024a01b01007387 */ /* 0x000fe80000100800 */
[----:B------:R4:W-:Y:S01]  /*17140*/  STL [R1+0x24a4], R0 ;  /* 0x0024a40001007387 */ /* 0x0009e20000100800 */
[----:B--2---:R-:W-:-:S02]  /*17150*/  IMAD R4, R4, c[0x0][0x190], RZ ;  /* 0x0000640004047a24 */ /* 0x004fc400078e02ff */
[----:B---3--:R-:W-:Y:S02]  /*17160*/  IMAD R5, R5, c[0x0][0x190], RZ ;  /* 0x0000640005057a24 */ /* 0x008fe400078e02ff */
[----:B----4-:R-:W-:Y:S02]  /*17170*/  IMAD R0, R6, c[0x0][0x190], RZ ;  /* 0x0000640006007a24 */ /* 0x010fe400078e02ff */
[----:B------:R-:W-:-:S05]  /*17180*/  IMAD R28, R7, c[0x0][0x190], RZ ;  /* 0x00006400071c7a24 */ /* 0x000fca00078e02ff */
[----:B------:R-:W-:Y:S04]  /*17190*/  STL [R1+0x24a8], R28 ;  /* 0x0024a81c01007387 */ /* 0x000fe80000100800 */
[----:B------:R0:W-:Y:S04]  /*171a0*/  STL [R1+0x38], R0 ;  /* 0x0000380001007387 */ /* 0x0001e80000100800 */
[----:B------:R-:W-:Y:S01]  /*171b0*/  STL [R1+0x3e8], R5 ;  /* 0x0003e80501007387 */ /* 0x000fe20000100800 */
[----:B0-----:R-:W-:Y:S02]  /*171c0*/  IMAD R0, R3, c[0x0][0x190], RZ ;  /* 0x0000640003007a24 */ /* 0x001fe400078e02ff */
[----:B------:R-:W-:Y:S01]  /*171d0*/  IMAD R3, R2, c[0x0][0x190], RZ ;  /* 0x0000640002037a24 */ /* 0x000fe200078e02ff */
[----:B------:R-:W-:Y:S01]  /*171e0*/  STL [R1+0x3dc], R4 ;  /* 0x0003dc0401007387 */ /* 0x000fe20000100800 */
[----:B------:R-:W-:-:S03]  /*171f0*/  IMAD R2, R29, c[0x0][0x190], RZ ;  /* 0x000064001d027a24 */ /* 0x000fc600078e02ff */
[----:B------:R0:W-:Y:S04]  /*17200*/  STL [R1+0x3d8], R0 ;  /* 0x0003d80001007387 */ /* 0x0001e80000100800 */
[----:B------:R1:W-:Y:S01]  /*17210*/  STL [R1+0x3ec], R3 ;  /* 0x0003ec0301007387 */ /* 0x0003e20000100800 */
[----:B0-----:R-:W-:-:S03]  /*17220*/  IMAD R0, R12, c[0x0][0x190], RZ ;  /* 0x000064000c007a24 */ /* 0x001fc600078e02ff */
[----:B------:R0:W-:Y:S01]  /*17230*/  STL [R1+0x400], R2 ;  /* 0x0004000201007387 */ /* 0x0001e20000100800 */
[----:B-1----:R-:W-:-:S03]  /*17240*/  IMAD R3, R13, c[0x0][0x190], RZ ;  /* 0x000064000d037a24 */ /* 0x002fc600078e02ff */
[----:B------:R1:W-:Y:S04]  /*17250*/  STL [R1+0x404], R0 ;  /* 0x0004040001007387 */ /* 0x0003e80000100800 */
[----:B------:R-:W-:Y:S04]  /*17260*/  STL [R1+0x410], R3 ;  /* 0x0004100301007387 */ /* 0x000fe80000100800 */
[----:B------:R-:W2:Y:S01]  /*17270*/  LDL.LU R28, [R1+0x3b4] ;  /* 0x0003b400011c7983 */ /* 0x000ea20000300800 */
[----:B0-----:R-:W-:Y:S02]  /*17280*/  IMAD R2, R15, c[0x0][0x190], RZ ;  /* 0x000064000f027a24 */ /* 0x001fe400078e02ff */
[----:B-1----:R-:W-:-:S03]  /*17290*/  IMAD R0, R14, c[0x0][0x190], RZ ;  /* 0x000064000e007a24 */ /* 0x002fc600078e02ff */
[----:B------:R-:W-:Y:S04]  /*172a0*/  STL [R1+0x3c4], R2 ;  /* 0x0003c40201007387 */ /* 0x000fe80000100800 */
[----:B--2---:R0:W-:Y:S04]  /*172b0*/  STL [R1+0x24dc], R28 ;  /* 0x0024dc1c01007387 */ /* 0x0041e80000100800 */
[----:B------:R-:W-:Y:S04]  /*172c0*/  STL [R1+0x3c0], R0 ;  /* 0x0003c00001007387 */ /* 0x000fe80000100800 */
        /* <DEDUP_REMOVED lines=31> */
[----:B--2---:R-:W-:-:S05]  /*174c0*/  IMAD R28, R28, c[0x0][0x190], RZ ;  /* 0x000064001c1c7a24 */ /* 0x004fca00078e02ff */
[----:B------:R0:W-:Y:S04]  /*174d0*/  STL [R1+0x414], R28 ;  /* 0x0004141c01007387 */ /* 0x0001e80000100800 */
[----:B0-----:R-:W2:Y:S02]  /*174e0*/  LDL.LU R28, [R1+0x24e0] ;  /* 0x0024e000011c7983 */ /* 0x001ea40000300800 */
[----:B--2---:R-:W-:-:S05]  /*174f0*/  IMAD R28, R28, c[0x0][0x190], RZ ;  /* 0x000064001c1c7a24 */ /* 0x004fca00078e02ff */
[----:B------:R0:W-:Y:S04]  /*17500*/  STL [R1+0x428], R28 ;  /* 0x0004281c01007387 */ /* 0x0001e80000100800 */
[----:B0-----:R-:W2:Y:S01]  /*17510*/  LDL.LU R28, [R1+0x24dc] ;  /* 0x0024dc00011c7983 */ /* 0x001ea20000300800 */
[----:B---3--:R-:W-:Y:S02]  /*17520*/  IMAD R0, R0, c[0x0][0x190], RZ ;  /* 0x0000640000007a24 */ /* 0x008fe400078e02ff */
[----:B----4-:R-:W-:Y:S02]  /*17530*/  IMAD R27, R27, c[0x0][0x190], RZ ;  /* 0x000064001b1b7a24 */ /* 0x010fe400078e02ff */
[----:B------:R-:W-:Y:S02]  /*17540*/  IMAD R26, R26, c[0x0][0x190], RZ ;  /* 0x000064001a1a7a24 */ /* 0x000fe400078e02ff */
[----:B------:R-:W-:-:S02]  /*17550*/  IMAD R24, R24, c[0x0][0x190], RZ ;  /* 0x0000640018187a24 */ /* 0x000fc400078e02ff */
[----:B------:R-:W-:Y:S02]  /*17560*/  IMAD R23, R23, c[0x0][0x190], RZ ;  /* 0x0000640017177a24 */ /* 0x000fe400078e02ff */
[----:B------:R-:W-:Y:S02]  /*17570*/  IMAD R21, R21, c[0x0][0x190], RZ ;  /* 0x0000640015157a24 */ /* 0x000fe400078e02ff */
[----:B------:R-:W-:Y:S02]  /*17580*/  IMAD R20, R20, c[0x0][0x190], RZ ;  /* 0x0000640014147a24 */ /* 0x000fe400078e02ff */
[----:B------:R-:W-:Y:S02]  /*17590*/  IMAD R18, R18, c[0x0][0x190], RZ ;  /* 0x0000640012127a24 */ /* 0x000fe400078e02ff */
[----:B------:R-:W-:Y:S02]  /*175a0*/  IMAD R17, R17, c[0x0][0x190], RZ ;  /* 0x0000640011117a24 */ /* 0x000fe400078e02ff */
[----:B------:R-:W-:-:S02]  /*175b0*/  IMAD R11, R11, c[0x0][0x190], RZ ;  /* 0x000064000b0b7a24 */ /* 0x000fc400078e02ff */
[----:B------:R-:W-:Y:S02]  /*175c0*/  IMAD R10, R10, c[0x0][0x190], RZ ;  /* 0x000064000a0a7a24 */ /* 0x000fe400078e02ff */
[----:B------:R-:W-:Y:S02]  /*175d0*/  IMAD R8, R8, c[0x0][0x190], RZ ;  /* 0x0000640008087a24 */ /* 0x000fe400078e02ff */
[----:B------:R-:W-:Y:S02]  /*175e0*/  IMAD R7, R7, c[0x0][0x190], RZ ;  /* 0x0000640007077a24 */ /* 0x000fe400078e02ff */
[----:B------:R-:W-:Y:S02]  /*175f0*/  IMAD R5, R5, c[0x0][0x190], RZ ;  /* 0x0000640005057a24 */ /* 0x000fe400078e02ff */
[----:B------:R-:W-:Y:S02]  /*17600*/  IMAD R4, R4, c[0x0][0x190], RZ ;  /* 0x0000640004047a24 */ /* 0x000fe400078e02ff */
[----:B--2---:R-:W-:-:S05]  /*17610*/  IMAD R28, R28, c[0x0][0x190], RZ ;  /* 0x000064001c1c7a24 */ /* 0x004fca00078e02ff */
[----:B------:R-:W-:Y:S04]  /*17620*/  STL [R1+0x3b4], R28 ;  /* 0x0003b41c01007387 */ /* 0x000fe80000100800 */
[----:B------:R0:W-:Y:S04]  /*17630*/  STL [R1+0x3b0], R0 ;  /* 0x0003b00001007387 */ /* 0x0001e80000100800 */
[----:B------:R-:W-:Y:S01]  /*17640*/  STL [R1+0x42c], R27 ;  /* 0x00042c1b01007387 */ /* 0x000fe20000100800 */
[----:B0-----:R-:W-:-:S03]  /*17650*/  IMAD R0, R25, c[0x0][0x190], RZ ;  /* 0x0000640019007a24 */ /* 0x001fc600078e02ff */
        /* <DEDUP_REMOVED lines=590> */
[----:B--2---:R-:W-:-:S05]  /*19b40*/  IMAD R28, R28, c[0x0][0x190], RZ ;  /* 0x000064001c1c7a24 */ /* 0x004fca00078e02ff */
        /* <DEDUP_REMOVED lines=57> */
[----:B0-----:R-:W4:Y:S01]  /*19ee0*/  LDL.LU R14, [R1+0x2438] ;  /* 0x00243800010e7983 */ /* 0x001f220000300800 */
[----:B--2---:R-:W-:-:S02]  /*19ef0*/  IMAD R13, R13, c[0x0][0x190], RZ ;  /* 0x000064000d0d7a24 */ /* 0x004fc400078e02ff */
[----:B---3--:R-:W-:Y:S02]  /*19f00*/  IMAD R15, R15, c[0x0][0x190], RZ ;  /* 0x000064000f0f7a24 */ /* 0x008fe400078e02ff */
[----:B----4-:R-:W-:-:S05]  /*19f10*/  IMAD R14, R14, c[0x0][0x190], RZ ;  /* 0x000064000e0e7a24 */ /* 0x010fca00078e02ff */
[----:B------:R0:W-:Y:S04]  /*19f20*/  STL [R1+0x200], R14 ;  /* 0x0002000e01007387 */ /* 0x0001e80000100800 */
[----:B0-----:R-:W2:Y:S04]  /*19f30*/  LDL.LU R14, [R1+0x2434] ;  /* 0x00243400010e7983 */ /* 0x001ea80000300800 */
[----:B------:R0:W-:Y:S04]  /*19f40*/  STL [R1+0x1dc], R15 ;  /* 0x0001dc0f01007387 */ /* 0x0001e80000100800 */
[----:B0-----:R-:W2:Y:S04]  /*19f50*/  LDL.LU R15, [R1+0x2430] ;  /* 0x00243000010f7983 */ /* 0x001ea80000300800 */
[----:B------:R0:W-:Y:S02]  /*19f60*/  STL [R1+0x1d8], R13 ;  /* 0x0001d80d01007387 */ /* 0x0001e40000100800 */
[----:B0-----:R-:W-:-:S02]  /*19f70*/  IMAD R13, R12, c[0x0][0x190], RZ ;  /* 0x000064000c0d7a24 */ /* 0x001fc400078e02ff */
[----:B------:R-:W-:Y:S02]  /*19f80*/  IMAD R12, R29, c[0x0][0x190], RZ ;  /* 0x000064001d0c7a24 */ /* 0x000fe400078e02ff */
[----:B------:R-:W3:Y:S04]  /*19f90*/  LDL.LU R29, [R1+0x3a4] ;  /* 0x0003a400011d7983 */ /* 0x000ee80000300800 */
[----:B------:R0:W-:Y:S04]  /*19fa0*/  STL [R1+0x1d4], R13 ;  /* 0x0001d40d01007387 */ /* 0x0001e80000100800 */
[----:B------:R1:W-:Y:S01]  /*19fb0*/  STL [R1+0x1d0], R12 ;  /* 0x0001d00c01007387 */ /* 0x0003e20000100800 */
[----:B0-----:R-:W-:-:S03]  /*19fc0*/  IMAD R13, R2, c[0x0][0x190], RZ ;  /* 0x00006400020d7a24 */ /* 0x001fc600078e02ff */
[----:B------:R-:W4:Y:S01]  /*19fd0*/  LDL.LU R2, [R1+0x3a0] ;  /* 0x0003a00001027983 */ /* 0x000f220000300800 */
[----:B-1----:R-:W-:-:S03]  /*19fe0*/  IMAD R12, R3, c[0x0][0x190], RZ ;  /* 0x00006400030c7a24 */ /* 0x002fc600078e02ff */
[----:B------:R-:W-:Y:S04]  /*19ff0*/  STL [R1+0x1cc], R13 ;  /* 0x0001cc0d01007387 */ /* 0x000fe80000100800 */
[----:B------:R-:W4:Y:S04]  /*1a000*/  LDL.LU R3, [R1+0x438] ;  /* 0x0004380001037983 */ /* 0x000f280000300800 */
[----:B----4-:R0:W-:Y:S04]  /*1a010*/  STL.64 [R1+0x2418], R2 ;  /* 0x0024180201007387 */ /* 0x0101e80000100a00 */
[----:B------:R-:W-:Y:S01]  /*1a020*/  STL [R1+0x1c8], R12 ;  /* 0x0001c80c01007387 */ /* 0x000fe20000100800 */
[----:B0-----:R-:W-:-:S03]  /*1a030*/  IMAD R3, R4, c[0x0][0x190], RZ ;  /* 0x0000640004037a24 */ /* 0x001fc600078e02ff */
[----:B------:R-:W4:Y:S01]  /*1a040*/  LDL.LU R4, [R1+0x43c] ;  /* 0x00043c0001047983 */ /* 0x000f220000300800 */
[----:B------:R-:W-:-:S03]  /*1a050*/  IMAD R2, R5, c[0x0][0x190], RZ ;  /* 0x0000640005027a24 */ /* 0x000fc600078e02ff */
[----:B------:R0:W-:Y:S04]  /*1a060*/  STL [R1+0x1c4], R3 ;  /* 0x0001c40301007387 */ /* 0x0001e80000100800 */
[----:B------:R-:W4:Y:S01]  /*1a070*/  LDL.LU R5, [R1+0x42c] ;  /* 0x00042c0001057983 */ /* 0x000f220000300800 */
[----:B0-----:R-:W-:-:S03]  /*1a080*/  IMAD R3, R6, c[0x0][0x190], RZ ;  /* 0x0000640006037a24 */ /* 0x001fc600078e02ff */
[----:B----4-:R-:W-:Y:S04]  /*1a090*/  STL.64 [R1+0x2420], R4 ;  /* 0x0024200401007387 */ /* 0x010fe80000100a00 */
[----:B------:R0:W-:Y:S04]  /*1a0a0*/  STL [R1+0x1c0], R2 ;  /* 0x0001c00201007387 */ /* 0x0001e80000100800 */
[----:B------:R-:W4:Y:S04]  /*1a0b0*/  LDL.LU R6, [R1+0x450] ;  /* 0x0004500001067983 */ /* 0x000f280000300800 */
[----:B------:R1:W-:Y:S01]  /*1a0c0*/  STL [R1+0x1bc], R3 ;  /* 0x0001bc0301007387 */ /* 0x0003e20000100800 */
[----:B0-----:R-:W-:-:S03]  /*1a0d0*/  IMAD R2, R7, c[0x0][0x190], RZ ;  /* 0x0000640007027a24 */ /* 0x001fc600078e02ff */
[----:B------:R-:W4:Y:S01]  /*1a0e0*/  LDL.LU R7, [R1+0x3b0] ;  /* 0x0003b00001077983 */ /* 0x000f220000300800 */
[----:B-1----:R-:W-:-:S03]  /*1a0f0*/  IMAD R3, R8, c[0x0][0x190], RZ ;  /* 0x0000640008037a24 */ /* 0x002fc600078e02ff */
[----:B----4-:R-:W-:Y:S04]  /*1a100*/  STL.64 [R1+0x2428], R6 ;  /* 0x0024280601007387 */ /* 0x010fe80000100a00 */
[----:B------:R0:W-:Y:S04]  /*1a110*/  STL [R1+0x1b8], R2 ;  /* 0x0001b80201007387 */ /* 0x0001e80000100800 */
[----:B------:R-:W4:Y:S04]  /*1a120*/  LDL.LU R8, [R1+0x454] ;  /* 0x0004540001087983 */ /* 0x000f280000300800 */
[----:B------:R1:W-:Y:S01]  /*1a130*/  STL [R1+0x1b4], R3 ;  /* 0x0001b40301007387 */ /* 0x0003e20000100800 */
[----:B0-----:R-:W-:-:S03]  /*1a140*/  IMAD R2, R9, c[0x0][0x190], RZ ;  /* 0x0000640009027a24 */ /* 0x001fc600078e02ff */
[----:B------:R-:W2:Y:S01]  /*1a150*/  LDL.LU R9, [R1+0x3b4] ;  /* 0x0003b40001097983 */ /* 0x000ea20000300800 */
[----:B-1----:R-:W-:-:S03]  /*1a160*/  IMAD R3, R10, c[0x0][0x190], RZ ;  /* 0x000064000a037a24 */ /* 0x002fc600078e02ff */
[----:B------:R0:W-:Y:S04]  /*1a170*/  STL [R1+0x1b0], R2 ;  /* 0x0001b00201007387 */ /* 0x0001e80000100800 */
[----:B------:R-:W2:Y:S04]  /*1a180*/  LDL.LU R10, [R1+0x460] ;  /* 0x00046000010a7983 */ /* 0x000ea80000300800 */
        /* <DEDUP_REMOVED lines=9> */
[----:B-1----:R-:W-:Y:S02]  /*1a220*/  IMAD R3, R18, c[0x0][0x190], RZ ;  /* 0x0000640012037a24 */ /* 0x002fe400078e02ff */
[----:B------:R-:W-:Y:S02]  /*1a230*/  IMAD R6, R19, c[0x0][0x190], RZ ;  /* 0x0000640013067a24 */ /* 0x000fe400078e02ff */
[----:B------:R-:W-:Y:S02]  /*1a240*/  IMAD R4, R20, c[0x0][0x190], RZ ;  /* 0x0000640014047a24 */ /* 0x000fe400078e02ff */
[----:B------:R-:W-:Y:S02]  /*1a250*/  IMAD R13, R25, c[0x0][0x190], RZ ;  /* 0x00006400190d7a24 */ /* 0x000fe400078e02ff */
[----:B------:R-:W-:Y:S01]  /*1a260*/  IMAD R12, R26, c[0x0][0x190], RZ ;  /* 0x000064001a0c7a24 */ /* 0x000fe200078e02ff */
[----:B--2---:R-:W-:Y:S04]  /*1a270*/  STL.64 [R1+0x2410], R16 ;  /* 0x0024101001007387 */ /* 0x004fe80000100a00 */
[----:B------:R0:W-:Y:S04]  /*1a280*/  STL [R1+0x1a0], R2 ;  /* 0x0001a00201007387 */ /* 0x0001e80000100800 */
[----:B------:R-:W2:Y:S04]  /*1a290*/  LDL R5, [R1+0x38] ;  /* 0x0000380001057983 */ /* 0x000ea80000100800 */
[----:B0-----:R-:W3:Y:S04]  /*1a2a0*/  LDL R2, [R1+0x3e8] ;  /* 0x0003e80001027983 */ /* 0x001ee80000100800 */
[----:B------:R0:W-:Y:S04]  /*1a2b0*/  STL [R1+0x19c], R3 ;  /* 0x00019c0301007387 */ /* 0x0001e80000100800 */
[----:B------:R-:W3:Y:S04]  /*1a2c0*/  LDL R16, [R1+0x3ec] ;  /* 0x0003ec0001107983 */ /* 0x000ee80000100800 */
[----:B------:R-:W4:Y:S04]  /*1a2d0*/  LDL R17, [R1+0x400] ;  /* 0x0004000001117983 */ /* 0x000f280000100800 */
[----:B0-----:R-:W4:Y:S04]  /*1a2e0*/  LDL R3, [R1+0x3dc] ;  /* 0x0003dc0001037983 */ /* 0x001f280000100800 */
[----:B------:R-:W4:Y:S04]  /*1a2f0*/  LDL.LU R18, [R1+0x464] ;  /* 0x0004640001127983 */ /* 0x000f280000300800 */
[----:B------:R-:W4:Y:S04]  /*1a300*/  LDL.LU R19, [R1+0x414] ;  /* 0x0004140001137983 */ /* 0x000f280000300800 */
[----:B------:R0:W-:Y:S04]  /*1a310*/  STL [R1+0x198], R6 ;  /* 0x0001980601007387 */ /* 0x0001e80000100800 */
[----:B------:R-:W4:Y:S04]  /*1a320*/  LDL.LU R20, [R1+0x478] ;  /* 0x0004780001147983 */ /* 0x000f280000300800 */
[----:B------:R1:W-:Y:S01]  /*1a330*/  STL [R1+0x194], R4 ;  /* 0x0001940401007387 */ /* 0x0003e20000100800 */
[----:B0-----:R-:W-:-:S03]  /*1a340*/  IMAD R6, R21, c[0x0][0x190], RZ ;  /* 0x0000640015067a24 */ /* 0x001fc600078e02ff */
[----:B------:R-:W4:Y:S01]  /*1a350*/  LDL.LU R21, [R1+0x3c0] ;  /* 0x0003c00001157983 */ /* 0x000f220000300800 */
[----:B-1----:R-:W-:-:S03]  /*1a360*/  IMAD R4, R22, c[0x0][0x190], RZ ;  /* 0x0000640016047a24 */ /* 0x002fc600078e02ff */
[----:B------:R0:W-:Y:S04]  /*1a370*/  STL [R1+0x190], R6 ;  /* 0x0001900601007387 */ /* 0x0001e80000100800 */
[----:B------:R-:W4:Y:S04]  /*1a380*/  LDL.LU R22, [R1+0x37c] ;  /* 0x00037c0001167983 */ /* 0x000f280000300800 */
[----:B------:R1:W-:Y:S01]  /*1a390*/  STL [R1+0x18c], R4 ;  /* 0x00018c0401007387 */ /* 0x0003e20000100800 */
[----:B0-----:R-:W-:-:S03]  /*1a3a0*/  IMAD R6, R23, c[0x0][0x190], RZ ;  /* 0x0000640017067a24 */ /* 0x001fc600078e02ff */
[----:B------:R-:W4:Y:S01]  /*1a3b0*/  LDL.LU R23, [R1+0x3c4] ;  /* 0x0003c40001177983 */ /* 0x000f220000300800 */
[----:B-1----:R-:W-:-:S03]  /*1a3c0*/  IMAD R4, R24, c[0x0][0x190], RZ ;  /* 0x0000640018047a24 */ /* 0x002fc600078e02ff */
[----:B------:R-:W-:Y:S04]  /*1a3d0*/  STL [R1+0x188], R6 ;  /* 0x0001880601007387 */ /* 0x000fe80000100800 */
[----:B------:R-:W4:Y:S04]  /*1a3e0*/  LDL.LU R24, [R1+0x378] ;  /* 0x0003780001187983 */ /* 0x000f280000300800 */
[----:B------:R0:W-:Y:S04]  /*1a3f0*/  STL [R1+0x184], R4 ;  /* 0x0001840401007387 */ /* 0x0001e80000100800 */
[----:B------:R-:W4:Y:S04]  /*1a400*/  LDL.LU R25, [R1+0x410] ;  /* 0x0004100001197983 */ /* 0x000f280000300800 */
[----:B------:R-:W4:Y:S01]  /*1a410*/  LDL.LU R26, [R1+0x47c] ;  /* 0x00047c00011a7983 */ /* 0x000f220000300800 */
[----:B0-----:R-:W-:-:S03]  /*1a420*/  IMAD R4, R27, c[0x0][0x190], RZ ;  /* 0x000064001b047a24 */ /* 0x001fc600078e02ff */
[----:B------:R-:W-:Y:S04]  /*1a430*/  STL [R1+0x180], R13 ;  /* 0x0001800d01007387 */ /* 0x000fe80000100800 */
[----:B------:R-:W4:Y:S04]  /*1a440*/  LDL.LU R27, [R1+0x404] ;  /* 0x00040400011b7983 */ /* 0x000f280000300800 */
[----:B------:R-:W-:Y:S04]  /*1a450*/  STL [R1+0x17c], R12 ;  /* 0x00017c0c01007387 */ /* 0x000fe80000100800 */
[----:B------:R-:W-:Y:S04]  /*1a460*/  STL [R1+0x178], R4 ;  /* 0x0001780401007387 */ /* 0x000fe80000100800 */
[----:B------:R0:W-:Y:S04]  /*1a470*/  STL [R1+0x2378], R12 ;  /* 0x0023780c01007387 */ /* 0x0001e80000100800 */
[----:B0-----:R-:W4:Y:S01]  /*1a480*/  LDL R12, [R1+0x3d8] ;  /* 0x0003d800010c7983 */ /* 0x001f220000100800 */
[----:B------:R-:W-:-:S03]  /*1a490*/  IMAD.WIDE R6, R28, 0x2, R14 ;  /* 0x000000021c067825 */ /* 0x000fc600078e020e */
[----:B------:R-:W-:Y:S04]  /*1a4a0*/  STL [R1+0x237c], R13 ;  /* 0x00237c0d01007387 */ /* 0x000fe80000100800 */
[----:B------:R0:W-:Y:S04]  /*1a4b0*/  STL.64 [R1+0x170], R6 ;  /* 0x0001700601007387 */ /* 0x0001e80000100a00 */
[----:B0-----:R-:W4:Y:S01]  /*1a4c0*/  LDL.LU.64 R6, [R1+0x2428] ;  /* 0x0024280001067983 */ /* 0x001f220000300a00 */
[----:B--2---:R-:W-:-:S05]  /*1a4d0*/  IMAD.WIDE R4, R5, 0x2, R14 ;  /* 0x0000000205047825 */ /* 0x004fca00078e020e */
[----:B------:R3:W-:Y:S02]  /*1a4e0*/  STL.64 [R1+0x168], R4 ;  /* 0x0001680401007387 */ /* 0x0007e40000100a00 */
[----:B---3--:R-:W-:-:S04]  /*1a4f0*/  IMAD.WIDE R4, R2, 0x2, R14 ;  /* 0x0000000202047825 */ /* 0x008fc800078e020e */
[--C-:B----4-:R-:W-:Y:S01]  /*1a500*/  IMAD.WIDE R2, R3, 0x2, R14.reuse ;  /* 0x0000000203027825 */ /* 0x110fe200078e020e */
[----:B------:R0:W-:Y:S04]  /*1a510*/  STL.64 [R1+0x160], R4 ;  /* 0x0001600401007387 */ /* 0x0001e80000100a00 */
[----:B0-----:R-:W2:Y:S04]  /*1a520*/  LDL.LU.64 R4, [R1+0x2420] ;  /* 0x0024200001047983 */ /* 0x001ea80000300a00 */
[----:B------:R0:W-:Y:S04]  /*1a530*/  STL.64 [R1+0x158], R2 ;  /* 0x0001580201007387 */ /* 0x0001e80000100a00 */
[----:B0-----:R-:W3:Y:S01]  /*1a540*/  LDL.LU.64 R2, [R1+0x2418] ;  /* 0x0024180001027983 */ /* 0x001ee20000300a00 */
[----:B------:R-:W-:-:S05]  /*1a550*/  IMAD.WIDE R12, R12, 0x2, R14 ;  /* 0x000000020c0c7825 */ /* 0x000fca00078e020e */
[----:B------:R0:W-:Y:S02]  /*1a560*/  STL.64 [R1+0x150], R12 ;  /* 0x0001500c01007387 */ /* 0x0001e40000100a00 */
[----:B0-----:R-:W-:-:S05]  /*1a570*/  IMAD.WIDE R12, R16, 0x2, R14 ;  /* 0x00000002100c7825 */ /* 0x001fca00078e020e */
[----:B------:R0:W-:Y:S02]  /*1a580*/  STL.64 [R1+0x148], R12 ;  /* 0x0001480c01007387 */ /* 0x0001e40000100a00 */
[----:B0-----:R-:W-:-:S04]  /*1a590*/  IMAD.WIDE R12, R17, 0x2, R14 ;  /* 0x00000002110c7825 */ /* 0x001fc800078e020e */
[--C-:B------:R-:W-:Y:S01]  /*1a5a0*/  IMAD.WIDE R16, R27, 0x2, R14.reuse ;  /* 0x000000021b107825 */ /* 0x100fe200078e020e */
[----:B------:R0:W-:Y:S04]  /*1a5b0*/  STL.64 [R1+0x140], R12 ;  /* 0x0001400c01007387 */ /* 0x0001e80000100a00 */
[----:B------:R1:W-:Y:S01]  /*1a5c0*/  STL.64 [R1+0x138], R16 ;  /* 0x0001381001007387 */ /* 0x0003e20000100a00 */
[----:B0-----:R-:W-:-:S04]  /*1a5d0*/  IMAD.WIDE R12, R25, 0x2, R14 ;  /* 0x00000002190c7825 */ /* 0x001fc800078e020e */
[--C-:B-1----:R-:W-:Y:S01]  /*1a5e0*/  IMAD.WIDE R16, R23, 0x2, R14.reuse ;  /* 0x0000000217107825 */ /* 0x102fe200078e020e */
        /* <DEDUP_REMOVED lines=10> */
[----:B0-----:R-:W-:-:S05]  /*1a690*/  IMAD.WIDE R12, R7, 0x2, R14 ;  /* 0x00000002070c7825 */ /* 0x001fca00078e020e */
[----:B------:R3:W-:Y:S01]  /*1a6a0*/  STL.64 [R1+0x100], R12 ;  /* 0x0001000c01007387 */ /* 0x0007e20000100a00 */
[----:B--2---:R-:W-:-:S05]  /*1a6b0*/  IMAD.WIDE R16, R5, 0x2, R14 ;  /* 0x0000000205107825 */ /* 0x004fca00078e020e */
[----:B------:R0:W-:Y:S04]  /*1a6c0*/  STL.64 [R1+0xf8], R16 ;  /* 0x0000f81001007387 */ /* 0x0001e80000100a00 */
[----:B------:R1:W-:Y:S01]  /*1a6d0*/  STL.64 [R1+0x2380], R28 ;  /* 0x0023801c01007387 */ /* 0x0003e20000100a00 */
[----:B---3--:R-:W-:-:S04]  /*1a6e0*/  IMAD.WIDE R12, R3, 0x2, R14 ;  /* 0x00000002030c7825 */ /* 0x008fc800078e020e */
[--C-:B0-----:R-:W-:Y:S01]  /*1a6f0*/  IMAD.WIDE R16, R29, 0x2, R14.reuse ;  /* 0x000000021d107825 */ /* 0x101fe200078e020e */
[----:B------:R0:W-:Y:S04]  /*1a700*/  STL.64 [R1+0xf0], R12 ;  /* 0x0000f00c01007387 */ /* 0x0001e80000100a00 */
[----:B------:R2:W-:Y:S04]  /*1a710*/  STL.64 [R1+0xe8], R16 ;  /* 0x0000e81001007387 */ /* 0x0005e80000100a00 */
[----:B-1----:R-:W3:Y:S01]  /*1a720*/  LDL R28, [R1+0x488] ;  /* 0x00048800011c7983 */ /* 0x002ee20000100800 */
[----:B0-----:R-:W-:-:S03]  /*1a730*/  IMAD.WIDE R12, R2, 0x2, R14 ;  /* 0x00000002020c7825 */ /* 0x001fc600078e020e */
[----:B------:R-:W4:Y:S04]  /*1a740*/  LDL R29, [R1+0x48c] ;  /* 0x00048c00011d7983 */ /* 0x000f280000100800 */
[----:B------:R0:W-:Y:S01]  /*1a750*/  STL.64 [R1+0xe0], R12 ;  /* 0x0000e00c01007387 */ /* 0x0001e20000100a00 */
[----:B--2---:R-:W-:-:S03]  /*1a760*/  IMAD.WIDE R16, R6, 0x2, R14 ;  /* 0x0000000206107825 */ /* 0x004fc600078e020e */
[----:B------:R1:W-:Y:S01]  /*1a770*/  STL.64 [R1+0x2350], R2 ;  /* 0x0023500201007387 */ /* 0x0003e20000100a00 */
[----:B0-----:R-:W-:-:S03]  /*1a780*/  IMAD.WIDE R12, R4, 0x2, R14 ;  /* 0x00000002040c7825 */ /* 0x001fc600078e020e */
[----:B-1----:R-:W2:Y:S04]  /*1a790*/  LDL R2, [R1+0x4a4] ;  /* 0x0004a40001027983 */ /* 0x002ea80000100800 */
[----:B------:R-:W2:Y:S04]  /*1a7a0*/  LDL R3, [R1+0x4b0] ;  /* 0x0004b00001037983 */ /* 0x000ea80000100800 */
[----:B------:R0:W-:Y:S04]  /*1a7b0*/  STL.64 [R1+0xd8], R12 ;  /* 0x0000d80c01007387 */ /* 0x0001e80000100a00 */
[----:B0-----:R-:W2:Y:S04]  /*1a7c0*/  LDL R13, [R1+0x354] ;  /* 0x00035400010d7983 */ /* 0x001ea80000100800 */
[----:B------:R-:W2:Y:S04]  /*1a7d0*/  LDL R12, [R1+0x350] ;  /* 0x00035000010c7983 */ /* 0x000ea80000100800 */
[----:B------:R0:W-:Y:S04]  /*1a7e0*/  STL.64 [R1+0x2358], R4 ;  /* 0x0023580401007387 */ /* 0x0001e80000100a00 */
[----:B0-----:R-:W2:Y:S04]  /*1a7f0*/  LDL R4, [R1+0x364] ;  /* 0x0003640001047983 */ /* 0x001ea80000100800 */
[----:B------:R-:W2:Y:S04]  /*1a800*/  LDL R5, [R1+0x360] ;  /* 0x0003600001057983 */ /* 0x000ea80000100800 */
[----:B------:R0:W-:Y:S04]  /*1a810*/  STL.64 [R1+0x2360], R6 ;  /* 0x0023600601007387 */ /* 0x0001e80000100a00 */
[----:B0-----:R-:W2:Y:S04]  /*1a820*/  LDL R7, [R1+0x4a0] ;  /* 0x0004a00001077983 */ /* 0x001ea80000100800 */
[----:B------:R0:W-:Y:S02]  /*1a830*/  STL.64 [R1+0xd0], R16 ;  /* 0x0000d01001007387 */ /* 0x0001e40000100a00 */
[----:B0-----:R-:W-:-:S05]  /*1a840*/  IMAD.WIDE R16, R8, 0x2, R14 ;  /* 0x0000000208107825 */ /* 0x001fca00078e020e */
[----:B------:R0:W-:Y:S04]  /*1a850*/  STL.64 [R1+0xc8], R16 ;  /* 0x0000c81001007387 */ /* 0x0001e80000100a00 */
[----:B0-----:R-:W2:Y:S04]  /*1a860*/  LDL.LU.64 R16, [R1+0x2410] ;  /* 0x0024100001107983 */ /* 0x001ea80000300a00 */
[----:B------:R0:W-:Y:S04]  /*1a870*/  STL.64 [R1+0x2368], R8 ;  /* 0x0023680801007387 */ /* 0x0001e80000100a00 */
[----:B------:R-:W-:Y:S01]  /*1a880*/  STL.64 [R1+0x2388], R10 ;  /* 0x0023880a01007387 */ /* 0x000fe20000100a00 */
[----:B0-----:R-:W-:-:S05]  /*1a890*/  IMAD.WIDE R8, R10, 0x2, R14 ;  /* 0x000000020a087825 */ /* 0x001fca00078e020e */
[----:B------:R2:W-:Y:S02]  /*1a8a0*/  STL.64 [R1+0xc0], R8 ;  /* 0x0000c00801007387 */ /* 0x0005e40000100a00 */
[--C-:B--2---:R-:W-:Y:S02]  /*1a8b0*/  IMAD.WIDE R8, R17, 0x2, R14.reuse ;  /* 0x0000000211087825 */ /* 0x104fe400078e020e */
[----:B------:R-:W-:Y:S02]  /*1a8c0*/  STL.64 [R1+0x2390], R16 ;  /* 0x0023901001007387 */ /* 0x000fe40000100a00 */
[--C-:B------:R-:W-:Y:S02]  /*1a8d0*/  IMAD.WIDE R10, R16, 0x2, R14.reuse ;  /* 0x00000002100a7825 */ /* 0x100fe400078e020e */
[----:B------:R0:W-:Y:S04]  /*1a8e0*/  STL.64 [R1+0xb8], R8 ;  /* 0x0000b80801007387 */ /* 0x0001e80000100a00 */
[----:B------:R1:W-:Y:S04]  /*1a8f0*/  STL.64 [R1+0xb0], R10 ;  /* 0x0000b00a01007387 */ /* 0x0003e80000100a00 */
[----:B------:R-:W-:Y:S01]  /*1a900*/  STL.64 [R1+0x2398], R18 ;  /* 0x0023981201007387 */ /* 0x000fe20000100a00 */
[----:B0-----:R-:W-:-:S04]  /*1a910*/  IMAD.WIDE R8, R18, 0x2, R14 ;  /* 0x0000000212087825 */ /* 0x001fc800078e020e */
[--C-:B-1----:R-:W-:Y:S01]  /*1a920*/  IMAD.WIDE R10, R20, 0x2, R14.reuse ;  /* 0x00000002140a7825 */ /* 0x102fe200078e020e */
[----:B------:R0:W-:Y:S04]  /*1a930*/  STL.64 [R1+0xa8], R8 ;  /* 0x0000a80801007387 */ /* 0x0001e80000100a00 */
[----:B------:R-:W-:Y:S04]  /*1a940*/  STL.64 [R1+0x23a0], R20 ;  /* 0x0023a01401007387 */ /* 0x000fe80000100a00 */
[----:B------:R1:W-:Y:S01]  /*1a950*/  STL.64 [R1+0xa0], R10 ;  /* 0x0000a00a01007387 */ /* 0x0003e20000100a00 */
[----:B0-----:R-:W-:-:S03]  /*1a960*/  IMAD.WIDE R8, R22, 0x2, R14 ;  /* 0x0000000216087825 */ /* 0x001fc600078e020e */
[----:B------:R-:W-:Y:S04]  /*1a970*/  STL.64 [R1+0x23a8], R22 ;  /* 0x0023a81601007387 */ /* 0x000fe80000100a00 */
[----:B------:R0:W-:Y:S01]  /*1a980*/  STL.64 [R1+0x98], R8 ;  /* 0x0000980801007387 */ /* 0x0001e20000100a00 */
[----:B-1----:R-:W-:-:S03]  /*1a990*/  IMAD.WIDE R10, R24, 0x2, R14 ;  /* 0x00000002180a7825 */ /* 0x002fc600078e020e */
[----:B------:R-:W-:Y:S04]  /*1a9a0*/  STL.64 [R1+0x23b0], R24 ;  /* 0x0023b01801007387 */ /* 0x000fe80000100a00 */
[----:B------:R3:W-:Y:S01]  /*1a9b0*/  STL.64 [R1+0x90], R10 ;  /* 0x0000900a01007387 */ /* 0x0007e20000100a00 */
[----:B0-----:R-:W-:-:S03]  /*1a9c0*/  IMAD.WIDE R8, R26, 0x2, R14 ;  /* 0x000000021a087825 */ /* 0x001fc600078e020e */
[----:B------:R-:W-:Y:S04]  /*1a9d0*/  STL.64 [R1+0x23b8], R26 ;  /* 0x0023b81a01007387 */ /* 0x000fe80000100a00 */
[----:B------:R4:W-:Y:S01]  /*1a9e0*/  STL.64 [R1+0x88], R8 ;  /* 0x0000880801007387 */ /* 0x0009e20000100a00 */
[----:B---3--:R-:W-:-:S03]  /*1a9f0*/  IMAD.WIDE R10, R28, 0x2, R14 ;  /* 0x000000021c0a7825 */ /* 0x008fc600078e020e */
[----:B------:R-:W2:Y:S04]  /*1aa00*/  LDL R28, [R1+0x4b4] ;  /* 0x0004b400011c7983 */ /* 0x000ea80000100800 */
[----:B------:R-:W-:Y:S01]  /*1aa10*/  STL.64 [R1+0x1e0], R10 ;  /* 0x0001e00a01007387 */ /* 0x000fe20000100a00 */
[----:B----4-:R-:W-:-:S03]  /*1aa20*/  IMAD.WIDE R8, R29, 0x2, R14 ;  /* 0x000000021d087825 */ /* 0x010fc600078e020e */
[----:B------:R-:W3:Y:S04]  /*1aa30*/  LDL R29, [R1+0x4c8] ;  /* 0x0004c800011d7983 */ /* 0x000ee80000100800 */
[----:B------:R0:W-:Y:S02]  /*1aa40*/  STL.64 [R1+0x1f0], R8 ;  /* 0x0001f00801007387 */ /* 0x0001e40000100a00 */
[----:B0-----:R-:W-:-:S04]  /*1aa50*/  IMAD.WIDE R8, R7, 0x2, R14 ;  /* 0x0000000207087825 */ /* 0x001fc800078e020e */
[--C-:B------:R-:W-:Y:S01]  /*1aa60*/  IMAD.WIDE R6, R4, 0x2, R14.reuse ;  /* 0x0000000204067825 */ /* 0x100fe200078e020e */
[----:B------:R0:W-:Y:S03]  /*1aa70*/  STL.64 [R1+0x208], R8 ;  /* 0x0002080801007387 */ /* 0x0001e60000100a00 */
[--C-:B------:R-:W-:Y:S01]  /*1aa80*/  IMAD.WIDE R4, R5, 0x2, R14.reuse ;  /* 0x0000000205047825 */ /* 0x100fe200078e020e */
[----:B------:R1:W-:Y:S04]  /*1aa90*/  STL.64 [R1+0x218], R6 ;  /* 0x0002180601007387 */ /* 0x0003e80000100a00 */
[----:B------:R4:W-:Y:S01]  /*1aaa0*/  STL.64 [R1+0x230], R4 ;  /* 0x0002300401007387 */ /* 0x0009e20000100a00 */
[----:B0-----:R-:W-:-:S04]  /*1aab0*/  IMAD.WIDE R8, R2, 0x2, R14 ;  /* 0x0000000202087825 */ /* 0x001fc800078e020e */
[--C-:B-1----:R-:W-:Y:S01]  /*1aac0*/  IMAD.WIDE R6, R3, 0x2, R14.reuse ;  /* 0x0000000203067825 */ /* 0x102fe200078e020e */
[----:B------:R-:W-:Y:S03]  /*1aad0*/  STL.64 [R1+0x240], R8 ;  /* 0x0002400801007387 */ /* 0x000fe60000100a00 */
[--C-:B----4-:R-:W-:Y:S01]  /*1aae0*/  IMAD.WIDE R4, R13, 0x2, R14.reuse ;  /* 0x000000020d047825 */ /* 0x110fe200078e020e */
[----:B------:R-:W-:Y:S04]  /*1aaf0*/  STL.64 [R1+0x258], R6 ;  /* 0x0002580601007387 */ /* 0x000fe80000100a00 */
[----:B------:R-:W4:Y:S04]  /*1ab00*/  LDL R26, [R1+0x338] ;  /* 0x00033800011a7983 */ /* 0x000f280000100800 */
[----:B------:R-:W-:Y:S04]  /*1ab10*/  STL.64 [R1+0x268], R4 ;  /* 0x0002680401007387 */ /* 0x000fe80000100a00 */
[----:B------:R-:W2:Y:S01]  /*1ab20*/  LDL R27, [R1+0x4dc] ;  /* 0x0004dc00011b7983 */ /* 0x000ea20000100800 */
[----:B------:R-:W-:-:S05]  /*1ab30*/  IMAD.WIDE R2, R12, 0x2, R14 ;  /* 0x000000020c027825 */ /* 0x000fca00078e020e */
[----:B------:R-:W-:Y:S04]  /*1ab40*/  STL.64 [R1+0x280], R2 ;  /* 0x0002800201007387 */ /* 0x000fe80000100a00 */
[----:B--2---:R0:W-:Y:S04]  /*1ab50*/  STL [R1+0x2400], R27 ;  /* 0x0024001b01007387 */ /* 0x0041e80000100800 */
[----:B0-----:R-:W2:Y:S04]  /*1ab60*/  LDL R27, [R1+0x33c] ;  /* 0x00033c00011b7983 */ /* 0x001ea80000100800 */
[----:B----4-:R0:W-:Y:S04]  /*1ab70*/  STL [R1+0x2404], R26 ;  /* 0x0024041a01007387 */ /* 0x0101e80000100800 */
[----:B0-----:R-:W4:Y:S04]  /*1ab80*/  LDL R26, [R1+0x4d8] ;  /* 0x0004d800011a7983 */ /* 0x001f280000100800 */
[----:B--2---:R0:W-:Y:S04]  /*1ab90*/  STL [R1+0x2408], R27 ;  /* 0x0024081b01007387 */ /* 0x0041e80000100800 */
[----:B0-----:R-:W2:Y:S01]  /*1aba0*/  LDL R27, [R1+0x4cc] ;  /* 0x0004cc00011b7983 */ /* 0x001ea20000100800 */
[----:B------:R-:W-:-:S03]  /*1abb0*/  IMAD.WIDE R4, R28, 0x2, R14 ;  /* 0x000000021c047825 */ /* 0x000fc600078e020e */
[----:B----4-:R-:W-:Y:S01]  /*1abc0*/  STL [R1+0x240c], R26 ;  /* 0x00240c1a01007387 */ /* 0x010fe20000100800 */
[----:B---3--:R-:W-:-:S03]  /*1abd0*/  IMAD.WIDE R2, R29, 0x2, R14 ;  /* 0x000000021d027825 */ /* 0x008fc600078e020e */
[----:B------:R-:W3:Y:S04]  /*1abe0*/  LDL R24, [R1+0x4e8] ;  /* 0x0004e80001187983 */ /* 0x000ee80000100800 */
[----:B------:R-:W4:Y:S04]  /*1abf0*/  LDL R25, [R1+0x4ec] ;  /* 0x0004ec0001197983 */ /* 0x000f280000100800 */
[----:B------:R-:W3:Y:S04]  /*1ac00*/  LDL R22, [R1+0x4f8] ;  /* 0x0004f80001167983 */ /* 0x000ee80000100800 */
        /* <DEDUP_REMOVED lines=11> */
[----:B------:R0:W-:Y:S04]  /*1acc0*/  STL.64 [R1+0x290], R4 ;  /* 0x0002900401007387 */ /* 0x0001e80000100a00 */
[----:B------:R-:W3:Y:S04]  /*1acd0*/  LDL R8, [R1+0x558] ;  /* 0x0005580001087983 */ /* 0x000ee80000100800 */
[----:B------:R1:W-:Y:S04]  /*1ace0*/  STL.64 [R1+0x2a8], R2 ;  /* 0x0002a80201007387 */ /* 0x0003e80000100a00 */
[----:B------:R-:W3:Y:S04]  /*1acf0*/  LDL R9, [R1+0x55c] ;  /* 0x00055c0001097983 */ /* 0x000ee80000100800 */
[----:B------:R-:W3:Y:S04]  /*1ad00*/  LDL R6, [R1+0x568] ;  /* 0x0005680001067983 */ /* 0x000ee80000100800 */
[----:B------:R-:W3:Y:S04]  /*1ad10*/  LDL R7, [R1+0x56c] ;  /* 0x00056c0001077983 */ /* 0x000ee80000100800 */
[----:B0-----:R-:W3:Y:S04]  /*1ad20*/  LDL R4, [R1+0x578] ;  /* 0x0005780001047983 */ /* 0x001ee80000100800 */
[----:B------:R-:W3:Y:S04]  /*1ad30*/  LDL R5, [R1+0x57c] ;  /* 0x00057c0001057983 */ /* 0x000ee80000100800 */
[----:B-1----:R-:W3:Y:S04]  /*1ad40*/  LDL R2, [R1+0x588] ;  /* 0x0005880001027983 */ /* 0x002ee80000100800 */
[----:B------:R-:W3:Y:S04]  /*1ad50*/  LDL R3, [R1+0x58c] ;  /* 0x00058c0001037983 */ /* 0x000ee80000100800 */
[----:B------:R-:W3:Y:S04]  /*1ad60*/  LDL R28, [R1+0x598] ;  /* 0x00059800011c7983 */ /* 0x000ee80000100800 */
[----:B------:R-:W3:Y:S01]  /*1ad70*/  LDL R29, [R1+0x59c] ;  /* 0x00059c00011d7983 */ /* 0x000ee20000100800 */
[----:B--2---:R-:W-:-:S05]  /*1ad80*/  IMAD.WIDE R26, R27, 0x2, R14 ;  /* 0x000000021b1a7825 */ /* 0x004fca00078e020e */
[----:B------:R0:W-:Y:S04]  /*1ad90*/  STL.64 [R1+0x2b8], R26 ;  /* 0x0002b81a01007387 */ /* 0x0001e80000100a00 */
[----:B0-----:R-:W2:Y:S02]  /*1ada0*/  LDL.LU R26, [R1+0x240c] ;  /* 0x00240c00011a7983 */ /* 0x001ea40000300800 */
        /* <DEDUP_REMOVED lines=10> */
[----:B------:R3:W-:Y:S02]  /*1ae50*/  STL.64 [R1+0x308], R26 ;  /* 0x0003081a01007387 */ /* 0x0007e40000100a00 */
[----:B---3--:R-:W-:-:S05]  /*1ae60*/  IMAD.WIDE R26, R24, 0x2, R14 ;  /* 0x00000002181a7825 */ /* 0x008fca00078e020e */
[----:B------:R4:W-:Y:S02]  /*1ae70*/  STL.64 [R1+0x320], R26 ;  /* 0x0003201a01007387 */ /* 0x0009e40000100a00 */
[----:B----4-:R-:W-:-:S04]  /*1ae80*/  IMAD.WIDE R26, R25, 0x2, R14 ;  /* 0x00000002191a7825 */ /* 0x010fc800078e020e */
        /* <DEDUP_REMOVED lines=8> */
[--C-:B--2---:R-:W-:Y:S01]  /*1af10*/  IMAD.WIDE R22, R18, 0x2, R14.reuse ;  /* 0x0000000212167825 */ /* 0x104fe200078e020e */
[----:B------:R-:W-:Y:S03]  /*1af20*/  STL.64 [R1+0x380], R24 ;  /* 0x0003801801007387 */ /* 0x000fe60000100a00 */
[--C-:B------:R-:W-:Y:S01]  /*1af30*/  IMAD.WIDE R20, R19, 0x2, R14.reuse ;  /* 0x0000000213147825 */ /* 0x100fe200078e020e */
[----:B------:R-:W-:Y:S03]  /*1af40*/  STL.64 [R1+0x398], R22 ;  /* 0x0003981601007387 */ /* 0x000fe60000100a00 */
        /* <DEDUP_REMOVED lines=9> */
[----:B------:R-:W2:Y:S03]  /*1afe0*/  LDL R13, [R1+0x5a8] ;  /* 0x0005a800010d7983 */ /* 0x000ea60000100800 */
[--C-:B------:R-:W-:Y:S01]  /*1aff0*/  IMAD.WIDE R10, R11, 0x2, R14.reuse ;  /* 0x000000020b0a7825 */ /* 0x100fe200078e020e */
[----:B------:R0:W-:Y:S04]  /*1b000*/  STL.64 [R1+0x3f8], R18 ;  /* 0x0003f81201007387 */ /* 0x0001e80000100a00 */
[----:B------:R-:W3:Y:S04]  /*1b010*/  LDL R12, [R1+0x5ac] ;  /* 0x0005ac00010c7983 */ /* 0x000ee80000100800 */
[----:B------:R1:W-:Y:S01]  /*1b020*/  STL.64 [R1+0x408], R16 ;  /* 0x0004081001007387 */ /* 0x0003e20000100a00 */
[----:B0-----:R-:W-:-:S03]  /*1b030*/  IMAD.WIDE R18, R8, 0x2, R14 ;  /* 0x0000000208127825 */ /* 0x001fc600078e020e */
[----:B------:R0:W-:Y:S01]  /*1b040*/  STL.64 [R1+0x420], R10 ;  /* 0x0004200a01007387 */ /* 0x0001e20000100a00 */
[----:B-1----:R-:W-:-:S03]  /*1b050*/  IMAD.WIDE R16, R9, 0x2, R14 ;  /* 0x0000000209107825 */ /* 0x002fc600078e020e */
[----:B------:R-:W-:Y:S01]  /*1b060*/  STL.64 [R1+0x430], R18 ;  /* 0x0004301201007387 */ /* 0x000fe20000100a00 */
[----:B------:R-:W-:-:S04]  /*1b070*/  IMAD.WIDE R8, R7, 0x2, R14 ;  /* 0x0000000207087825 */ /* 0x000fc800078e020e */
[--C-:B0-----:R-:W-:Y:S01]  /*1b080*/  IMAD.WIDE R10, R6, 0x2, R14.reuse ;  /* 0x00000002060a7825 */ /* 0x101fe200078e020e */
[----:B------:R-:W-:Y:S03]  /*1b090*/  STL.64 [R1+0x448], R16 ;  /* 0x0004481001007387 */ /* 0x000fe60000100a00 */
[--C-:B------:R-:W-:Y:S01]  /*1b0a0*/  IMAD.WIDE R6, R4, 0x2, R14.reuse ;  /* 0x0000000204067825 */ /* 0x100fe200078e020e */
[----:B------:R-:W-:Y:S03]  /*1b0b0*/  STL.64 [R1+0x458], R10 ;  /* 0x0004580a01007387 */ /* 0x000fe60000100a00 */
[--C-:B------:R-:W-:Y:S01]  /*1b0c0*/  IMAD.WIDE R4, R5, 0x2, R14.reuse ;  /* 0x0000000205047825 */ /* 0x100fe200078e020e */
[----:B------:R0:W-:Y:S04]  /*1b0d0*/  STL.64 [R1+0x470], R8 ;  /* 0x0004700801007387 */ /* 0x0001e80000100a00 */
        /* <DEDUP_REMOVED lines=37> */
[----:B------:R-:W3:Y:S04]  /*1b330*/  LDL R8, [R1+0x634] ;  /* 0x0006340001087983 */ /* 0x000ee80000100800 */
        /* <DEDUP_REMOVED lines=23> */
[----:B---3--:R-:W-:-:S04]  /*1b4b0*/  IMAD.WIDE R26, R24, 0x2, R14 ;  /* 0x00000002181a7825 */ /* 0x008fc800078e020e */
[--C-:B----4-:R-:W-:Y:S01]  /*1b4c0*/  IMAD.WIDE R24, R25, 0x2, R14.reuse ;  /* 0x0000000219187825 */ /* 0x110fe200078e020e */
[----:B------:R0:W-:Y:S04]  /*1b4d0*/  STL.64 [R1+0x560], R26 ;  /* 0x0005601a01007387 */ /* 0x0001e80000100a00 */
[----:B------:R1:W-:Y:S01]  /*1b4e0*/  STL.64 [R1+0x570], R24 ;  /* 0x0005701801007387 */ /* 0x0003e20000100a00 */
[----:B0-----:R-:W-:-:S04]  /*1b4f0*/  IMAD.WIDE R26, R22, 0x2, R14 ;  /* 0x00000002161a7825 */ /* 0x001fc800078e020e */
[--C-:B-1----:R-:W-:Y:S01]  /*1b500*/  IMAD.WIDE R24, R23, 0x2, R14.reuse ;  /* 0x0000000217187825 */ /* 0x102fe200078e020e */
        /* <DEDUP_REMOVED lines=10> */
[----:B------:R-:W2:Y:S04]  /*1b5b0*/  LDL R28, [R1+0x6c0] ;  /* 0x0006c000011c7983 */ /* 0x000ea80000100800 */
[----:B------:R0:W-:Y:S04]  /*1b5c0*/  STL.64 [R1+0x5d0], R22 ;  /* 0x0005d01601007387 */ /* 0x0001e80000100a00 */
[----:B------:R-:W3:Y:S04]  /*1b5d0*/  LDL R29, [R1+0x6c8] ;  /* 0x0006c800011d7983 */ /* 0x000ee80000100800 */
[----:B------:R1:W-:Y:S01]  /*1b5e0*/  STL.64 [R1+0x5e0], R20 ;  /* 0x0005e01401007387 */ /* 0x0003e20000100a00 */
[----:B0-----:R-:W-:-:S04]  /*1b5f0*/  IMAD.WIDE R22, R19, 0x2, R14 ;  /* 0x0000000213167825 */ /* 0x001fc800078e020e */
[----:B------:R-:W-:-:S04]  /*1b600*/  IMAD.WIDE R18, R17, 0x2, R14 ;  /* 0x0000000211127825 */ /* 0x000fc800078e020e */
[--C-:B-1----:R-:W-:Y:S01]  /*1b610*/  IMAD.WIDE R20, R16, 0x2, R14.reuse ;  /* 0x0000000210147825 */ /* 0x102fe200078e020e */
        /* <DEDUP_REMOVED lines=82> */
[----:B------:R0:W-:Y:S04]  /*1bb40*/  STL.64 [R1+0x810], R26 ;  /* 0x0008101a01007387 */ /* 0x0001e80000100a00 */
[----:B------:R1:W-:Y:S01]  /*1bb50*/  STL.64 [R1+0x828], R24 ;  /* 0x0008281801007387 */ /* 0x0003e20000100a00 */
[----:B0-----:R-:W-:-:S03]  /*1bb60*/  IMAD.WIDE R26, R13, 0x2, R14 ;  /* 0x000000020d1a7825 */ /* 0x001fc600078e020e */
[----:B------:R-:W2:Y:S01]  /*1bb70*/  LDL R13, [R1+0x838] ;  /* 0x00083800010d7983 */ /* 0x000ea20000100800 */
[----:B-1----:R-:W-:-:S03]  /*1bb80*/  IMAD.WIDE R24, R12, 0x2, R14 ;  /* 0x000000020c187825 */ /* 0x002fc600078e020e */
        /* <DEDUP_REMOVED lines=39> */
[----:B----4-:R-:W4:Y:S04]  /*1be00*/  LDL R3, [R1+0x870] ;  /* 0x0008700001037983 */ /* 0x010f280000100800 */
[----:B------:R-:W-:Y:S04]  /*1be10*/  STL.64 [R1+0x9e8], R6 ;  /* 0x0009e80601007387 */ /* 0x000fe80000100a00 */
[----:B------:R-:W2:Y:S04]  /*1be20*/  LDL R26, [R1+0x878] ;  /* 0x00087800011a7983 */ /* 0x000ea80000100800 */
[----:B------:R-:W-:Y:S04]  /*1be30*/  STL.64 [R1+0xa00], R4 ;  /* 0x000a000401007387 */ /* 0x000fe80000100a00 */
[----:B------:R-:W2:Y:S04]  /*1be40*/  LDL R27, [R1+0x888] ;  /* 0x00088800011b7983 */ /* 0x000ea80000100800 */
[----:B--2---:R0:W-:Y:S04]  /*1be50*/  STL [R1+0x23d4], R27 ;  /* 0x0023d41b01007387 */ /* 0x0041e80000100800 */
[----:B0-----:R-:W2:Y:S04]  /*1be60*/  LDL R27, [R1+0x860] ;  /* 0x00086000011b7983 */ /* 0x001ea80000100800 */
[----:B------:R0:W-:Y:S04]  /*1be70*/  STL [R1+0x23d8], R26 ;  /* 0x0023d81a01007387 */ /* 0x0001e80000100800 */
[----:B0-----:R-:W4:Y:S01]  /*1be80*/  LDL R26, [R1+0x858] ;  /* 0x00085800011a7983 */ /* 0x001f220000100800 */
[----:B------:R-:W-:-:S04]  /*1be90*/  IMAD.WIDE R6, R13, 0x2, R14 ;  /* 0x000000020d067825 */ /* 0x000fc800078e020e */
[--C-:B---3--:R-:W-:Y:S01]  /*1bea0*/  IMAD.WIDE R4, R12, 0x2, R14.reuse ;  /* 0x000000020c047825 */ /* 0x108fe200078e020e */
[----:B--2---:R4:W-:Y:S04]  /*1beb0*/  STL [R1+0x23dc], R27 ;  /* 0x0023dc1b01007387 */ /* 0x0049e80000100800 */
[----:B------:R-:W2:Y:S04]  /*1bec0*/  LDL R28, [R1+0x890] ;  /* 0x00089000011c7983 */ /* 0x000ea80000100800 */
[----:B------:R-:W3:Y:S04]  /*1bed0*/  LDL R29, [R1+0x8a0] ;  /* 0x0008a000011d7983 */ /* 0x000ee80000100800 */
[----:B------:R-:W2:Y:S01]  /*1bee0*/  LDL R24, [R1+0x8a8] ;  /* 0x0008a80001187983 */ /* 0x000ea20000100800 */
[----:B----4-:R-:W-:-:S03]  /*1bef0*/  IMAD.WIDE R26, R26, 0x2, R14 ;  /* 0x000000021a1a7825 */ /* 0x010fc600078e020e */
[----:B------:R0:W-:Y:S04]  /*1bf00*/  STL.64 [R1+0xa18], R6 ;  /* 0x000a180601007387 */ /* 0x0001e80000100a00 */
[----:B------:R-:W4:Y:S04]  /*1bf10*/  LDL R25, [R1+0x8b8] ;  /* 0x0008b80001197983 */ /* 0x000f280000100800 */
[----:B------:R1:W-:Y:S04]  /*1bf20*/  STL.64 [R1+0xa30], R4 ;  /* 0x000a300401007387 */ /* 0x0003e80000100a00 */
[----:B------:R-:W2:Y:S04]  /*1bf30*/  LDL R22, [R1+0x8c8] ;  /* 0x0008c80001167983 */ /* 0x000ea80000100800 */
        /* <DEDUP_REMOVED lines=11> */
[----:B0-----:R-:W2:Y:S04]  /*1bff0*/  LDL R6, [R1+0x958] ;  /* 0x0009580001067983 */ /* 0x001ea80000100800 */
[----:B------:R-:W2:Y:S04]  /*1c000*/  LDL R7, [R1+0x968] ;  /* 0x0009680001077983 */ /* 0x000ea80000100800 */
[----:B-1----:R-:W2:Y:S04]  /*1c010*/  LDL R4, [R1+0x970] ;  /* 0x0009700001047983 */ /* 0x002ea80000100800 */
[----:B------:R-:W2:Y:S04]  /*1c020*/  LDL R5, [R1+0x980] ;  /* 0x0009800001057983 */ /* 0x000ea80000100800 */
[----:B------:R-:W2:Y:S04]  /*1c030*/  LDL R2, [R1+0x988] ;  /* 0x0009880001027983 */ /* 0x000ea80000100800 */
[----:B------:R-:W2:Y:S04]  /*1c040*/  LDL R13, [R1+0x998] ;  /* 0x00099800010d7983 */ /* 0x000ea80000100800 */
[----:B------:R-:W2:Y:S04]  /*1c050*/  LDL R12, [R1+0x9a0] ;  /* 0x0009a000010c7983 */ /* 0x000ea80000100800 */
[----:B------:R0:W-:Y:S04]  /*1c060*/  STL.64 [R1+0xa48], R26 ;  /* 0x000a481a01007387 */ /* 0x0001e80000100a00 */
[----:B0-----:R-:W2:Y:S02]  /*1c070*/  LDL.LU R27, [R1+0x23dc] ;  /* 0x0023dc00011b7983 */ /* 0x001ea40000300800 */
[----:B--2---:R-:W-:-:S05]  /*1c080*/  IMAD.WIDE R26, R27, 0x2, R14 ;  /* 0x000000021b1a7825 */ /* 0x004fca00078e020e */
[----:B------:R0:W-:Y:S02]  /*1c090*/  STL.64 [R1+0xa60], R26 ;  /* 0x000a601a01007387 */ /* 0x0001e40000100a00 */
[----:B0-----:R-:W-:-:S05]  /*1c0a0*/  IMAD.WIDE R26, R3, 0x2, R14 ;  /* 0x00000002031a7825 */ /* 0x001fca00078e020e */
[----:B------:R0:W-:Y:S04]  /*1c0b0*/  STL.64 [R1+0xa70], R26 ;  /* 0x000a701a01007387 */ /* 0x0001e80000100a00 */
[----:B0-----:R-:W2:Y:S04]  /*1c0c0*/  LDL.LU R26, [R1+0x23d8] ;  /* 0x0023d800011a7983 */ /* 0x001ea80000300800 */
[----:B------:R-:W3:Y:S01]  /*1c0d0*/  LDL R3, [R1+0x9b0] ;  /* 0x0009b00001037983 */ /* 0x000ee20000100800 */
[----:B--2---:R-:W-:-:S05]  /*1c0e0*/  IMAD.WIDE R26, R26, 0x2, R14 ;  /* 0x000000021a1a7825 */ /* 0x004fca00078e020e */
[----:B------:R0:W-:Y:S04]  /*1c0f0*/  STL.64 [R1+0xa88], R26 ;  /* 0x000a881a01007387 */ /* 0x0001e80000100a00 */
[----:B0-----:R-:W2:Y:S02]  /*1c100*/  LDL.LU R27, [R1+0x23d4] ;  /* 0x0023d400011b7983 */ /* 0x001ea40000300800 */
[----:B--2---:R-:W-:-:S05]  /*1c110*/  IMAD.WIDE R26, R27, 0x2, R14 ;  /* 0x000000021b1a7825 */ /* 0x004fca00078e020e */
[----:B------:R0:W-:Y:S02]  /*1c120*/  STL.64 [R1+0x1170], R26 ;  /* 0x0011701a01007387 */ /* 0x0001e40000100a00 */
[----:B0-----:R-:W-:-:S05]  /*1c130*/  IMAD.WIDE R26, R28, 0x2, R14 ;  /* 0x000000021c1a7825 */ /* 0x001fca00078e020e */
[----:B------:R3:W-:Y:S04]  /*1c140*/  STL.64 [R1+0x1180], R26 ;  /* 0x0011801a01007387 */ /* 0x0007e80000100a00 */
[----:B------:R-:W2:Y:S01]  /*1c150*/  LDL R28, [R1+0x9b8] ;  /* 0x0009b800011c7983 */ /* 0x000ea20000100800 */
[----:B---3--:R-:W-:-:S03]  /*1c160*/  IMAD.WIDE R26, R29, 0x2, R14 ;  /* 0x000000021d1a7825 */ /* 0x008fc600078e020e */
[----:B------:R-:W3:Y:S04]  /*1c170*/  LDL R29, [R1+0x9c8] ;  /* 0x0009c800011d7983 */ /* 0x000ee80000100800 */
[----:B------:R0:W-:Y:S02]  /*1c180*/  STL.64 [R1+0x1190], R26 ;  /* 0x0011901a01007387 */ /* 0x0001e40000100a00 */
[----:B0-----:R-:W-:-:S04]  /*1c190*/  IMAD.WIDE R26, R24, 0x2, R14 ;  /* 0x00000002181a7825 */ /* 0x001fc800078e020e */
        /* <DEDUP_REMOVED lines=39> */
[----:B------:R-:W4:Y:S04]  /*1c410*/  LDL R13, [R1+0x9d8] ;  /* 0x0009d800010d7983 */ /* 0x000f280000100800 */
[----:B------:R-:W-:Y:S04]  /*1c420*/  STL.64 [R1+0x12d0], R6 ;  /* 0x0012d00601007387 */ /* 0x000fe80000100a00 */
[----:B------:R-:W2:Y:S04]  /*1c430*/  LDL R12, [R1+0x9e0] ;  /* 0x0009e000010c7983 */ /* 0x000ea80000100800 */
[----:B------:R0:W-:Y:S01]  /*1c440*/  STL.64 [R1+0x12e0], R4 ;  /* 0x0012e00401007387 */ /* 0x0001e20000100a00 */
[----:B------:R-:W-:-:S03]  /*1c450*/  IMAD.WIDE R2, R3, 0x2, R14 ;  /* 0x0000000203027825 */ /* 0x000fc600078e020e */
[----:B--2---:R-:W-:Y:S04]  /*1c460*/  STL [R1+0x23d0], R12 ;  /* 0x0023d00c01007387 */ /* 0x004fe80000100800 */
[----:B0-----:R-:W2:Y:S01]  /*1c470*/  LDL R5, [R1+0x9f8] ;  /* 0x0009f80001057983 */ /* 0x001ea20000100800 */
[----:B------:R-:W-:-:S03]  /*1c480*/  IMAD.WIDE R8, R28, 0x2, R14 ;  /* 0x000000021c087825 */ /* 0x000fc600078e020e */
[----:B------:R-:W3:Y:S04]  /*1c490*/  LDL R4, [R1+0x9f0] ;  /* 0x0009f00001047983 */ /* 0x000ee80000100800 */
[----:B------:R0:W-:Y:S04]  /*1c4a0*/  STL.64 [R1+0x12f0], R2 ;  /* 0x0012f00201007387 */ /* 0x0001e80000100a00 */
[----:B--2---:R-:W-:Y:S04]  /*1c4b0*/  STL [R1+0x23cc], R5 ;  /* 0x0023cc0501007387 */ /* 0x004fe80000100800 */
[----:B0-----:R-:W2:Y:S04]  /*1c4c0*/  LDL R2, [R1+0xa08] ;  /* 0x000a080001027983 */ /* 0x001ea80000100800 */
[----:B------:R-:W2:Y:S04]  /*1c4d0*/  LDL R26, [R1+0xa10] ;  /* 0x000a1000011a7983 */ /* 0x000ea80000100800 */
[----:B------:R0:W-:Y:S04]  /*1c4e0*/  STL.64 [R1+0x1300], R8 ;  /* 0x0013000801007387 */ /* 0x0001e80000100a00 */
[----:B------:R-:W2:Y:S01]  /*1c4f0*/  LDL R27, [R1+0xa20] ;  /* 0x000a2000011b7983 */ /* 0x000ea20000100800 */
[----:B---3--:R-:W-:-:S04]  /*1c500*/  IMAD.WIDE R6, R29, 0x2, R14 ;  /* 0x000000021d067825 */ /* 0x008fc800078e020e */
[--C-:B----4-:R-:W-:Y:S01]  /*1c510*/  IMAD.WIDE R12, R13, 0x2, R14.reuse ;  /* 0x000000020d0c7825 */ /* 0x110fe200078e020e */
[----:B------:R1:W-:Y:S04]  /*1c520*/  STL.64 [R1+0x1310], R6 ;  /* 0x0013100601007387 */ /* 0x0003e80000100a00 */
[----:B--2---:R-:W-:Y:S01]  /*1c530*/  STL [R1+0x23c8], R27 ;  /* 0x0023c81b01007387 */ /* 0x004fe20000100800 */
[----:B------:R-:W2:Y:S02]  /*1c540*/  LDL R24, [R1+0xa28] ;  /* 0x000a280001187983 */ /* 0x000ea40000100800 */
[----:B------:R-:W3:Y:S02]  /*1c550*/  LDL R25, [R1+0xa38] ;  /* 0x000a380001197983 */ /* 0x000ee40000100800 */
[----:B------:R-:W4:Y:S01]  /*1c560*/  LDL R22, [R1+0xa40] ;  /* 0x000a400001167983 */ /* 0x000f220000100800 */
        /* <DEDUP_REMOVED lines=15> */
[----:B------:R-:W2:Y:S01]  /*1c660*/  LDL R29, [R1+0xac0] ;  /* 0x000ac000011d7983 */ /* 0x000ea20000100800 */
[----:B------:R0:W-:Y:S03]  /*1c670*/  STL.64 [R1+0x1320], R12 ;  /* 0x0013200c01007387 */ /* 0x0001e60000100a00 */
[----:B0-----:R-:W2:Y:S01]  /*1c680*/  LDL.LU R12, [R1+0x23d0] ;  /* 0x0023d000010c7983 */ /* 0x001ea20000300800 */
[----:B------:R-:W-:-:S04]  /*1c690*/  IMAD.WIDE R4, R4, 0x2, R14 ;  /* 0x0000000204047825 */ /* 0x000fc800078e020e */
[----:B--2---:R-:W-:-:S05]  /*1c6a0*/  IMAD.WIDE R12, R12, 0x2, R14 ;  /* 0x000000020c0c7825 */ /* 0x004fca00078e020e */
[----:B------:R0:W-:Y:S04]  /*1c6b0*/  STL.64 [R1+0x1330], R12 ;  /* 0x0013300c01007387 */ /* 0x0001e80000100a00 */
[----:B0-----:R-:W2:Y:S04]  /*1c6c0*/  LDL R13, [R1+0xac4] ;  /* 0x000ac400010d7983 */ /* 0x001ea80000100800 */
[----:B------:R-:W2:Y:S01]  /*1c6d0*/  LDL R12, [R1+0xac8] ;  /* 0x000ac800010c7983 */ /* 0x000ea20000100800 */
[----:B------:R0:W-:Y:S03]  /*1c6e0*/  STL.64 [R1+0x1340], R4 ;  /* 0x0013400401007387 */ /* 0x0001e60000100a00 */
[----:B0-----:R-:W2:Y:S01]  /*1c6f0*/  LDL.LU R5, [R1+0x23cc] ;  /* 0x0023cc0001057983 */ /* 0x001ea20000300800 */
[----:B------:R-:W-:-:S04]  /*1c700*/  IMAD.WIDE R26, R26, 0x2, R14 ;  /* 0x000000021a1a7825 */ /* 0x000fc800078e020e */
[----:B--2---:R-:W-:-:S05]  /*1c710*/  IMAD.WIDE R4, R5, 0x2, R14 ;  /* 0x0000000205047825 */ /* 0x004fca00078e020e */
[----:B------:R0:W-:Y:S02]  /*1c720*/  STL.64 [R1+0x1350], R4 ;  /* 0x0013500401007387 */ /* 0x0001e40000100a00 */
[----:B0-----:R-:W-:-:S05]  /*1c730*/  IMAD.WIDE R4, R2, 0x2, R14 ;  /* 0x0000000202047825 */ /* 0x001fca00078e020e */
[----:B------:R0:W-:Y:S01]  /*1c740*/  STL.64 [R1+0x1360], R4 ;  /* 0x0013600401007387 */ /* 0x0001e20000100a00 */
[----:B------:R-:W2:Y:S03]  /*1c750*/  LDL R2, [R1+0x494] ;  /* 0x0004940001027983 */ /* 0x000ea60000100800 */
[----:B0-----:R-:W2:Y:S04]  /*1c760*/  LDL R4, [R1+0x4bc] ;  /* 0x0004bc0001047983 */ /* 0x001ea80000100800 */
[----:B------:R-:W2:Y:S01]  /*1c770*/  LDL R5, [R1+0x4b8] ;  /* 0x0004b80001057983 */ /* 0x000ea20000100800 */
[----:B------:R0:W-:Y:S03]  /*1c780*/  STL.64 [R1+0x1370], R26 ;  /* 0x0013701a01007387 */ /* 0x0001e60000100a00 */
[----:B0-----:R-:W2:Y:S02]  /*1c790*/  LDL.LU R27, [R1+0x23c8] ;  /* 0x0023c800011b7983 */ /* 0x001ea40000300800 */
[----:B--2---:R-:W-:-:S05]  /*1c7a0*/  IMAD.WIDE R26, R27, 0x2, R14 ;  /* 0x000000021b1a7825 */ /* 0x004fca00078e020e */
[----:B------:R0:W-:Y:S02]  /*1c7b0*/  STL.64 [R1+0x1380], R26 ;  /* 0x0013801a01007387 */ /* 0x0001e40000100a00 */
[----:B0-----:R-:W-:-:S05]  /*1c7c0*/  IMAD.WIDE R26, R24, 0x2, R14 ;  /* 0x00000002181a7825 */ /* 0x001fca00078e020e */
[----:B------:R3:W-:Y:S02]  /*1c7d0*/  STL.64 [R1+0x1390], R26 ;  /* 0x0013901a01007387 */ /* 0x0007e40000100a00 */
[----:B---3--:R-:W-:-:S04]  /*1c7e0*/  IMAD.WIDE R26, R25, 0x2, R14 ;  /* 0x00000002191a7825 */ /* 0x008fc800078e020e */
[----:B----4-:R-:W-:-:S04]  /*1c7f0*/  IMAD.WIDE R24, R22, 0x2, R14 ;  /* 0x0000000216187825 */ /* 0x010fc800078e020e */
[--C-:B------:R-:W-:Y:S01]  /*1c800*/  IMAD.WIDE R22, R23, 0x2, R14.reuse ;  /* 0x0000000217167825 */ /* 0x100fe200078e020e */
[----:B------:R0:W-:Y:S03]  /*1c810*/  STL.64 [R1+0x13a0], R26 ;  /* 0x0013a01a01007387 */ /* 0x0001e60000100a00 */
[----:B------:R1:W-:Y:S02]  /*1c820*/  STL.64 [R1+0x13b0], R24 ;  /* 0x0013b01801007387 */ /* 0x0003e40000100a00 */
[----:B------:R2:W-:Y:S02]  /*1c830*/  STL.64 [R1+0x13c0], R22 ;  /* 0x0013c01601007387 */ /* 0x0005e40000100a00 */
[----:B0-----:R-:W-:-:S04]  /*1c840*/  IMAD.WIDE R26, R20, 0x2, R14 ;  /* 0x00000002141a7825 */ /* 0x001fc800078e020e */
[----:B-1----:R-:W-:-:S04]  /*1c850*/  IMAD.WIDE R24, R21, 0x2, R14 ;  /* 0x0000000215187825 */ /* 0x002fc800078e020e */
[----:B--2---:R-:W-:-:S04]  /*1c860*/  IMAD.WIDE R22, R18, 0x2, R14 ;  /* 0x0000000212167825 */ /* 0x004fc800078e020e */
[----:B------:R-:W-:-:S04]  /*1c870*/  IMAD.WIDE R20, R19, 0x2, R14 ;  /* 0x0000000213147825 */ /* 0x000fc800078e020e */
[--C-:B------:R-:W-:Y:S01]  /*1c880*/  IMAD.WIDE R18, R16, 0x2, R14.reuse ;  /* 0x0000000210127825 */ /* 0x100fe200078e020e */
[----:B------:R-:W-:Y:S03]  /*1c890*/  STL.64 [R1+0x13d0], R26 ;  /* 0x0013d01a01007387 */ /* 0x000fe60000100a00 */
[----:B------:R-:W-:-:S04]  /*1c8a0*/  IMAD.WIDE R16, R17, 0x2, R14 ;  /* 0x0000000211107825 */ /* 0x000fc800078e020e */
[----:B------:R-:W-:Y:S02]  /*1c8b0*/  STL.64 [R1+0x13e0], R24 ;  /* 0x0013e01801007387 */ /* 0x000fe40000100a00 */
[----:B------:R-:W-:Y:S01]  /*1c8c0*/  STL.64 [R1+0x13f0], R22 ;  /* 0x0013f01601007387 */ /* 0x000fe20000100a00 */
[----:B------:R0:W-:Y:S01]  /*1c8d0*/  STL.64 [R1+0x1400], R20 ;  /* 0x0014001401007387 */ /* 0x0001e20000100a00 */
        /* <DEDUP_REMOVED lines=8> */
[----:B------:R-:W-:Y:S02]  /*1c960*/  STL.64 [R1+0x1440], R18 ;  /* 0x0014401201007387 */ /* 0x000fe40000100a00 */
[----:B------:R-:W-:Y:S02]  /*1c970*/  STL.64 [R1+0x1450], R16 ;  /* 0x0014501001007387 */ /* 0x000fe40000100a00 */
[--C-:B------:R-:W-:Y:S01]  /*1c980*/  IMAD.WIDE R6, R7, 0x2, R14.reuse ;  /* 0x0000000207067825 */ /* 0x100fe200078e020e */
[----:B------:R0:W-:Y:S03]  /*1c990*/  STL.64 [R1+0x1460], R10 ;  /* 0x0014600a01007387 */ /* 0x0001e60000100a00 */
[----:B------:R1:W-:Y:S01]  /*1c9a0*/  STL.64 [R1+0x1470], R8 ;  /* 0x0014700801007387 */ /* 0x0003e20000100a00 */
[----:B------:R2:W-:Y:S01]  /*1c9b0*/  STL.64 [R1+0x1480], R6 ;  /* 0x0014800601007387 */ /* 0x0005e20000100a00 */
[----:B0-----:R-:W-:-:S04]  /*1c9c0*/  IMAD.WIDE R10, R3, 0x2, R14 ;  /* 0x00000002030a7825 */ /* 0x001fc800078e020e */
[----:B-1----:R-:W-:-:S04]  /*1c9d0*/  IMAD.WIDE R8, R28, 0x2, R14 ;  /* 0x000000021c087825 */ /* 0x002fc800078e020e */
[--C-:B--2---:R-:W-:Y:S01]  /*1c9e0*/  IMAD.WIDE R6, R29, 0x2, R14.reuse ;  /* 0x000000021d067825 */ /* 0x104fe200078e020e */
[----:B------:R-:W-:Y:S03]  /*1c9f0*/  STL.64 [R1+0x1490], R10 ;  /* 0x0014900a01007387 */ /* 0x000fe60000100a00 */
[----:B------:R-:W2:Y:S02]  /*1ca00*/  LDL R3, [R1+0x490] ;  /* 0x0004900001037983 */ /* 0x000ea40000100800 */
[----:B------:R0:W-:Y:S02]  /*1ca10*/  STL.64 [R1+0x14a0], R8 ;  /* 0x0014a00801007387 */ /* 0x0001e40000100a00 */
[----:B------:R-:W3:Y:S01]  /*1ca20*/  LDL R28, [R1+0x46c] ;  /* 0x00046c00011c7983 */ /* 0x000ee20000100800 */
[----:B------:R1:W-:Y:S01]  /*1ca30*/  STL.64 [R1+0x14b0], R6 ;  /* 0x0014b00601007387 */ /* 0x0003e20000100a00 */
[----:B------:R-:W4:Y:S02]  /*1ca40*/  LDL R29, [R1+0x468] ;  /* 0x00046800011d7983 */ /* 0x000f240000100800 */
[----:B0-----:R-:W-:-:S04]  /*1ca50*/  IMAD.WIDE R8, R13, 0x2, R14 ;  /* 0x000000020d087825 */ /* 0x001fc800078e020e */
[--C-:B-1----:R-:W-:Y:S01]  /*1ca60*/  IMAD.WIDE R6, R12, 0x2, R14.reuse ;  /* 0x000000020c067825 */ /* 0x102fe200078e020e */
[----:B------:R0:W-:Y:S03]  /*1ca70*/  STL.64 [R1+0x14c0], R8 ;  /* 0x0014c00801007387 */ /* 0x0001e60000100a00 */
[----:B------:R-:W3:Y:S02]  /*1ca80*/  LDL R13, [R1+0x444] ;  /* 0x00044400010d7983 */ /* 0x000ee40000100800 */
[----:B------:R1:W-:Y:S02]  /*1ca90*/  STL.64 [R1+0x14d0], R6 ;  /* 0x0014d00601007387 */ /* 0x0003e40000100a00 */
[----:B------:R-:W3:Y:S02]  /*1caa0*/  LDL R12, [R1+0x440] ;  /* 0x00044000010c7983 */ /* 0x000ee40000100800 */
[----:B0-----:R-:W-:-:S04]  /*1cab0*/  IMAD.WIDE R8, R4, 0x2, R14 ;  /* 0x0000000204087825 */ /* 0x001fc800078e020e */
[--C-:B-1----:R-:W-:Y:S01]  /*1cac0*/  IMAD.WIDE R6, R5, 0x2, R14.reuse ;  /* 0x0000000205067825 */ /* 0x102fe200078e020e */
[----:B------:R0:W-:Y:S03]  /*1cad0*/  STL.64 [R1+0x14e0], R8 ;  /* 0x0014e00801007387 */ /* 0x0001e60000100a00 */
[----:B------:R-:W3:Y:S02]  /*1cae0*/  LDL R26, [R1+0x41c] ;  /* 0x00041c00011a7983 */ /* 0x000ee40000100800 */
[----:B------:R1:W-:Y:S02]  /*1caf0*/  STL.64 [R1+0x14f0], R6 ;  /* 0x0014f00601007387 */ /* 0x0003e40000100a00 */
[----:B------:R-:W3:Y:S02]  /*1cb00*/  LDL R27, [R1+0x3f4] ;  /* 0x0003f400011b7983 */ /* 0x000ee40000100800 */
[----:B------:R-:W-:-:S05]  /*1cb10*/  IMAD.WIDE R4, R2, 0x2, R14 ;  /* 0x0000000202047825 */ /* 0x000fca00078e020e */
[----:B------:R0:W-:Y:S01]  /*1cb20*/  STL.64 [R1+0x1500], R4 ;  /* 0x0015000401007387 */ /* 0x0001e20000100a00 */
[----:B--2---:R-:W-:-:S03]  /*1cb30*/  IMAD.WIDE R2, R3, 0x2, R14 ;  /* 0x0000000203027825 */ /* 0x004fc600078e020e */
[----:B---3--:R-:W-:Y:S01]  /*1cb40*/  STL [R1+0x23c4], R27 ;  /* 0x0023c41b01007387 */ /* 0x008fe20000100800 */
[----:B------:R-:W2:Y:S02]  /*1cb50*/  LDL R24, [R1+0x3f0] ;  /* 0x0003f00001187983 */ /* 0x000ea40000100800 */
[----:B------:R-:W3:Y:S02]  /*1cb60*/  LDL R25, [R1+0x3cc] ;  /* 0x0003cc0001197983 */ /* 0x000ee40000100800 */
[----:B------:R-:W2:Y:S01]  /*1cb70*/  LDL R22, [R1+0x3c8] ;  /* 0x0003c80001167983 */ /* 0x000ea20000100800 */
        /* <DEDUP_REMOVED lines=14> */
[----:B------:R-:W2:Y:S01]  /*1cc60*/  LDL R5, [R1+0x27c] ;  /* 0x00027c0001057983 */ /* 0x000ea20000100800 */
[----:B------:R0:W-:Y:S02]  /*1cc70*/  STL.64 [R1+0x1510], R2 ;  /* 0x0015100201007387 */ /* 0x0001e40000100a00 */
[----:B0-----:R-:W-:-:S04]  /*1cc80*/  IMAD.WIDE R2, R28, 0x2, R14 ;  /* 0x000000021c027825 */ /* 0x001fc800078e020e */
[--C-:B----4-:R-:W-:Y:S01]  /*1cc90*/  IMAD.WIDE R28, R29, 0x2, R14.reuse ;  /* 0x000000021d1c7825 */ /* 0x110fe200078e020e */
[----:B------:R0:W-:Y:S03]  /*1cca0*/  STL.64 [R1+0x1520], R2 ;  /* 0x0015200201007387 */ /* 0x0001e60000100a00 */
[--C-:B------:R-:W-:Y:S01]  /*1ccb0*/  IMAD.WIDE R26, R26, 0x2, R14.reuse ;  /* 0x000000021a1a7825 */ /* 0x100fe200078e020e */
[----:B0-----:R-:W4:Y:S04]  /*1ccc0*/  LDL R2, [R1+0x278] ;  /* 0x0002780001027983 */ /* 0x001f280000100800 */
[----:B------:R-:W2:Y:S01]  /*1ccd0*/  LDL R3, [R1+0x254] ;  /* 0x0002540001037983 */ /* 0x000ea20000100800 */
[----:B------:R0:W-:Y:S02]  /*1cce0*/  STL.64 [R1+0x1530], R28 ;  /* 0x0015301c01007387 */ /* 0x0001e40000100a00 */
[----:B0-----:R-:W-:-:S04]  /*1ccf0*/  IMAD.WIDE R28, R13, 0x2, R14 ;  /* 0x000000020d1c7825 */ /* 0x001fc800078e020e */
[--C-:B------:R-:W-:Y:S01]  /*1cd00*/  IMAD.WIDE R12, R12, 0x2, R14.reuse ;  /* 0x000000020c0c7825 */ /* 0x100fe200078e020e */
[----:B------:R0:W-:Y:S04]  /*1cd10*/  STL.64 [R1+0x1540], R28 ;  /* 0x0015401c01007387 */ /* 0x0001e80000100a00 */
[----:B0-----:R-:W2:Y:S04]  /*1cd20*/  LDL R28, [R1+0x250] ;  /* 0x00025000011c7983 */ /* 0x001ea80000100800 */
[----:B------:R-:W2:Y:S01]  /*1cd30*/  LDL R29, [R1+0x22c] ;  /* 0x00022c00011d7983 */ /* 0x000ea20000100800 */
[----:B------:R0:W-:Y:S03]  /*1cd40*/  STL.64 [R1+0x1550], R12 ;  /* 0x0015500c01007387 */ /* 0x0001e60000100a00 */
        /* <DEDUP_REMOVED lines=9> */
[----:B------:R-:W-:-:S04]  /*1cde0*/  IMAD.WIDE R24, R22, 0x2, R14 ;  /* 0x0000000216187825 */ /* 0x000fc800078e020e */
        /* <DEDUP_REMOVED lines=29> */
[--C-:B-1----:R-:W-:Y:S01]  /*1cfc0*/  IMAD.WIDE R8, R5, 0x2, R14.reuse ;  /* 0x0000000205087825 */ /* 0x102fe200078e020e */
[----:B--2---:R-:W2:Y:S03]  /*1cfd0*/  LDL R7, [R1+0x200] ;  /* 0x0002000001077983 */ /* 0x004ea60000100800 */
[----:B------:R4:W-:Y:S02]  /*1cfe0*/  STL.64 [R1+0x1680], R10 ;  /* 0x0016800a01007387 */ /* 0x0009e40000100a00 */
[----:B------:R-:W3:Y:S02]  /*1cff0*/  LDL R4, [R1+0x1dc] ;  /* 0x0001dc0001047983 */ /* 0x000ee40000100800 */
[----:B------:R0:W-:Y:S01]  /*1d000*/  STL.64 [R1+0x1690], R8 ;  /* 0x0016900801007387 */ /* 0x0001e20000100a00 */
[----:B------:R-:W3:Y:S01]  /*1d010*/  LDL R5, [R1+0x1d8] ;  /* 0x0001d80001057983 */ /* 0x000ee20000100800 */
[----:B----4-:R-:W-:-:S04]  /*1d020*/  IMAD.WIDE R10, R2, 0x2, R14 ;  /* 0x00000002020a7825 */ /* 0x010fc800078e020e */
[--C-:B0-----:R-:W-:Y:S01]  /*1d030*/  IMAD.WIDE R8, R3, 0x2, R14.reuse ;  /* 0x0000000203087825 */ /* 0x101fe200078e020e */
[----:B------:R-:W-:Y:S03]  /*1d040*/  STL.64 [R1+0x16a0], R10 ;  /* 0x0016a00a01007387 */ /* 0x000fe60000100a00 */
[----:B------:R-:W4:Y:S02]  /*1d050*/  LDL R2, [R1+0x1d4] ;  /* 0x0001d40001027983 */ /* 0x000f240000100800 */
[----:B------:R0:W-:Y:S02]  /*1d060*/  STL.64 [R1+0x16b0], R8 ;  /* 0x0016b00801007387 */ /* 0x0001e40000100a00 */
[--C-:B------:R-:W-:Y:S01]  /*1d070*/  IMAD.WIDE R16, R29, 0x2, R14.reuse ;  /* 0x000000021d107825 */ /* 0x100fe200078e020e */
[----:B------:R-:W3:Y:S03]  /*1d080*/  LDL R3, [R1+0x1d0] ;  /* 0x0001d00001037983 */ /* 0x000ee60000100800 */
[----:B0-----:R-:W-:-:S04]  /*1d090*/  IMAD.WIDE R8, R28, 0x2, R14 ;  /* 0x000000021c087825 */ /* 0x001fc800078e020e */
[--C-:B------:R-:W-:Y:S01]  /*1d0a0*/  IMAD.WIDE R10, R13, 0x2, R14.reuse ;  /* 0x000000020d0a7825 */ /* 0x100fe200078e020e */
[----:B------:R0:W-:Y:S03]  /*1d0b0*/  STL.64 [R1+0x16c0], R8 ;  /* 0x0016c00801007387 */ /* 0x0001e60000100a00 */
[----:B------:R1:W-:Y:S02]  /*1d0c0*/  STL.64 [R1+0x16d0], R16 ;  /* 0x0016d01001007387 */ /* 0x0003e40000100a00 */
[----:B------:R-:W3:Y:S02]  /*1d0d0*/  LDL R26, [R1+0x1cc] ;  /* 0x0001cc00011a7983 */ /* 0x000ee40000100800 */
[----:B------:R1:W-:Y:S01]  /*1d0e0*/  STL.64 [R1+0x16e0], R10 ;  /* 0x0016e00a01007387 */ /* 0x0003e20000100a00 */
[----:B------:R-:W3:Y:S01]  /*1d0f0*/  LDL R27, [R1+0x1c8] ;  /* 0x0001c800011b7983 */ /* 0x000ee20000100800 */
[----:B0-----:R-:W-:-:S05]  /*1d100*/  IMAD.WIDE R8, R12, 0x2, R14 ;  /* 0x000000020c087825 */ /* 0x001fca00078e020e */
        /* <DEDUP_REMOVED lines=11> */
[----:B-1----:R-:W2:Y:S04]  /*1d1c0*/  LDL R16, [R1+0x1a4] ;  /* 0x0001a40001107983 */ /* 0x002ea80000100800 */
[----:B------:R-:W2:Y:S04]  /*1d1d0*/  LDL R17, [R1+0x1a0] ;  /* 0x0001a00001117983 */ /* 0x000ea80000100800 */
[----:B------:R-:W2:Y:S04]  /*1d1e0*/  LDL R10, [R1+0x19c] ;  /* 0x00019c00010a7983 */ /* 0x000ea80000100800 */
[----:B------:R-:W2:Y:S04]  /*1d1f0*/  LDL R11, [R1+0x198] ;  /* 0x00019800010b7983 */ /* 0x000ea80000100800 */
[----:B0-----:R-:W2:Y:S04]  /*1d200*/  LDL R8, [R1+0x194] ;  /* 0x0001940001087983 */ /* 0x001ea80000100800 */
[----:B------:R-:W2:Y:S04]  /*1d210*/  LDL R28, [R1+0x190] ;  /* 0x00019000011c7983 */ /* 0x000ea80000100800 */
[----:B------:R-:W2:Y:S04]  /*1d220*/  LDL R29, [R1+0x18c] ;  /* 0x00018c00011d7983 */ /* 0x000ea80000100800 */
[----:B------:R-:W2:Y:S04]  /*1d230*/  LDL R13, [R1+0x188] ;  /* 0x00018800010d7983 */ /* 0x000ea80000100800 */
[----:B------:R-:W2:Y:S01]  /*1d240*/  LDL R12, [R1+0x184] ;  /* 0x00018400010c7983 */ /* 0x000ea20000100800 */
[----:B------:R0:W-:Y:S02]  /*1d250*/  STL.64 [R1+0x1700], R6 ;  /* 0x0017000601007387 */ /* 0x0001e40000100a00 */
[----:B------:R-:W2:Y:S02]  /*1d260*/  LDL R9, [R1+0x178] ;  /* 0x0001780001097983 */ /* 0x000ea40000100800 */
[----:B0-----:R-:W-:-:S04]  /*1d270*/  IMAD.WIDE R6, R4, 0x2, R14 ;  /* 0x0000000204067825 */ /* 0x001fc800078e020e */
[--C-:B------:R-:W-:Y:S01]  /*1d280*/  IMAD.WIDE R4, R5, 0x2, R14.reuse ;  /* 0x0000000205047825 */ /* 0x100fe200078e020e */
[----:B------:R0:W-:Y:S03]  /*1d290*/  STL.64 [R1+0x1710], R6 ;  /* 0x0017100601007387 */ /* 0x0001e60000100a00 */
[--C-:B------:R-:W-:Y:S01]  /*1d2a0*/  IMAD.WIDE R26, R26, 0x2, R14.reuse ;  /* 0x000000021a1a7825 */ /* 0x100fe200078e020e */
[----:B0-----:R-:W2:Y:S03]  /*1d2b0*/  LDL R6, [R1+0x418] ;  /* 0x0004180001067983 */ /* 0x001ea60000100800 */
[----:B------:R4:W-:Y:S02]  /*1d2c0*/  STL.64 [R1+0x1720], R4 ;  /* 0x0017200401007387 */ /* 0x0009e40000100a00 */
[----:B------:R-:W2:Y:S02]  /*1d2d0*/  LDL.LU R7, [R1+0x38] ;  /* 0x0000380001077983 */ /* 0x000ea40000300800 */
[----:B----4-:R-:W-:-:S04]  /*1d2e0*/  IMAD.WIDE R4, R2, 0x2, R14 ;  /* 0x0000000202047825 */ /* 0x010fc800078e020e */
[--C-:B------:R-:W-:Y:S01]  /*1d2f0*/  IMAD.WIDE R2, R3, 0x2, R14.reuse ;  /* 0x0000000203027825 */ /* 0x100fe200078e020e */
[----:B------:R0:W-:Y:S04]  /*1d300*/  STL.64 [R1+0x1730], R4 ;  /* 0x0017300401007387 */ /* 0x0001e80000100a00 */
[----:B0-----:R-:W4:Y:S01]  /*1d310*/  LDL.LU R4, [R1+0x3e8] ;  /* 0x0003e80001047983 */ /* 0x001f220000300800 */
[----:B------:R0:W-:Y:S02]  /*1d320*/  STL.64 [R1+0x1740], R2 ;  /* 0x0017400201007387 */ /* 0x0001e40000100a00 */
[----:B------:R-:W2:Y:S01]  /*1d330*/  LDL.LU R5, [R1+0x3dc] ;  /* 0x0003dc0001057983 */ /* 0x000ea20000300800 */
[----:B0-----:R-:W2:Y:S01]  /*1d340*/  LDL.LU R2, [R1+0x3d8] ;  /* 0x0003d80001027983 */ /* 0x001ea20000300800 */
[----:B------:R-:W2:Y:S02]  /*1d350*/  LDL.LU R3, [R1+0x3ec] ;  /* 0x0003ec0001037983 */ /* 0x000ea40000300800 */
[----:B------:R0:W-:Y:S02]  /*1d360*/  STL.64 [R1+0x1750], R26 ;  /* 0x0017501a01007387 */ /* 0x0001e40000100a00 */
[----:B0-----:R-:W2:Y:S02]  /*1d370*/  LDL.LU R27, [R1+0x23c0] ;  /* 0x0023c000011b7983 */ /* 0x001ea40000300800 */
[----:B--2---:R-:W-:-:S05]  /*1d380*/  IMAD.WIDE R26, R27, 0x2, R14 ;  /* 0x000000021b1a7825 */ /* 0x004fca00078e020e */
[----:B------:R0:W-:Y:S02]  /*1d390*/  STL.64 [R1+0x1760], R26 ;  /* 0x0017601a01007387 */ /* 0x0001e40000100a00 */
[----:B0-----:R-:W-:-:S04]  /*1d3a0*/  IMAD.WIDE R26, R24, 0x2, R14 ;  /* 0x00000002181a7825 */ /* 0x001fc800078e020e */
[--C-:B---3--:R-:W-:Y:S01]  /*1d3b0*/  IMAD.WIDE R24, R25, 0x2, R14.reuse ;  /* 0x0000000219187825 */ /* 0x108fe200078e020e */
[----:B------:R0:W-:Y:S04]  /*1d3c0*/  STL.64 [R1+0x1770], R26 ;  /* 0x0017701a01007387 */ /* 0x0001e80000100a00 */
[----:B0-----:R-:W2:Y:S01]  /*1d3d0*/  LDL.LU.64 R26, [R1+0x23b8] ;  /* 0x0023b800011a7983 */ /* 0x001ea20000300a00 */
[----:B------:R0:W-:Y:S02]  /*1d3e0*/  STL.64 [R1+0x1780], R24 ;  /* 0x0017801801007387 */ /* 0x0001e40000100a00 */
[----:B0-----:R-:W-:-:S04]  /*1d3f0*/  IMAD.WIDE R24, R22, 0x2, R14 ;  /* 0x0000000216187825 */ /* 0x001fc800078e020e */
[--C-:B------:R-:W-:Y:S01]  /*1d400*/  IMAD.WIDE R22, R23, 0x2, R14.reuse ;  /* 0x0000000217167825 */ /* 0x100fe200078e020e */
[----:B------:R0:W-:Y:S04]  /*1d410*/  STL.64 [R1+0x1790], R24 ;  /* 0x0017901801007387 */ /* 0x0001e80000100a00 */
[----:B0-----:R-:W3:Y:S01]  /*1d420*/  LDL.LU.64 R24, [R1+0x23b0] ;  /* 0x0023b00001187983 */ /* 0x001ee20000300a00 */
[----:B------:R0:W-:Y:S02]  /*1d430*/  STL.64 [R1+0x17a0], R22 ;  /* 0x0017a01601007387 */ /* 0x0001e40000100a00 */
[----:B0-----:R-:W-:-:S04]  /*1d440*/  IMAD.WIDE R22, R20, 0x2, R14 ;  /* 0x0000000214167825 */ /* 0x001fc800078e020e */
[--C-:B------:R-:W-:Y:S01]  /*1d450*/  IMAD.WIDE R20, R21, 0x2, R14.reuse ;  /* 0x0000000215147825 */ /* 0x100fe200078e020e */
[----:B------:R0:W-:Y:S04]  /*1d460*/  STL.64 [R1+0x17b0], R22 ;  /* 0x0017b01601007387 */ /* 0x0001e80000100a00 */
[----:B0-----:R-:W2:Y:S01]  /*1d470*/  LDL.LU.64 R22, [R1+0x23a8] ;  /* 0x0023a80001167983 */ /* 0x001ea20000300a00 */
        /* <DEDUP_REMOVED lines=16> */
[----:B0-----:R-:W-:-:S05]  /*1d580*/  IMAD.WIDE R10, R8, 0x2, R14 ;  /* 0x00000002080a7825 */ /* 0x001fca00078e020e */
        /* <DEDUP_REMOVED lines=10> */
[----:B------:R0:W-:Y:S03]  /*1d630*/  STL.64 [R1+0x1870], R12 ;  /* 0x0018700c01007387 */ /* 0x0001e60000100a00 */
[----:B0-----:R-:W2:Y:S02]  /*1d640*/  LDL.LU R13, [R1+0x237c] ;  /* 0x00237c00010d7983 */ /* 0x001ea40000300800 */
[----:B--2---:R-:W-:-:S05]  /*1d650*/  IMAD.WIDE R12, R13, 0x2, R14 ;  /* 0x000000020d0c7825 */ /* 0x004fca00078e020e */
[----:B------:R0:W-:Y:S04]  /*1d660*/  STL.64 [R1+0x1880], R12 ;  /* 0x0018800c01007387 */ /* 0x0001e80000100a00 */
[----:B0-----:R-:W2:Y:S01]  /*1d670*/  LDL.LU R12, [R1+0x2378] ;  /* 0x00237800010c7983 */ /* 0x001ea20000300800 */
[----:B------:R-:W-:-:S04]  /*1d680*/  IMAD.WIDE R8, R9, 0x2, R14 ;  /* 0x0000000209087825 */ /* 0x000fc800078e020e */
[----:B------:R-:W-:Y:S02]  /*1d690*/  IMAD R0, R0, c[0x0][0x190], RZ ;  /* 0x0000640000007a24 */ /* 0x000fe400078e02ff */
[----:B--2---:R-:W-:-:S05]  /*1d6a0*/  IMAD.WIDE R12, R12, 0x2, R14 ;  /* 0x000000020c0c7825 */ /* 0x004fca00078e020e */
[----:B------:R0:W-:Y:S04]  /*1d6b0*/  STL.64 [R1+0x1890], R12 ;  /* 0x0018900c01007387 */ /* 0x0001e80000100a00 */
[----:B0-----:R-:W2:Y:S01]  /*1d6c0*/  LDL.LU.64 R12, [R1+0x2370] ;  /* 0x00237000010c7983 */ /* 0x001ea20000300a00 */
[----:B------:R0:W-:Y:S02]  /*1d6d0*/  STL.64 [R1+0x18a0], R8 ;  /* 0x0018a00801007387 */ /* 0x0001e40000100a00 */
[----:B0-----:R-:W-:-:S05]  /*1d6e0*/  IMAD.WIDE R8, R6, 0x2, R14 ;  /* 0x0000000206087825 */ /* 0x001fca00078e020e */
[----:B------:R0:W-:Y:S02]  /*1d6f0*/  STL.64 [R1+0x18c0], R8 ;  /* 0x0018c00801007387 */ /* 0x0001e40000100a00 */
[----:B0-----:R-:W-:Y:S02]  /*1d700*/  IMAD.WIDE R8, R0, 0x2, R14 ;  /* 0x0000000200087825 */ /* 0x001fe400078e020e */
[----:B------:R-:W3:Y:S03]  /*1d710*/  LDL.LU R15, [R1+0x400] ;  /* 0x00040000010f7983 */ /* 0x000ee60000300800 */
[----:B------:R2:W-:Y:S02]  /*1d720*/  STL.64 [R1+0x18b0], R8 ;  /* 0x0018b00801007387 */ /* 0x0005e40000100a00 */
[----:B--2---:R-:W-:-:S04]  /*1d730*/  IMAD.WIDE R8, R28, 0x2, R12 ;  /* 0x000000021c087825 */ /* 0x004fc800078e020c */
[--C-:B------:R-:W-:Y:S01]  /*1d740*/  IMAD.WIDE R6, R7, 0x2, R12.reuse ;  /* 0x0000000207067825 */ /* 0x100fe200078e020c */
[----:B------:R0:W-:Y:S04]  /*1d750*/  STL.64 [R1+0x80], R8 ;  /* 0x0000800801007387 */ /* 0x0001e80000100a00 */
[----:B0-----:R-:W2:Y:S01]  /*1d760*/  LDL.LU.64 R8, [R1+0x2368] ;  /* 0x0023680001087983 */ /* 0x001ea20000300a00 */
[----:B------:R4:W-:Y:S02]  /*1d770*/  STL.64 [R1+0x78], R6 ;  /* 0x0000780601007387 */ /* 0x0009e40000100a00 */
[----:B----4-:R-:W-:-:S04]  /*1d780*/  IMAD.WIDE R6, R4, 0x2, R12 ;  /* 0x0000000204067825 */ /* 0x010fc800078e020c */
[--C-:B------:R-:W-:Y:S01]  /*1d790*/  IMAD.WIDE R4, R5, 0x2, R12.reuse ;  /* 0x0000000205047825 */ /* 0x100fe200078e020c */
[----:B------:R0:W-:Y:S04]  /*1d7a0*/  STL.64 [R1+0x70], R6 ;  /* 0x0000700601007387 */ /* 0x0001e80000100a00 */
[----:B0-----:R-:W4:Y:S01]  /*1d7b0*/  LDL.LU.64 R6, [R1+0x2360] ;  /* 0x0023600001067983 */ /* 0x001f220000300a00 */
[----:B------:R0:W-:Y:S02]  /*1d7c0*/  STL.64 [R1+0x68], R4 ;  /* 0x0000680401007387 */ /* 0x0001e40000100a00 */
[----:B0-----:R-:W-:-:S04]  /*1d7d0*/  IMAD.WIDE R4, R2, 0x2, R12 ;  /* 0x0000000202047825 */ /* 0x001fc800078e020c */
[--C-:B------:R-:W-:Y:S01]  /*1d7e0*/  IMAD.WIDE R2, R3, 0x2, R12.reuse ;  /* 0x0000000203027825 */ /* 0x100fe200078e020c */
[----:B------:R0:W-:Y:S04]  /*1d7f0*/  STL.64 [R1+0x60], R4 ;  /* 0x0000600401007387 */ /* 0x0001e80000100a00 */
[----:B0-----:R-:W4:Y:S01]  /*1d800*/  LDL.LU.64 R4, [R1+0x2358] ;  /* 0x0023580001047983 */ /* 0x001f220000300a00 */
[----:B------:R0:W-:Y:S03]  /*1d810*/  STL.64 [R1+0x58], R2 ;  /* 0x0000580201007387 */ /* 0x0001e60000100a00 */
[----:B0-----:R-:W4:Y:S01]  /*1d820*/  LDL.LU.64 R2, [R1+0x2350] ;  /* 0x0023500001027983 */ /* 0x001f220000300a00 */
[----:B---3--:R-:W-:-:S05]  /*1d830*/  IMAD.WIDE R14, R15, 0x2, R12 ;  /* 0x000000020f0e7825 */ /* 0x008fca00078e020c */
[----:B------:R0:W-:Y:S02]  /*1d840*/  STL.64 [R1+0x50], R14 ;  /* 0x0000500e01007387 */ /* 0x0001e40000100a00 */
[----:B0-----:R-:W-:-:S05]  /*1d850*/  IMAD.WIDE R14, R27, 0x2, R12 ;  /* 0x000000021b0e7825 */ /* 0x001fca00078e020c */
        /* <DEDUP_REMOVED lines=10> */
[----:B------:R2:W-:Y:S01]  /*1d900*/  STL.64 [R1+0x20], R14 ;  /* 0x0000200e01007387 */ /* 0x0005e20000100a00 */
[----:B------:R-:W-:-:S04]  /*1d910*/  IMAD.WIDE R28, R29, 0x2, R12 ;  /* 0x000000021d1c7825 */ /* 0x000fc800078e020c */
[----:B------:R-:W-:-:S04]  /*1d920*/  IMAD.WIDE R10, R10, 0x2, R12 ;  /* 0x000000020a0a7825 */ /* 0x000fc800078e020c */
[----:B------:R-:W-:-:S04]  /*1d930*/  IMAD.WIDE R18, R18, 0x2, R12 ;  /* 0x0000000212127825 */ /* 0x000fc800078e020c */
[----:B------:R-:W-:-:S04]  /*1d940*/  IMAD.WIDE R20, R20, 0x2, R12 ;  /* 0x0000000214147825 */ /* 0x000fc800078e020c */
[----:B--2---:R-:W-:-:S05]  /*1d950*/  IMAD.WIDE R14, R9, 0x2, R12 ;  /* 0x00000002090e7825 */ /* 0x004fca00078e020c */
[----:B------:R4:W-:Y:S01]  /*1d960*/  STL.64 [R1+0x18], R14 ;  /* 0x0000180e01007387 */ /* 0x0009e20000100a00 */
[----:B------:R-:W-:-:S04]  /*1d970*/  IMAD.WIDE R8, R8, 0x2, R12 ;  /* 0x0000000208087825 */ /* 0x000fc800078e020c */
[----:B----4-:R-:W-:-:S05]  /*1d980*/  IMAD.WIDE R14, R7, 0x2, R12 ;  /* 0x00000002070e7825 */ /* 0x010fca00078e020c */
[----:B------:R0:W-:Y:S01]  /*1d990*/  STL.64 [R1+0x10], R14 ;  /* 0x0000100e01007387 */ /* 0x0001e20000100a00 */
[----:B------:R-:W-:-:S04]  /*1d9a0*/  IMAD.WIDE R6, R6, 0x2, R12 ;  /* 0x0000000206067825 */ /* 0x000fc800078e020c */
[----:B0-----:R-:W-:-:S04]  /*1d9b0*/  IMAD.WIDE R14, R5, 0x2, R12 ;  /* 0x00000002050e7825 */ /* 0x001fc800078e020c */
[--C-:B------:R-:W-:Y:S01]  /*1d9c0*/  IMAD.WIDE R4, R4, 0x2, R12.reuse ;  /* 0x0000000204047825 */ /* 0x100fe200078e020c */
[----:B------:R0:W-:Y:S03]  /*1d9d0*/  STL.64 [R1+0x8], R14 ;  /* 0x0000080e01007387 */ /* 0x0001e60000100a00 */
[----:B------:R-:W-:Y:S02]  /*1d9e0*/  STL.64 [R1+0x22f0], R28 ;  /* 0x0022f01c01007387 */ /* 0x000fe40000100a00 */
[----:B0-----:R-:W-:-:S04]  /*1d9f0*/  IMAD.WIDE R14, R3, 0x2, R12 ;  /* 0x00000002030e7825 */ /* 0x001fc800078e020c */
[--C-:B------:R-:W-:Y:S01]  /*1da00*/  IMAD.WIDE R2, R2, 0x2, R12.reuse ;  /* 0x0000000202027825 */ /* 0x100fe200078e020c */
[----:B------:R0:W-:Y:S04]  /*1da10*/  STL.64 [R1], R14 ;  /* 0x0000000e01007387 */ /* 0x0001e80000100a00 */
[----:B------:R-:W-:Y:S02]  /*1da20*/  STL.64 [R1+0x22e8], R2 ;  /* 0x0022e80201007387 */ /* 0x000fe40000100a00 */
[----:B------:R-:W-:Y:S02]  /*1da30*/  STL.64 [R1+0x22f8], R4 ;  /* 0x0022f80401007387 */ /* 0x000fe40000100a00 */
[----:B------:R1:W-:Y:S02]  /*1da40*/  STL.64 [R1+0x2300], R6 ;  /* 0x0023000601007387 */ /* 0x0003e40000100a00 */
[--C-:B0-----:R-:W-:Y:S01]  /*1da50*/  IMAD.WIDE R14, R17, 0x2, R12.reuse ;  /* 0x00000002110e7825 */ /* 0x101fe200078e020c */
[----:B-1----:R-:W2:Y:S03]  /*1da60*/  LDL.LU R6, [R1+0x4a0] ;  /* 0x0004a00001067983 */ /* 0x002ea60000300800 */
[----:B------:R0:W-:Y:S02]  /*1da70*/  STL.64 [R1+0x22e0], R8 ;  /* 0x0022e00801007387 */ /* 0x0001e40000100a00 */
[----:B0-----:R-:W3:Y:S01]  /*1da80*/  LDL.LU R9, [R1+0x488] ;  /* 0x0004880001097983 */ /* 0x001ee20000300800 */
[----:B------:R-:W4:Y:S02]  /*1da90*/  LDL.LU R7, [R1+0x360] ;  /* 0x0003600001077983 */ /* 0x000f240000300800 */
[----:B------:R-:W2:Y:S02]  /*1daa0*/  LDL.LU R4, [R1+0x4a4] ;  /* 0x0004a40001047983 */ /* 0x000ea40000300800 */
[----:B------:R0:W-:Y:S02]  /*1dab0*/  STL.64 [R1+0x2308], R10 ;  /* 0x0023080a01007387 */ /* 0x0001e40000100a00 */
[----:B0-----:R-:W2:Y:S01]  /*1dac0*/  LDL.LU R10, [R1+0x4b0] ;  /* 0x0004b000010a7983 */ /* 0x001ea20000300800 */
[----:B------:R-:W4:Y:S02]  /*1dad0*/  LDL.LU R5, [R1+0x354] ;  /* 0x0003540001057983 */ /* 0x000f240000300800 */
[----:B------:R0:W-:Y:S02]  /*1dae0*/  STL.64 [R1+0x2310], R14 ;  /* 0x0023100e01007387 */ /* 0x0001e40000100a00 */
[----:B0-----:R-:W4:Y:S01]  /*1daf0*/  LDL.LU R14, [R1+0x48c] ;  /* 0x00048c00010e7983 */ /* 0x001f220000300800 */
[----:B------:R-:W4:Y:S02]  /*1db00*/  LDL.LU R15, [R1+0x364] ;  /* 0x00036400010f7983 */ /* 0x000f240000300800 */
[----:B------:R-:W-:-:S05]  /*1db10*/  IMAD.WIDE R16, R16, 0x2, R12 ;  /* 0x0000000210107825 */ /* 0x000fca00078e020c */
[----:B------:R3:W-:Y:S01]  /*1db20*/  STL.64 [R1+0x2318], R16 ;  /* 0x0023181001007387 */ /* 0x0007e20000100a00 */
[----:B------:R-:W4:Y:S02]  /*1db30*/  LDL.LU R2, [R1+0x350] ;  /* 0x0003500001027983 */ /* 0x000f240000300800 */
[----:B------:R-:W-:Y:S02]  /*1db40*/  STL.64 [R1+0x2320], R18 ;  /* 0x0023201201007387 */ /* 0x000fe40000100a00 */
[----:B------:R-:W4:Y:S01]  /*1db50*/  LDL.LU R28, [R1+0x4b4] ;  /* 0x0004b400011c7983 */ /* 0x000f220000300800 */
[----:B------:R-:W4:Y:S01]  /*1db60*/  LDL.LU R29, [R1+0x4c8] ;  /* 0x0004c800011d7983 */ /* 0x000f220000300800 */
[----:B------:R-:W-:Y:S02]  /*1db70*/  STL.64 [R1+0x2328], R20 ;  /* 0x0023281401007387 */ /* 0x000fe40000100a00 */
[----:B------:R-:W4:Y:S02]  /*1db80*/  LDL.LU R3, [R1+0x4cc] ;  /* 0x0004cc0001037983 */ /* 0x000f240000300800 */
[----:B------:R-:W-:-:S04]  /*1db90*/  IMAD.WIDE R22, R22, 0x2, R12 ;  /* 0x0000000216167825 */ /* 0x000fc800078e020c */
[--C-:B------:R-:W-:Y:S01]  /*1dba0*/  IMAD.WIDE R24, R24, 0x2, R12.reuse ;  /* 0x0000000218187825 */ /* 0x100fe200078e020c */
[----:B------:R-:W-:Y:S03]  /*1dbb0*/  STL.64 [R1+0x2330], R22 ;  /* 0x0023301601007387 */ /* 0x000fe60000100a00 */
[----:B------:R-:W4:Y:S02]  /*1dbc0*/  LDL.LU R11, [R1+0x4d8] ;  /* 0x0004d800010b7983 */ /* 0x000f240000300800 */
[----:B------:R-:W-:Y:S02]  /*1dbd0*/  STL.64 [R1+0x2338], R24 ;  /* 0x0023381801007387 */ /* 0x000fe40000100a00 */
[--C-:B------:R-:W-:Y:S01]  /*1dbe0*/  IMAD.WIDE R26, R26, 0x2, R12.reuse ;  /* 0x000000021a1a7825 */ /* 0x100fe200078e020c */
[----:B------:R-:W4:Y:S04]  /*1dbf0*/  LDL.LU R8, [R1+0x33c] ;  /* 0x00033c0001087983 */ /* 0x000f280000300800 */
[----:B------:R-:W-:Y:S01]  /*1dc00*/  STL.64 [R1+0x2340], R26 ;  /* 0x0023401a01007387 */ /* 0x000fe20000100a00 */
[----:B---3--:R-:W-:-:S03]  /*1dc10*/  IMAD.WIDE R16, R9, 0x2, R12 ;  /* 0x0000000209107825 */ /* 0x008fc600078e020c */
[----:B------:R-:W3:Y:S02]  /*1dc20*/  LDL.LU R9, [R1+0x338] ;  /* 0x0003380001097983 */ /* 0x000ee40000300800 */
[----:B------:R2:W-:Y:S02]  /*1dc30*/  STL.64 [R1+0x1e8], R16 ;  /* 0x0001e81001007387 */ /* 0x0005e40000100a00 */
[--C-:B--2---:R-:W-:Y:S02]  /*1dc40*/  IMAD.WIDE R16, R6, 0x2, R12.reuse ;  /* 0x0000000206107825 */ /* 0x104fe400078e020c */
[----:B------:R-:W2:Y:S02]  /*1dc50*/  LDL.LU R6, [R1+0x4dc] ;  /* 0x0004dc0001067983 */ /* 0x000ea40000300800 */
[----:B----4-:R-:W-:-:S05]  /*1dc60*/  IMAD.WIDE R18, R14, 0x2, R12 ;  /* 0x000000020e127825 */ /* 0x010fca00078e020c */
[----:B------:R-:W-:Y:S01]  /*1dc70*/  STL.64 [R1+0x1f8], R18 ;  /* 0x0001f81201007387 */ /* 0x000fe20000100a00 */
[----:B------:R0:W-:Y:S02]  /*1dc80*/  STL.64 [R1+0x210], R16 ;  /* 0x0002101001007387 */ /* 0x0001e40000100a00 */
[----:B------:R-:W-:-:S04]  /*1dc90*/  IMAD.WIDE R14, R15, 0x2, R12 ;  /* 0x000000020f0e7825 */ /* 0x000fc800078e020c */
[--C-:B0-----:R-:W-:Y:S02]  /*1dca0*/  IMAD.WIDE R16, R7, 0x2, R12.reuse ;  /* 0x0000000207107825 */ /* 0x101fe400078e020c */
[----:B------:R-:W4:Y:S02]  /*1dcb0*/  LDL.LU R7, [R1+0x4e8] ;  /* 0x0004e80001077983 */ /* 0x000f240000300800 */
[----:B------:R0:W-:Y:S02]  /*1dcc0*/  STL.64 [R1+0x220], R14 ;  /* 0x0002200e01007387 */ /* 0x0001e40000100a00 */
[----:B------:R1:W-:Y:S02]  /*1dcd0*/  STL.64 [R1+0x238], R16 ;  /* 0x0002381001007387 */ /* 0x0003e40000100a00 */
[----:B0-----:R-:W-:-:S04]  /*1dce0*/  IMAD.WIDE R14, R4, 0x2, R12 ;  /* 0x00000002040e7825 */ /* 0x001fc800078e020c */
[--C-:B-1----:R-:W-:Y:S01]  /*1dcf0*/  IMAD.WIDE R16, R10, 0x2, R12.reuse ;  /* 0x000000020a107825 */ /* 0x102fe200078e020c */
[----:B------:R-:W4:Y:S03]  /*1dd00*/  LDL.LU R4, [R1+0x4ec] ;  /* 0x0004ec0001047983 */ /* 0x000f260000300800 */
[----:B------:R0:W-:Y:S02]  /*1dd10*/  STL.64 [R1+0x248], R14 ;  /* 0x0002480e01007387 */ /* 0x0001e40000100a00 */
[----:B------:R-:W4:Y:S01]  /*1dd20*/  LDL.LU R23, [R1+0x4f8] ;  /* 0x0004f80001177983 */ /* 0x000f220000300800 */
[----:B------:R1:W-:Y:S01]  /*1dd30*/  STL.64 [R1+0x260], R16 ;  /* 0x0002601001007387 */ /* 0x0003e20000100a00 */
[----:B------:R-:W4:Y:S02]  /*1dd40*/  LDL.LU R20, [R1+0x4fc] ;  /* 0x0004fc0001147983 */ /* 0x000f240000300800 */
[----:B0-----:R-:W-:-:S05]  /*1dd50*/  IMAD.WIDE R14, R5, 0x2, R12 ;  /* 0x00000002050e7825 */ /* 0x001fca00078e020c */
[----:B------:R0:W-:Y:S01]  /*1dd60*/  STL.64 [R1+0x270], R14 ;  /* 0x0002700e01007387 */ /* 0x0001e20000100a00 */
[----:B------:R-:W4:Y:S02]  /*1dd70*/  LDL.LU R21, [R1+0x508] ;  /* 0x0005080001157983 */ /* 0x000f240000300800 */
[----:B------:R-:W4:Y:S02]  /*1dd80*/  LDL.LU R5, [R1+0x50c] ;  /* 0x00050c0001057983 */ /* 0x000f240000300800 */
[----:B------:R-:W4:Y:S02]  /*1dd90*/  LDL.LU R18, [R1+0x518] ;  /* 0x0005180001127983 */ /* 0x000f240000300800 */
[----:B-1----:R-:W-:-:S04]  /*1dda0*/  IMAD.WIDE R16, R28, 0x2, R12 ;  /* 0x000000021c107825 */ /* 0x002fc800078e020c */
[--C-:B0-----:R-:W-:Y:S02]  /*1ddb0*/  IMAD.WIDE R14, R2, 0x2, R12.reuse ;  /* 0x00000002020e7825 */ /* 0x101fe400078e020c */
[----:B------:R-:W4:Y:S03]  /*1ddc0*/  LDL.LU R2, [R1+0x51c] ;  /* 0x00051c0001027983 */ /* 0x000f260000300800 */
[----:B------:R0:W-:Y:S02]  /*1ddd0*/  STL.64 [R1+0x288], R14 ;  /* 0x0002880e01007387 */ /* 0x0001e40000100a00 */
[----:B------:R-:W4:Y:S02]  /*1dde0*/  LDL.LU R28, [R1+0x528] ;  /* 0x00052800011c7983 */ /* 0x000f240000300800 */
[----:B------:R1:W-:Y:S01]  /*1ddf0*/  STL.64 [R1+0x298], R16 ;  /* 0x0002981001007387 */ /* 0x0003e20000100a00 */
[----:B------:R-:W4:Y:S01]  /*1de00*/  LDL.LU R19, [R1+0x52c] ;  /* 0x00052c0001137983 */ /* 0x000f220000300800 */
[----:B0-----:R-:W-:-:S03]  /*1de10*/  IMAD.WIDE R14, R29, 0x2, R12 ;  /* 0x000000021d0e7825 */ /* 0x001fc600078e020c */
[----:B------:R-:W4:Y:S02]  /*1de20*/  LDL.LU R29, [R1+0x538] ;  /* 0x00053800011d7983 */ /* 0x000f240000300800 */
[----:B------:R0:W-:Y:S02]  /*1de30*/  STL.64 [R1+0x2b0], R14 ;  /* 0x0002b00e01007387 */ /* 0x0001e40000100a00 */
[----:B-1----:R-:W4:Y:S02]  /*1de40*/  LDL.LU R16, [R1+0x53c] ;  /* 0x00053c0001107983 */ /* 0x002f240000300800 */
[--C-:B0-----:R-:W-:Y:S02]  /*1de50*/  IMAD.WIDE R14, R3, 0x2, R12.reuse ;  /* 0x00000002030e7825 */ /* 0x101fe400078e020c */
[----:B------:R-:W4:Y:S02]  /*1de60*/  LDL.LU R3, [R1+0x548] ;  /* 0x0005480001037983 */ /* 0x000f240000300800 */
[----:B------:R-:W-:-:S04]  /*1de70*/  IMAD.WIDE R24, R11, 0x2, R12 ;  /* 0x000000020b187825 */ /* 0x000fc800078e020c */
[----:B------:R0:W-:Y:S02]  /*1de80*/  STL.64 [R1+0x2c0], R14 ;  /* 0x0002c00e01007387 */ /* 0x0001e40000100a00 */
[----:B------:R-:W4:Y:S01]  /*1de90*/  LDL.LU R11, [R1+0x54c] ;  /* 0x00054c00010b7983 */ /* 0x000f220000300800 */
[----:B------:R-:W-:Y:S01]  /*1dea0*/  STL.64 [R1+0x2d8], R24 ;  /* 0x0002d81801007387 */ /* 0x000fe20000100a00 */
[----:B------:R-:W4:Y:S02]  /*1deb0*/  LDL.LU R17, [R1+0x558] ;  /* 0x0005580001117983 */ /* 0x000f240000300800 */
[--C-:B0-----:R-:W-:Y:S02]  /*1dec0*/  IMAD.WIDE R14, R8, 0x2, R12.reuse ;  /* 0x00000002080e7825 */ /* 0x101fe400078e020c */
[----:B------:R-:W4:Y:S03]  /*1ded0*/  LDL.LU R8, [R1+0x55c] ;  /* 0x00055c0001087983 */ /* 0x000f260000300800 */
[----:B------:R0:W-:Y:S02]  /*1dee0*/  STL.64 [R1+0x2e8], R14 ;  /* 0x0002e80e01007387 */ /* 0x0001e40000100a00 */
[----:B0-----:R-:W4:Y:S01]  /*1def0*/  LDL.LU R14, [R1+0x568] ;  /* 0x00056800010e7983 */ /* 0x001f220000300800 */
[----:B---3--:R-:W-:-:S03]  /*1df00*/  IMAD.WIDE R24, R9, 0x2, R12 ;  /* 0x0000000209187825 */ /* 0x008fc600078e020c */
[----:B------:R-:W3:Y:S02]  /*1df10*/  LDL.LU R9, [R1+0x56c] ;  /* 0x00056c0001097983 */ /* 0x000ee40000300800 */
[----:B------:R2:W-:Y:S02]  /*1df20*/  STL.64 [R1+0x300], R24 ;  /* 0x0003001801007387 */ /* 0x0005e40000100a00 */
[----:B------:R-:W3:Y:S02]  /*1df30*/  LDL.LU R15, [R1+0x578] ;  /* 0x00057800010f7983 */ /* 0x000ee40000300800 */
[--C-:B--2---:R-:W-:Y:S02]  /*1df40*/  IMAD.WIDE R24, R6, 0x2, R12.reuse ;  /* 0x0000000206187825 */ /* 0x104fe400078e020c */
[----:B------:R-:W2:Y:S03]  /*1df50*/  LDL.LU R6, [R1+0x57c] ;  /* 0x00057c0001067983 */ /* 0x000ea60000300800 */
[----:B------:R0:W-:Y:S02]  /*1df60*/  STL.64 [R1+0x310], R24 ;  /* 0x0003101801007387 */ /* 0x0001e40000100a00 */
[----:B----4-:R-:W-:-:S02]  /*1df70*/  IMAD.WIDE R26, R7, 0x2, R12 ;  /* 0x00000002071a7825 */ /* 0x010fc400078e020c */
[----:B------:R-:W4:Y:S03]  /*1df80*/  LDL.LU R7, [R1+0x588] ;  /* 0x0005880001077983 */ /* 0x000f260000300800 */
[----:B------:R1:W-:Y:S02]  /*1df90*/  STL.64 [R1+0x328], R26 ;  /* 0x0003281a01007387 */ /* 0x0003e40000100a00 */
[----:B------:R-:W4:Y:S02]  /*1dfa0*/  LDL.LU R10, [R1+0x58c] ;  /* 0x00058c00010a7983 */ /* 0x000f240000300800 */
[--C-:B0-----:R-:W-:Y:S02]  /*1dfb0*/  IMAD.WIDE R24, R4, 0x2, R12.reuse ;  /* 0x0000000204187825 */ /* 0x101fe400078e020c */
[----:B------:R-:W4:Y:S03]  /*1dfc0*/  LDL.LU R4, [R1+0x598] ;  /* 0x0005980001047983 */ /* 0x000f260000300800 */
[----:B------:R0:W-:Y:S02]  /*1dfd0*/  STL.64 [R1+0x338], R24 ;  /* 0x0003381801007387 */ /* 0x0001e40000100a00 */
[----:B-1----:R-:W-:-:S05]  /*1dfe0*/  IMAD.WIDE R26, R23, 0x2, R12 ;  /* 0x00000002171a7825 */ /* 0x002fca00078e020c */
[----:B------:R-:W-:Y:S01]  /*1dff0*/  STL.64 [R1+0x350], R26 ;  /* 0x0003501a01007387 */ /* 0x000fe20000100a00 */
[----:B0-----:R-:W-:-:S04]  /*1e000*/  IMAD.WIDE R24, R20, 0x2, R12 ;  /* 0x0000000214187825 */ /* 0x001fc800078e020c */
[----:B------:R-:W-:-:S04]  /*1e010*/  IMAD.WIDE R22, R21, 0x2, R12 ;  /* 0x0000000215167825 */ /* 0x000fc800078e020c */
[--C-:B------:R-:W-:Y:S01]  /*1e020*/  IMAD.WIDE R20, R5, 0x2, R12.reuse ;  /* 0x0000000205147825 */ /* 0x100fe200078e020c */
[----:B------:R-:W-:Y:S03]  /*1e030*/  STL.64 [R1+0x360], R24 ;  /* 0x0003601801007387 */ /* 0x000fe60000100a00 */
[----:B------:R-:W4:Y:S02]  /*1e040*/  LDL.LU R5, [R1+0x59c] ;  /* 0x00059c0001057983 */ /* 0x000f240000300800 */
[----:B------:R0:W-:Y:S01]  /*1e050*/  STL.64 [R1+0x378], R22 ;  /* 0x0003781601007387 */ /* 0x0001e20000100a00 */
[----:B------:R1:W-:Y:S01]  /*1e060*/  STL.64 [R1+0x388], R20 ;  /* 0x0003881401007387 */ /* 0x0003e20000100a00 */
[----:B0-----:R-:W-:-:S04]  /*1e070*/  IMAD.WIDE R22, R18, 0x2, R12 ;  /* 0x0000000212167825 */ /* 0x001fc800078e020c */
[--C-:B-1----:R-:W-:Y:S02]  /*1e080*/  IMAD.WIDE R20, R2, 0x2, R12.reuse ;  /* 0x0000000202147825 */ /* 0x102fe400078e020c */
[----:B------:R-:W4:Y:S02]  /*1e090*/  LDL.LU R2, [R1+0x5a8] ;  /* 0x0005a80001027983 */ /* 0x000f240000300800 */
[----:B------:R0:W-:Y:S02]  /*1e0a0*/  STL.64 [R1+0x3a0], R22 ;  /* 0x0003a01601007387 */ /* 0x0001e40000100a00 */
[----:B------:R1:W-:Y:S02]  /*1e0b0*/  STL.64 [R1+0x3b0], R20 ;  /* 0x0003b01401007387 */ /* 0x0003e40000100a00 */
[--C-:B0-----:R-:W-:Y:S02]  /*1e0c0*/  IMAD.WIDE R22, R28, 0x2, R12.reuse ;  /* 0x000000021c167825 */ /* 0x101fe400078e020c */
[----:B------:R-:W4:Y:S02]  /*1e0d0*/  LDL.LU R28, [R1+0x5ac] ;  /* 0x0005ac00011c7983 */ /* 0x000f240000300800 */
[----:B-1----:R-:W-:-:S04]  /*1e0e0*/  IMAD.WIDE R20, R19, 0x2, R12 ;  /* 0x0000000213147825 */ /* 0x002fc800078e020c */
[----:B------:R-:W-:Y:S02]  /*1e0f0*/  STL.64 [R1+0x3c0], R22 ;  /* 0x0003c01601007387 */ /* 0x000fe40000100a00 */
[--C-:B------:R-:W-:Y:S02]  /*1e100*/  IMAD.WIDE R18, R29, 0x2, R12.reuse ;  /* 0x000000021d127825 */ /* 0x100fe400078e020c */
[----:B------:R-:W4:Y:S02]  /*1e110*/  LDL.LU R29, [R1+0x5b8] ;  /* 0x0005b800011d7983 */ /* 0x000f240000300800 */
[----:B------:R-:W-:Y:S02]  /*1e120*/  STL.64 [R1+0x3d8], R20 ;  /* 0x0003d81401007387 */ /* 0x000fe40000100a00 */
[----:B------:R0:W-:Y:S02]  /*1e130*/  STL.64 [R1+0x3e8], R18 ;  /* 0x0003e81201007387 */ /* 0x0001e40000100a00 */
[----:B0-----:R-:W-:-:S02]  /*1e140*/  IMAD.WIDE R18, R3, 0x2, R12 ;  /* 0x0000000203127825 */ /* 0x001fc400078e020c */
[----:B------:R-:W4:Y:S02]  /*1e150*/  LDL.LU R3, [R1+0x5bc] ;  /* 0x0005bc0001037983 */ /* 0x000f240000300800 */
[----:B------:R-:W-:-:S05]  /*1e160*/  IMAD.WIDE R20, R16, 0x2, R12 ;  /* 0x0000000210147825 */ /* 0x000fca00078e020c */
[----:B------:R0:W-:Y:S01]  /*1e170*/  STL.64 [R1+0x400], R20 ;  /* 0x0004001401007387 */ /* 0x0001e20000100a00 */
[----:B------:R1:W-:Y:S02]  /*1e180*/  STL.64 [R1+0x410], R18 ;  /* 0x0004101201007387 */ /* 0x0003e40000100a00 */
[--C-:B0-----:R-:W-:Y:S02]  /*1e190*/  IMAD.WIDE R20, R11, 0x2, R12.reuse ;  /* 0x000000020b147825 */ /* 0x101fe400078e020c */
[----:B------:R-:W4:Y:S02]  /*1e1a0*/  LDL.LU R11, [R1+0x5c8] ;  /* 0x0005c800010b7983 */ /* 0x000f240000300800 */
[----:B-1----:R-:W-:-:S04]  /*1e1b0*/  IMAD.WIDE R18, R17, 0x2, R12 ;  /* 0x0000000211127825 */ /* 0x002fc800078e020c */
[----:B------:R-:W-:-:S04]  /*1e1c0*/  IMAD.WIDE R16, R8, 0x2, R12 ;  /* 0x0000000208107825 */ /* 0x000fc800078e020c */
[----:B------:R-:W-:Y:S01]  /*1e1d0*/  STL.64 [R1+0x428], R20 ;  /* 0x0004281401007387 */ /* 0x000fe20000100a00 */
[----:B------:R-:W4:Y:S01]  /*1e1e0*/  LDL.LU R8, [R1+0x5cc] ;  /* 0x0005cc0001087983 */ /* 0x000f220000300800 */
[----:B------:R0:W-:Y:S02]  /*1e1f0*/  STL.64 [R1+0x438], R18 ;  /* 0x0004381201007387 */ /* 0x0001e40000100a00 */
[----:B------:R3:W-:Y:S02]  /*1e200*/  STL.64 [R1+0x450], R16 ;  /* 0x0004501001007387 */ /* 0x0007e40000100a00 */
[----:B0-----:R-:W-:-:S04]  /*1e210*/  IMAD.WIDE R18, R14, 0x2, R12 ;  /* 0x000000020e127825 */ /* 0x001fc800078e020c */
[--C-:B---3--:R-:W-:Y:S02]  /*1e220*/  IMAD.WIDE R16, R9, 0x2, R12.reuse ;  /* 0x0000000209107825 */ /* 0x108fe400078e020c */
[----:B------:R-:W3:Y:S02]  /*1e230*/  LDL.LU R9, [R1+0x5d8] ;  /* 0x0005d80001097983 */ /* 0x000ee40000300800 */
[----:B------:R-:W-:Y:S02]  /*1e240*/  STL.64 [R1+0x460], R18 ;  /* 0x0004601201007387 */ /* 0x000fe40000100a00 */
[----:B------:R2:W-:Y:S02]  /*1e250*/  STL.64 [R1+0x478], R16 ;  /* 0x0004781001007387 */ /* 0x0005e40000100a00 */
[----:B------:R-:W-:-:S04]  /*1e260*/  IMAD.WIDE R14, R15, 0x2, R12 ;  /* 0x000000020f0e7825 */ /* 0x000fc800078e020c */
[--C-:B--2---:R-:W-:Y:S02]  /*1e270*/  IMAD.WIDE R16, R6, 0x2, R12.reuse ;  /* 0x0000000206107825 */ /* 0x104fe400078e020c */
[----:B------:R-:W2:Y:S02]  /*1e280*/  LDL.LU R6, [R1+0x5dc] ;  /* 0x0005dc0001067983 */ /* 0x000ea40000300800 */
[----:B------:R4:W-:Y:S02]  /*1e290*/  STL.64 [R1+0x488], R14 ;  /* 0x0004880e01007387 */ /* 0x0009e40000100a00 */
[----:B------:R0:W-:Y:S02]  /*1e2a0*/  STL.64 [R1+0x4a0], R16 ;  /* 0x0004a01001007387 */ /* 0x0001e40000100a00 */
[----:B----4-:R-:W-:-:S04]  /*1e2b0*/  IMAD.WIDE R14, R7, 0x2, R12 ;  /* 0x00000002070e7825 */ /* 0x010fc800078e020c */
[--C-:B0-----:R-:W-:Y:S01]  /*1e2c0*/  IMAD.WIDE R16, R10, 0x2, R12.reuse ;  /* 0x000000020a107825 */ /* 0x101fe200078e020c */
[----:B------:R-:W4:Y:S03]  /*1e2d0*/  LDL.LU R7, [R1+0x5e8] ;  /* 0x0005e80001077983 */ /* 0x000f260000300800 */
[----:B------:R0:W-:Y:S02]  /*1e2e0*/  STL.64 [R1+0x4b0], R14 ;  /* 0x0004b00e01007387 */ /* 0x0001e40000100a00 */
[----:B------:R-:W4:Y:S01]  /*1e2f0*/  LDL.LU R23, [R1+0x5ec] ;  /* 0x0005ec0001177983 */ /* 0x000f220000300800 */
[----:B------:R-:W-:Y:S01]  /*1e300*/  STL.64 [R1+0x4c8], R16 ;  /* 0x0004c81001007387 */ /* 0x000fe20000100a00 */
[----:B------:R-:W4:Y:S02]  /*1e310*/  LDL.LU R20, [R1+0x5f0] ;  /* 0x0005f00001147983 */ /* 0x000f240000300800 */
[----:B0-----:R-:W-:-:S05]  /*1e320*/  IMAD.WIDE R14, R4, 0x2, R12 ;  /* 0x00000002040e7825 */ /* 0x001fca00078e020c */
[----:B------:R0:W-:Y:S01]  /*1e330*/  STL.64 [R1+0x4d8], R14 ;  /* 0x0004d80e01007387 */ /* 0x0001e20000100a00 */
[----:B------:R-:W4:Y:S02]  /*1e340*/  LDL.LU R21, [R1+0x5f4] ;  /* 0x0005f40001157983 */ /* 0x000f240000300800 */
[----:B------:R-:W4:Y:S02]  /*1e350*/  LDL.LU R4, [R1+0x600] ;  /* 0x0006000001047983 */ /* 0x000f240000300800 */
[----:B------:R-:W4:Y:S02]  /*1e360*/  LDL.LU R18, [R1+0x604] ;  /* 0x0006040001127983 */ /* 0x000f240000300800 */
[--C-:B0-----:R-:W-:Y:S02]  /*1e370*/  IMAD.WIDE R14, R5, 0x2, R12.reuse ;  /* 0x00000002050e7825 */ /* 0x101fe400078e020c */
[----:B------:R-:W4:Y:S03]  /*1e380*/  LDL.LU R5, [R1+0x610] ;  /* 0x0006100001057983 */ /* 0x000f260000300800 */
[----:B------:R0:W-:Y:S02]  /*1e390*/  STL.64 [R1+0x4e8], R14 ;  /* 0x0004e80e01007387 */ /* 0x0001e40000100a00 */
[----:B------:R-:W-:-:S02]  /*1e3a0*/  IMAD.WIDE R16, R2, 0x2, R12 ;  /* 0x0000000202107825 */ /* 0x000fc400078e020c */
[----:B------:R-:W4:Y:S03]  /*1e3b0*/  LDL.LU R2, [R1+0x614] ;  /* 0x0006140001027983 */ /* 0x000f260000300800 */
[----:B------:R1:W-:Y:S02]  /*1e3c0*/  STL.64 [R1+0x4f8], R16 ;  /* 0x0004f81001007387 */ /* 0x0003e40000100a00 */
[----:B------:R-:W4:Y:S02]  /*1e3d0*/  LDL.LU R19, [R1+0x618] ;  /* 0x0006180001137983 */ /* 0x000f240000300800 */
[--C-:B0-----:R-:W-:Y:S02]  /*1e3e0*/  IMAD.WIDE R14, R28, 0x2, R12.reuse ;  /* 0x000000021c0e7825 */ /* 0x101fe400078e020c */
[----:B------:R-:W4:Y:S03]  /*1e3f0*/  LDL.LU R28, [R1+0x61c] ;  /* 0x00061c00011c7983 */ /* 0x000f260000300800 */
[----:B------:R0:W-:Y:S02]  /*1e400*/  STL.64 [R1+0x508], R14 ;  /* 0x0005080e01007387 */ /* 0x0001e40000100a00 */
[----:B-1----:R-:W4:Y:S02]  /*1e410*/  LDL.LU R16, [R1+0x628] ;  /* 0x0006280001107983 */ /* 0x002f240000300800 */
[----:B0-----:R-:W-:-:S02]  /*1e420*/  IMAD.WIDE R14, R29, 0x2, R12 ;  /* 0x000000021d0e7825 */ /* 0x001fc400078e020c */
[----:B------:R-:W4:Y:S03]  /*1e430*/  LDL.LU R29, [R1+0x62c] ;  /* 0x00062c00011d7983 */ /* 0x000f260000300800 */
[----:B------:R0:W-:Y:S02]  /*1e440*/  STL.64 [R1+0x518], R14 ;  /* 0x0005180e01007387 */ /* 0x0001e40000100a00 */
[--C-:B------:R-:W-:Y:S02]  /*1e450*/  IMAD.WIDE R24, R3, 0x2, R12.reuse ;  /* 0x0000000203187825 */ /* 0x100fe400078e020c */
[----:B------:R-:W4:Y:S03]  /*1e460*/  LDL.LU R3, [R1+0x630] ;  /* 0x0006300001037983 */ /* 0x000f260000300800 */
[----:B------:R1:W-:Y:S02]  /*1e470*/  STL.64 [R1+0x528], R24 ;  /* 0x0005281801007387 */ /* 0x0003e40000100a00 */
[----:B------:R-:W4:Y:S02]  /*1e480*/  LDL.LU R17, [R1+0x634] ;  /* 0x0006340001117983 */ /* 0x000f240000300800 */
[----:B0-----:R-:W-:-:S02]  /*1e490*/  IMAD.WIDE R14, R11, 0x2, R12 ;  /* 0x000000020b0e7825 */ /* 0x001fc400078e020c */
[----:B------:R-:W4:Y:S03]  /*1e4a0*/  LDL.LU R11, [R1+0x640] ;  /* 0x00064000010b7983 */ /* 0x000f260000300800 */
[----:B------:R0:W-:Y:S02]  /*1e4b0*/  STL.64 [R1+0x538], R14 ;  /* 0x0005380e01007387 */ /* 0x0001e40000100a00 */
[--C-:B-1----:R-:W-:Y:S01]  /*1e4c0*/  IMAD.WIDE R24, R8, 0x2, R12.reuse ;  /* 0x0000000208187825 */ /* 0x102fe200078e020c */
[----:B0-----:R-:W4:Y:S03]  /*1e4d0*/  LDL.LU R14, [R1+0x648] ;  /* 0x00064800010e7983 */ /* 0x001f260000300800 */
[----:B------:R-:W4:Y:S02]  /*1e4e0*/  LDL.LU R8, [R1+0x658] ;  /* 0x0006580001087983 */ /* 0x000f240000300800 */
[----:B------:R3:W-:Y:S02]  /*1e4f0*/  STL.64 [R1+0x548], R24 ;  /* 0x0005481801007387 */ /* 0x0007e40000100a00 */
[----:B------:R-:W4:Y:S02]  /*1e500*/  LDL.LU R15, [R1+0x660] ;  /* 0x00066000010f7983 */ /* 0x000f240000300800 */
[----:B---3--:R-:W-:-:S02]  /*1e510*/  IMAD.WIDE R24, R9, 0x2, R12 ;  /* 0x0000000209187825 */ /* 0x008fc400078e020c */
[----:B------:R-:W3:Y:S03]  /*1e520*/  LDL.LU R9, [R1+0x670] ;  /* 0x0006700001097983 */ /* 0x000ee60000300800 */
[----:B------:R4:W-:Y:S02]  /*1e530*/  STL.64 [R1+0x558], R24 ;  /* 0x0005581801007387 */ /* 0x0009e40000100a00 */
[--C-:B--2---:R-:W-:Y:S02]  /*1e540*/  IMAD.WIDE R26, R6, 0x2, R12.reuse ;  /* 0x00000002061a7825 */ /* 0x104fe400078e020c */
[----:B------:R-:W2:Y:S03]  /*1e550*/  LDL.LU R6, [R1+0x678] ;  /* 0x0006780001067983 */ /* 0x000ea60000300800 */
[----:B------:R0:W-:Y:S02]  /*1e560*/  STL.64 [R1+0x568], R26 ;  /* 0x0005681a01007387 */ /* 0x0001e40000100a00 */
[----:B------:R-:W2:Y:S02]  /*1e570*/  LDL.LU R10, [R1+0x698] ;  /* 0x00069800010a7983 */ /* 0x000ea40000300800 */
[----:B----4-:R-:W-:-:S02]  /*1e580*/  IMAD.WIDE R24, R7, 0x2, R12 ;  /* 0x0000000207187825 */ /* 0x010fc400078e020c */
[----:B------:R-:W4:Y:S03]  /*1e590*/  LDL.LU R7, [R1+0x6a0] ;  /* 0x0006a00001077983 */ /* 0x000f260000300800 */
[----:B------:R1:W-:Y:S02]  /*1e5a0*/  STL.64 [R1+0x578], R24 ;  /* 0x0005781801007387 */ /* 0x0003e40000100a00 */
[----:B0-----:R-:W-:-:S05]  /*1e5b0*/  IMAD.WIDE R26, R23, 0x2, R12 ;  /* 0x00000002171a7825 */ /* 0x001fca00078e020c */
[----:B------:R-:W-:Y:S01]  /*1e5c0*/  STL.64 [R1+0x588], R26 ;  /* 0x0005881a01007387 */ /* 0x000fe20000100a00 */
[----:B-1----:R-:W-:-:S04]  /*1e5d0*/  IMAD.WIDE R24, R20, 0x2, R12 ;  /* 0x0000000214187825 */ /* 0x002fc800078e020c */
        /* <DEDUP_REMOVED lines=17> */
[----:B------:R0:W-:Y:S02]  /*1e6f0*/  STL.64 [R1+0x5f0], R20 ;  /* 0x0005f01401007387 */ /* 0x0001e40000100a00 */
[----:B------:R1:W-:Y:S02]  /*1e700*/  STL.64 [R1+0x600], R18 ;  /* 0x0006001201007387 */ /* 0x0003e40000100a00 */
        /* <DEDUP_REMOVED lines=16> */
[----:B------:R-:W-:Y:S02]  /*1e810*/  STL.64 [R1+0x648], R18 ;  /* 0x0006481201007387 */ /* 0x000fe40000100a00 */
[----:B------:R3:W-:Y:S02]  /*1e820*/  STL.64 [R1+0x658], R16 ;  /* 0x0006581001007387 */ /* 0x0007e40000100a00 */
[----:B------:R-:W-:-:S04]  /*1e830*/  IMAD.WIDE R14, R15, 0x2, R12 ;  /* 0x000000020f0e7825 */ /* 0x000fc800078e020c */
[--C-:B---3--:R-:W-:Y:S02]  /*1e840*/  IMAD.WIDE R16, R9, 0x2, R12.reuse ;  /* 0x0000000209107825 */ /* 0x108fe400078e020c */
[----:B------:R-:W3:Y:S02]  /*1e850*/  LDL.LU R9, [R1+0x710] ;  /* 0x0007100001097983 */ /* 0x000ee40000300800 */
[----:B------:R2:W-:Y:S02]  /*1e860*/  STL.64 [R1+0x660], R14 ;  /* 0x0006600e01007387 */ /* 0x0005e40000100a00 */
[----:B------:R0:W-:Y:S02]  /*1e870*/  STL.64 [R1+0x670], R16 ;  /* 0x0006701001007387 */ /* 0x0001e40000100a00 */
[----:B--2---:R-:W-:-:S04]  /*1e880*/  IMAD.WIDE R14, R6, 0x2, R12 ;  /* 0x00000002060e7825 */ /* 0x004fc800078e020c */
[--C-:B0-----:R-:W-:Y:S01]  /*1e890*/  IMAD.WIDE R16, R10, 0x2, R12.reuse ;  /* 0x000000020a107825 */ /* 0x101fe200078e020c */
[----:B------:R-:W2:Y:S03]  /*1e8a0*/  LDL.LU R6, [R1+0x720] ;  /* 0x0007200001067983 */ /* 0x000ea60000300800 */
[----:B------:R4:W-:Y:S02]  /*1e8b0*/  STL.64 [R1+0x678], R14 ;  /* 0x0006780e01007387 */ /* 0x0009e40000100a00 */
[----:B------:R-:W2:Y:S01]  /*1e8c0*/  LDL.LU R23, [R1+0x730] ;  /* 0x0007300001177983 */ /* 0x000ea20000300800 */
[----:B------:R-:W-:Y:S01]  /*1e8d0*/  STL.64 [R1+0x698], R16 ;  /* 0x0006981001007387 */ /* 0x000fe20000100a00 */
[----:B------:R-:W2:Y:S02]  /*1e8e0*/  LDL.LU R20, [R1+0x738] ;  /* 0x0007380001147983 */ /* 0x000ea40000300800 */
[----:B----4-:R-:W-:-:S05]  /*1e8f0*/  IMAD.WIDE R14, R7, 0x2, R12 ;  /* 0x00000002070e7825 */ /* 0x010fca00078e020c */
        /* <DEDUP_REMOVED lines=30> */
[----:B0-----:R-:W-:-:S02]  /*1eae0*/  IMAD.WIDE R24, R8, 0x2, R12 ;  /* 0x0000000208187825 */ /* 0x001fc400078e020c */
[----:B------:R-:W4:Y:S03]  /*1eaf0*/  LDL.LU R8, [R1+0x800] ;  /* 0x0008000001087983 */ /* 0x000f260000300800 */
[----:B------:R2:W-:Y:S02]  /*1eb00*/  STL.64 [R1+0x708], R24 ;  /* 0x0007081801007387 */ /* 0x0005e40000100a00 */
[--C-:B---3--:R-:W-:Y:S02]  /*1eb10*/  IMAD.WIDE R26, R9, 0x2, R12.reuse ;  /* 0x00000002091a7825 */ /* 0x108fe400078e020c */
[----:B------:R-:W3:Y:S03]  /*1eb20*/  LDL.LU R9, [R1+0x808] ;  /* 0x0008080001097983 */ /* 0x000ee60000300800 */
[----:B------:R0:W-:Y:S02]  /*1eb30*/  STL.64 [R1+0x710], R26 ;  /* 0x0007101a01007387 */ /* 0x0001e40000100a00 */
[----:B------:R-:W3:Y:S02]  /*1eb40*/  LDL.LU R10, [R1+0x818] ;  /* 0x00081800010a7983 */ /* 0x000ee40000300800 */
[----:B--2---:R-:W-:-:S02]  /*1eb50*/  IMAD.WIDE R24, R6, 0x2, R12 ;  /* 0x0000000206187825 */ /* 0x004fc400078e020c */
[----:B------:R-:W2:Y:S03]  /*1eb60*/  LDL.LU R6, [R1+0x820] ;  /* 0x0008200001067983 */ /* 0x000ea60000300800 */
[----:B------:R1:W-:Y:S02]  /*1eb70*/  STL.64 [R1+0x720], R24 ;  /* 0x0007201801007387 */ /* 0x0003e40000100a00 */
[----:B0-----:R-:W-:-:S05]  /*1eb80*/  IMAD.WIDE R26, R23, 0x2, R12 ;  /* 0x00000002171a7825 */ /* 0x001fca00078e020c */
[----:B------:R-:W-:Y:S01]  /*1eb90*/  STL.64 [R1+0x730], R26 ;  /* 0x0007301a01007387 */ /* 0x000fe20000100a00 */
[----:B-1----:R-:W-:-:S05]  /*1eba0*/  IMAD.WIDE R24, R20, 0x2, R12 ;  /* 0x0000000214187825 */ /* 0x002fca00078e020c */
[----:B------:R-:W-:Y:S01]  /*1ebb0*/  STL.64 [R1+0x738], R24 ;  /* 0x0007381801007387 */ /* 0x000fe20000100a00 */
[----:B----4-:R-:W-:-:S04]  /*1ebc0*/  IMAD.WIDE R22, R21, 0x2, R12 ;  /* 0x0000000215167825 */ /* 0x010fc800078e020c */
        /* <DEDUP_REMOVED lines=34> */
[----:B------:R-:W-:-:S04]  /*1edf0*/  IMAD.WIDE R14, R15, 0x2, R12 ;  /* 0x000000020f0e7825 */ /* 0x000fc800078e020c */
[----:B------:R0:W-:Y:S02]  /*1ee00*/  STL.64 [R1+0x7e8], R16 ;  /* 0x0007e81001007387 */ /* 0x0001e40000100a00 */
[--C-:B0-----:R-:W-:Y:S02]  /*1ee10*/  IMAD.WIDE R16, R8, 0x2, R12.reuse ;  /* 0x0000000208107825 */ /* 0x101fe400078e020c */
[----:B------:R-:W4:Y:S02]  /*1ee20*/  LDL.LU R8, [R1+0x890] ;  /* 0x0008900001087983 */ /* 0x000f240000300800 */
[----:B------:R3:W-:Y:S02]  /*1ee30*/  STL.64 [R1+0x7f0], R14 ;  /* 0x0007f00e01007387 */ /* 0x0007e40000100a00 */
[----:B------:R0:W-:Y:S02]  /*1ee40*/  STL.64 [R1+0x800], R16 ;  /* 0x0008001001007387 */ /* 0x0001e40000100a00 */
[----:B---3--:R-:W-:-:S04]  /*1ee50*/  IMAD.WIDE R14, R9, 0x2, R12 ;  /* 0x00000002090e7825 */ /* 0x008fc800078e020c */
[--C-:B0-----:R-:W-:Y:S01]  /*1ee60*/  IMAD.WIDE R16, R10, 0x2, R12.reuse ;  /* 0x000000020a107825 */ /* 0x101fe200078e020c */
[----:B------:R-:W3:Y:S03]  /*1ee70*/  LDL.LU R9, [R1+0x8a0] ;  /* 0x0008a00001097983 */ /* 0x000ee60000300800 */
[----:B------:R2:W-:Y:S02]  /*1ee80*/  STL.64 [R1+0x808], R14 ;  /* 0x0008080e01007387 */ /* 0x0005e40000100a00 */
[----:B------:R-:W3:Y:S01]  /*1ee90*/  LDL.LU R23, [R1+0x8a8] ;  /* 0x0008a80001177983 */ /* 0x000ee20000300800 */
[----:B------:R-:W-:Y:S01]  /*1eea0*/  STL.64 [R1+0x818], R16 ;  /* 0x0008181001007387 */ /* 0x000fe20000100a00 */
[----:B------:R-:W3:Y:S02]  /*1eeb0*/  LDL.LU R20, [R1+0x8b8] ;  /* 0x0008b80001147983 */ /* 0x000ee40000300800 */
[----:B--2---:R-:W-:-:S05]  /*1eec0*/  IMAD.WIDE R14, R6, 0x2, R12 ;  /* 0x00000002060e7825 */ /* 0x004fca00078e020c */
[----:B------:R4:W-:Y:S01]  /*1eed0*/  STL.64 [R1+0x820], R14 ;  /* 0x0008200e01007387 */ /* 0x0009e20000100a00 */
[----:B------:R-:W2:Y:S02]  /*1eee0*/  LDL.LU R21, [R1+0x8c8] ;  /* 0x0008c80001157983 */ /* 0x000ea40000300800 */
[----:B------:R-:W2:Y:S02]  /*1eef0*/  LDL.LU R6, [R1+0x8d0] ;  /* 0x0008d00001067983 */ /* 0x000ea40000300800 */
[----:B------:R-:W2:Y:S02]  /*1ef00*/  LDL.LU R18, [R1+0x8e0] ;  /* 0x0008e00001127983 */ /* 0x000ea40000300800 */
[--C-:B----4-:R-:W-:Y:S02]  /*1ef10*/  IMAD.WIDE R14, R7, 0x2, R12.reuse ;  /* 0x00000002070e7825 */ /* 0x110fe400078e020c */
        /* <DEDUP_REMOVED lines=22> */
[----:B------:R-:W4:Y:S01]  /*1f080*/  LDL.LU R3, [R1+0x968] ;  /* 0x0009680001037983 */ /* 0x000f220000300800 */
[----:B------:R0:W-:Y:S01]  /*1f090*/  STL.64 [R1+0x878], R24 ;  /* 0x0008781801007387 */ /* 0x0001e20000100a00 */
[----:B------:R-:W4:Y:S02]  /*1f0a0*/  LDL.LU R15, [R1+0x970] ;  /* 0x00097000010f7983 */ /* 0x000f240000300800 */
[----:B0-----:R-:W-:-:S02]  /*1f0b0*/  IMAD.WIDE R24, R11, 0x2, R12 ;  /* 0x000000020b187825 */ /* 0x001fc400078e020c */
[----:B------:R-:W4:Y:S03]  /*1f0c0*/  LDL.LU R11, [R1+0x980] ;  /* 0x00098000010b7983 */ /* 0x000f260000300800 */
[----:B------:R3:W-:Y:S02]  /*1f0d0*/  STL.64 [R1+0x888], R24 ;  /* 0x0008881801007387 */ /* 0x0007e40000100a00 */
[--C-:B------:R-:W-:Y:S02]  /*1f0e0*/  IMAD.WIDE R26, R8, 0x2, R12.reuse ;  /* 0x00000002081a7825 */ /* 0x100fe400078e020c */
[----:B------:R-:W4:Y:S03]  /*1f0f0*/  LDL.LU R8, [R1+0x988] ;  /* 0x0009880001087983 */ /* 0x000f260000300800 */
[----:B------:R0:W-:Y:S02]  /*1f100*/  STL.64 [R1+0x890], R26 ;  /* 0x0008901a01007387 */ /* 0x0001e40000100a00 */
[----:B------:R-:W4:Y:S02]  /*1f110*/  LDL.LU R10, [R1+0x998] ;  /* 0x00099800010a7983 */ /* 0x000f240000300800 */
[----:B---3--:R-:W-:-:S02]  /*1f120*/  IMAD.WIDE R24, R9, 0x2, R12 ;  /* 0x0000000209187825 */ /* 0x008fc400078e020c */
[----:B------:R-:W3:Y:S03]  /*1f130*/  LDL.LU R9, [R1+0x9a0] ;  /* 0x0009a00001097983 */ /* 0x000ee60000300800 */
[----:B------:R1:W-:Y:S02]  /*1f140*/  STL.64 [R1+0x8a0], R24 ;  /* 0x0008a01801007387 */ /* 0x0003e40000100a00 */
[----:B0-----:R-:W-:-:S05]  /*1f150*/  IMAD.WIDE R26, R23, 0x2, R12 ;  /* 0x00000002171a7825 */ /* 0x001fca00078e020c */
[----:B------:R-:W-:Y:S01]  /*1f160*/  STL.64 [R1+0x8a8], R26 ;  /* 0x0008a81a01007387 */ /* 0x000fe20000100a00 */
[----:B-1----:R-:W-:-:S04]  /*1f170*/  IMAD.WIDE R24, R20, 0x2, R12 ;  /* 0x0000000214187825 */ /* 0x002fc800078e020c */
[----:B--2---:R-:W-:-:S04]  /*1f180*/  IMAD.WIDE R22, R21, 0x2, R12 ;  /* 0x0000000215167825 */ /* 0x004fc800078e020c */
[--C-:B------:R-:W-:Y:S01]  /*1f190*/  IMAD.WIDE R20, R6, 0x2, R12.reuse ;  /* 0x0000000206147825 */ /* 0x100fe200078e020c */
[----:B------:R-:W-:Y:S03]  /*1f1a0*/  STL.64 [R1+0x8b8], R24 ;  /* 0x0008b81801007387 */ /* 0x000fe60000100a00 */
[----:B------:R-:W2:Y:S02]  /*1f1b0*/  LDL.LU R6, [R1+0x9b0] ;  /* 0x0009b00001067983 */ /* 0x000ea40000300800 */
[----:B------:R0:W-:Y:S01]  /*1f1c0*/  STL.64 [R1+0x8c8], R22 ;  /* 0x0008c81601007387 */ /* 0x0001e20000100a00 */
[----:B------:R4:W-:Y:S01]  /*1f1d0*/  STL.64 [R1+0x8d0], R20 ;  /* 0x0008d01401007387 */ /* 0x0009e20000100a00 */
[----:B0-----:R-:W-:-:S04]  /*1f1e0*/  IMAD.WIDE R22, R18, 0x2, R12 ;  /* 0x0000000212167825 */ /* 0x001fc800078e020c */
[--C-:B----4-:R-:W-:Y:S02]  /*1f1f0*/  IMAD.WIDE R20, R7, 0x2, R12.reuse ;  /* 0x0000000207147825 */ /* 0x110fe400078e020c */
        /* <DEDUP_REMOVED lines=26> */
[----:B------:R-:W-:-:S04]  /*1f3a0*/  IMAD.WIDE R18, R14, 0x2, R12 ;  /* 0x000000020e127825 */ /* 0x000fc800078e020c */
[--C-:B------:R-:W-:Y:S01]  /*1f3b0*/  IMAD.WIDE R14, R15, 0x2, R12.reuse ;  /* 0x000000020f0e7825 */ /* 0x100fe200078e020c */
[----:B------:R-:W-:Y:S03]  /*1f3c0*/  STL.64 [R1+0x958], R18 ;  /* 0x0009581201007387 */ /* 0x000fe60000100a00 */
[----:B------:R0:W-:Y:S02]  /*1f3d0*/  STL.64 [R1+0x968], R16 ;  /* 0x0009681001007387 */ /* 0x0001e40000100a00 */
        /* <DEDUP_REMOVED lines=9> */
[----:B------:R-:W-:Y:S01]  /*1f470*/  STL.64 [R1+0x998], R16 ;  /* 0x0009981001007387 */ /* 0x000fe20000100a00 */
[----:B------:R-:W4:Y:S02]  /*1f480*/  LDL.LU R20, [R1+0xa38] ;  /* 0x000a380001147983 */ /* 0x000f240000300800 */
[----:B---3--:R-:W-:-:S05]  /*1f490*/  IMAD.WIDE R14, R9, 0x2, R12 ;  /* 0x00000002090e7825 */ /* 0x008fca00078e020c */
[----:B------:R2:W-:Y:S01]  /*1f4a0*/  STL.64 [R1+0x9a0], R14 ;  /* 0x0009a00e01007387 */ /* 0x0005e20000100a00 */
[----:B------:R-:W3:Y:S02]  /*1f4b0*/  LDL.LU R21, [R1+0xa40] ;  /* 0x000a400001157983 */ /* 0x000ee40000300800 */
[----:B------:R-:W3:Y:S02]  /*1f4c0*/  LDL.LU R9, [R1+0xa50] ;  /* 0x000a500001097983 */ /* 0x000ee40000300800 */
        /* <DEDUP_REMOVED lines=10> */
[----:B------:R0:W-:Y:S01]  /*1f570*/  STL.64 [R1+0x9c8], R14 ;  /* 0x0009c80e01007387 */ /* 0x0001e20000100a00 */
[----:B-1----:R-:W4:Y:S01]  /*1f580*/  LDL.LU R16, [R1+0xa98] ;  /* 0x000a980001107983 */ /* 0x002f220000300800 */
[----:B0-----:R-:W-:-:S03]  /*1f590*/  IMAD.WIDE R14, R5, 0x2, R12 ;  /* 0x00000002050e7825 */ /* 0x001fc600078e020c */
[----:B------:R-:W4:Y:S02]  /*1f5a0*/  LDL.LU R5, [R1+0xaa0] ;  /* 0x000aa00001057983 */ /* 0x000f240000300800 */
        /* <DEDUP_REMOVED lines=23> */
[----:B-1----:R-:W-:-:S05]  /*1f720*/  IMAD.WIDE R26, R23, 0x2, R12 ;  /* 0x00000002171a7825 */ /* 0x002fca00078e020c */
[----:B------:R-:W-:Y:S01]  /*1f730*/  STL.64 [R1+0xa28], R26 ;  /* 0x000a281a01007387 */ /* 0x000fe20000100a00 */
[----:B0-----:R-:W-:-:S05]  /*1f740*/  IMAD.WIDE R24, R20, 0x2, R12 ;  /* 0x0000000214187825 */ /* 0x001fca00078e020c */
[----:B------:R-:W-:Y:S01]  /*1f750*/  STL.64 [R1+0xa38], R24 ;  /* 0x000a381801007387 */ /* 0x000fe20000100a00 */
[----:B---3--:R-:W-:-:S04]  /*1f760*/  IMAD.WIDE R22, R21, 0x2, R12 ;  /* 0x0000000215167825 */ /* 0x008fc800078e020c */
[--C-:B------:R-:W-:Y:S02]  /*1f770*/  IMAD.WIDE R20, R9, 0x2, R12.reuse ;  /* 0x0000000209147825 */ /* 0x100fe400078e020c */
[----:B------:R-:W3:Y:S02]  /*1f780*/  LDL.LU R9, [R1+0x4bc] ;  /* 0x0004bc0001097983 */ /* 0x000ee40000300800 */
[----:B------:R0:W-:Y:S02]  /*1f790*/  STL.64 [R1+0xa40], R22 ;  /* 0x000a401601007387 */ /* 0x0001e40000100a00 */
[----:B------:R2:W-:Y:S02]  /*1f7a0*/  STL.64 [R1+0xa50], R20 ;  /* 0x000a501401007387 */ /* 0x0005e40000100a00 */
[----:B0-----:R-:W-:-:S04]  /*1f7b0*/  IMAD.WIDE R22, R18, 0x2, R12 ;  /* 0x0000000212167825 */ /* 0x001fc800078e020c */
[--C-:B--2---:R-:W-:Y:S02]  /*1f7c0*/  IMAD.WIDE R20, R6, 0x2, R12.reuse ;  /* 0x0000000206147825 */ /* 0x104fe400078e020c */
[----:B------:R-:W2:Y:S02]  /*1f7d0*/  LDL.LU R6, [R1+0x4b8] ;  /* 0x0004b80001067983 */ /* 0x000ea40000300800 */
[----:B------:R4:W-:Y:S02]  /*1f7e0*/  STL.64 [R1+0xa58], R22 ;  /* 0x000a581601007387 */ /* 0x0009e40000100a00 */
[----:B------:R0:W-:Y:S02]  /*1f7f0*/  STL.64 [R1+0xa68], R20 ;  /* 0x000a681401007387 */ /* 0x0001e40000100a00 */
[--C-:B----4-:R-:W-:Y:S02]  /*1f800*/  IMAD.WIDE R22, R7, 0x2, R12.reuse ;  /* 0x0000000207167825 */ /* 0x110fe400078e020c */
[----:B------:R-:W4:Y:S02]  /*1f810*/  LDL.LU R7, [R1+0x494] ;  /* 0x0004940001077983 */ /* 0x000f240000300800 */
[----:B0-----:R-:W-:-:S04]  /*1f820*/  IMAD.WIDE R20, R19, 0x2, R12 ;  /* 0x0000000213147825 */ /* 0x001fc800078e020c */
        /* <DEDUP_REMOVED lines=23> */
[--C-:B0-----:R-:W-:Y:S02]  /*1f9a0*/  IMAD.WIDE R16, R3, 0x2, R12.reuse ;  /* 0x0000000203107825 */ /* 0x101fe400078e020c */
[----:B------:R-:W4:Y:S02]  /*1f9b0*/  LDL.LU R3, [R1+0x41c] ;  /* 0x00041c0001037983 */ /* 0x000f240000300800 */
[----:B------:R-:W-:-:S05]  /*1f9c0*/  IMAD.WIDE R14, R15, 0x2, R12 ;  /* 0x000000020f0e7825 */ /* 0x000fca00078e020c */
[----:B------:R0:W-:Y:S01]  /*1f9d0*/  STL.64 [R1+0x1498], R14 ;  /* 0x0014980e01007387 */ /* 0x0001e20000100a00 */
        /* <DEDUP_REMOVED lines=13> */
[--C-:B---3--:R-:W-:Y:S02]  /*1fab0*/  IMAD.WIDE R14, R9, 0x2, R12.reuse ;  /* 0x00000002090e7825 */ /* 0x108fe400078e020c */
[----:B------:R-:W3:Y:S03]  /*1fac0*/  LDL.LU R9, [R1+0x36c] ;  /* 0x00036c0001097983 */ /* 0x000ee60000300800 */
[----:B------:R4:W-:Y:S02]  /*1fad0*/  STL.64 [R1+0x14e8], R14 ;  /* 0x0014e80e01007387 */ /* 0x0009e40000100a00 */
[----:B--2---:R-:W-:-:S02]  /*1fae0*/  IMAD.WIDE R16, R6, 0x2, R12 ;  /* 0x0000000206107825 */ /* 0x004fc400078e020c */
[----:B------:R-:W2:Y:S03]  /*1faf0*/  LDL.LU R6, [R1+0x368] ;  /* 0x0003680001067983 */ /* 0x000ea60000300800 */
[----:B------:R0:W-:Y:S02]  /*1fb00*/  STL.64 [R1+0x4b8], R16 ;  /* 0x0004b81001007387 */ /* 0x0001e40000100a00 */
[----:B------:R-:W2:Y:S02]  /*1fb10*/  LDL.LU R19, [R1+0x344] ;  /* 0x0003440001137983 */ /* 0x000ea40000300800 */
[--C-:B----4-:R-:W-:Y:S02]  /*1fb20*/  IMAD.WIDE R14, R7, 0x2, R12.reuse ;  /* 0x00000002070e7825 */ /* 0x110fe400078e020c */
[----:B------:R-:W4:Y:S03]  /*1fb30*/  LDL.LU R7, [R1+0x340] ;  /* 0x0003400001077983 */ /* 0x000f260000300800 */
[----:B------:R1:W-:Y:S02]  /*1fb40*/  STL.64 [R1+0x1508], R14 ;  /* 0x0015080e01007387 */ /* 0x0003e40000100a00 */
[----:B0-----:R-:W4:Y:S02]  /*1fb50*/  LDL.LU R16, [R1+0x31c] ;  /* 0x00031c0001107983 */ /* 0x001f240000300800 */
[----:B-1----:R-:W-:-:S02]  /*1fb60*/  IMAD.WIDE R14, R4, 0x2, R12 ;  /* 0x00000002040e7825 */ /* 0x002fc400078e020c */
        /* <DEDUP_REMOVED lines=19> */
[----:B------:R-:W-:Y:S02]  /*1fca0*/  STL.64 [R1+0x1568], R26 ;  /* 0x0015681a01007387 */ /* 0x000fe40000100a00 */
[----:B------:R-:W4:Y:S02]  /*1fcb0*/  LDL.LU R10, [R1+0x254] ;  /* 0x00025400010a7983 */ /* 0x000f240000300800 */
[----:B0-----:R-:W-:-:S02]  /*1fcc0*/  IMAD.WIDE R24, R11, 0x2, R12 ;  /* 0x000000020b187825 */ /* 0x001fc400078e020c */
[----:B------:R-:W4:Y:S03]  /*1fcd0*/  LDL.LU R11, [R1+0x250] ;  /* 0x00025000010b7983 */ /* 0x000f260000300800 */
[----:B------:R0:W-:Y:S02]  /*1fce0*/  STL.64 [R1+0x1578], R24 ;  /* 0x0015781801007387 */ /* 0x0001e40000100a00 */
[----:B------:R-:W-:-:S05]  /*1fcf0*/  IMAD.WIDE R22, R23, 0x2, R12 ;  /* 0x0000000217167825 */ /* 0x000fca00078e020c */
[----:B------:R1:W-:Y:S01]  /*1fd00*/  STL.64 [R1+0x3f0], R22 ;  /* 0x0003f01601007387 */ /* 0x0003e20000100a00 */
[----:B0-----:R-:W-:-:S04]  /*1fd10*/  IMAD.WIDE R24, R20, 0x2, R12 ;  /* 0x0000000214187825 */ /* 0x001fc800078e020c */
[----:B------:R-:W-:-:S04]  /*1fd20*/  IMAD.WIDE R20, R21, 0x2, R12 ;  /* 0x0000000215147825 */ /* 0x000fc800078e020c */
[--C-:B-1----:R-:W-:Y:S01]  /*1fd30*/  IMAD.WIDE R22, R8, 0x2, R12.reuse ;  /* 0x0000000208167825 */ /* 0x102fe200078e020c */
[----:B------:R-:W-:Y:S03]  /*1fd40*/  STL.64 [R1+0x1598], R24 ;  /* 0x0015981801007387 */ /* 0x000fe60000100a00 */
[----:B------:R-:W4:Y:S02]  /*1fd50*/  LDL.LU R8, [R1+0x22c] ;  /* 0x00022c0001087983 */ /* 0x000f240000300800 */
[----:B------:R0:W-:Y:S01]  /*1fd60*/  STL.64 [R1+0x3c8], R20 ;  /* 0x0003c81401007387 */ /* 0x0001e20000100a00 */
[----:B------:R3:W-:Y:S01]  /*1fd70*/  STL.64 [R1+0x15b8], R22 ;  /* 0x0015b81601007387 */ /* 0x0007e20000100a00 */
[----:B0-----:R-:W-:-:S04]  /*1fd80*/  IMAD.WIDE R20, R18, 0x2, R12 ;  /* 0x0000000212147825 */ /* 0x001fc800078e020c */
[--C-:B---3--:R-:W-:Y:S02]  /*1fd90*/  IMAD.WIDE R22, R9, 0x2, R12.reuse ;  /* 0x0000000209167825 */ /* 0x108fe400078e020c */
[----:B------:R-:W3:Y:S02]  /*1fda0*/  LDL.LU R9, [R1+0x228] ;  /* 0x0002280001097983 */ /* 0x000ee40000300800 */
[----:B------:R2:W-:Y:S02]  /*1fdb0*/  STL.64 [R1+0x390], R20 ;  /* 0x0003901401007387 */ /* 0x0005e40000100a00 */
[----:B------:R-:W-:Y:S02]  /*1fdc0*/  STL.64 [R1+0x15d8], R22 ;  /* 0x0015d81601007387 */ /* 0x000fe40000100a00 */
[----:B--2---:R-:W-:-:S04]  /*1fdd0*/  IMAD.WIDE R20, R6, 0x2, R12 ;  /* 0x0000000206147825 */ /* 0x004fc800078e020c */
[--C-:B------:R-:W-:Y:S01]  /*1fde0*/  IMAD.WIDE R18, R19, 0x2, R12.reuse ;  /* 0x0000000213127825 */ /* 0x100fe200078e020c */
[----:B------:R-:W2:Y:S03]  /*1fdf0*/  LDL.LU R6, [R1+0x204] ;  /* 0x0002040001067983 */ /* 0x000ea60000300800 */
[----:B------:R4:W-:Y:S02]  /*1fe00*/  STL.64 [R1+0x368], R20 ;  /* 0x0003681401007387 */ /* 0x0009e40000100a00 */
[--C-:B----4-:R-:W-:Y:S02]  /*1fe10*/  IMAD.WIDE R20, R7, 0x2, R12.reuse ;  /* 0x0000000207147825 */ /* 0x110fe400078e020c */
[----:B------:R-:W4:Y:S02]  /*1fe20*/  LDL.LU R7, [R1+0x200] ;  /* 0x0002000001077983 */ /* 0x000f240000300800 */
[----:B------:R0:W-:Y:S02]  /*1fe30*/  STL.64 [R1+0x15f8], R18 ;  /* 0x0015f81201007387 */ /* 0x0001e40000100a00 */
[----:B------:R1:W-:Y:S02]  /*1fe40*/  STL.64 [R1+0x340], R20 ;  /* 0x0003401401007387 */ /* 0x0003e40000100a00 */
[----:B0-----:R-:W-:-:S04]  /*1fe50*/  IMAD.WIDE R18, R16, 0x2, R12 ;  /* 0x0000000210127825 */ /* 0x001fc800078e020c */
[--C-:B-1----:R-:W-:Y:S02]  /*1fe60*/  IMAD.WIDE R20, R4, 0x2, R12.reuse ;  /* 0x0000000204147825 */ /* 0x102fe400078e020c */
[----:B------:R-:W4:Y:S02]  /*1fe70*/  LDL.LU R4, [R1+0x1dc] ;  /* 0x0001dc0001047983 */ /* 0x000f240000300800 */
[----:B------:R0:W-:Y:S02]  /*1fe80*/  STL.64 [R1+0x1618], R18 ;  /* 0x0016181201007387 */ /* 0x0001e40000100a00 */
[----:B------:R-:W-:Y:S02]  /*1fe90*/  STL.64 [R1+0x318], R20 ;  /* 0x0003181401007387 */ /* 0x000fe40000100a00 */
[----:B0-----:R-:W-:-:S04]  /*1fea0*/  IMAD.WIDE R18, R5, 0x2, R12 ;  /* 0x0000000205127825 */ /* 0x001fc800078e020c */
[--C-:B------:R-:W-:Y:S01]  /*1feb0*/  IMAD.WIDE R16, R17, 0x2, R12.reuse ;  /* 0x0000000211107825 */ /* 0x100fe200078e020c */
[----:B------:R-:W4:Y:S03]  /*1fec0*/  LDL.LU R5, [R1+0x1d8] ;  /* 0x0001d80001057983 */ /* 0x000f260000300800 */
[----:B------:R0:W-:Y:S02]  /*1fed0*/  STL.64 [R1+0x1638], R18 ;  /* 0x0016381201007387 */ /* 0x0001e40000100a00 */
[--C-:B0-----:R-:W-:Y:S02]  /*1fee0*/  IMAD.WIDE R18, R2, 0x2, R12.reuse ;  /* 0x0000000202127825 */ /* 0x101fe400078e020c */
        /* <DEDUP_REMOVED lines=9> */
[--C-:B------:R-:W-:Y:S02]  /*1ff80*/  IMAD.WIDE R14, R29, 0x2, R12.reuse ;  /* 0x000000021d0e7825 */ /* 0x100fe400078e020c */
        /* <DEDUP_REMOVED lines=10> */
[----:B------:R-:W-:-:S05]  /*20030*/  IMAD.WIDE R10, R11, 0x2, R12 ;  /* 0x000000020b0a7825 */ /* 0x000fca00078e020c */
[----:B------:R1:W-:Y:S01]  /*20040*/  STL.64 [R1+0x250], R10 ;  /* 0x0002500a01007387 */ /* 0x0003e20000100a00 */
[----:B------:R-:W4:Y:S02]  /*20050*/  LDL.LU R21, [R1+0x1bc] ;  /* 0x0001bc0001157983 */ /* 0x000f240000300800 */
[----:B------:R-:W4:Y:S02]  /*20060*/  LDL.LU R18, [R1+0x1b8] ;  /* 0x0001b80001127983 */ /* 0x000f240000300800 */
[----:B------:R-:W4:Y:S01]  /*20070*/  LDL.LU R19, [R1+0x1b4] ;  /* 0x0001b40001137983 */ /* 0x000f220000300800 */
[----:B0-----:R-:W4:Y:S01]  /*20080*/  LDL.LU R16, [R1+0x1b0] ;  /* 0x0001b00001107983 */ /* 0x001f220000300800 */
[----:B-1----:R-:W-:-:S05]  /*20090*/  IMAD.WIDE R10, R8, 0x2, R12 ;  /* 0x00000002080a7825 */ /* 0x002fca00078e020c */
[----:B------:R3:W-:Y:S01]  /*200a0*/  STL.64 [R1+0x16d8], R10 ;  /* 0x0016d80a01007387 */ /* 0x0007e20000100a00 */
[----:B------:R-:W4:Y:S02]  /*200b0*/  LDL.LU R17, [R1+0x1ac] ;  /* 0x0001ac0001117983 */ /* 0x000f240000300800 */
[----:B---3--:R-:W-:-:S05]  /*200c0*/  IMAD.WIDE R10, R9, 0x2, R12 ;  /* 0x00000002090a7825 */ /* 0x008fca00078e020c */
[----:B------:R-:W-:Y:S01]  /*200d0*/  STL.64 [R1+0x228], R10 ;  /* 0x0002280a01007387 */ /* 0x000fe20000100a00 */
[----:B------:R-:W3:Y:S02]  /*200e0*/  LDL.LU R14, [R1+0x1a8] ;  /* 0x0001a800010e7983 */ /* 0x000ee40000300800 */
[----:B------:R-:W3:Y:S02]  /*200f0*/  LDL.LU R15, [R1+0x1a4] ;  /* 0x0001a400010f7983 */ /* 0x000ee40000300800 */
[----:B--2---:R-:W-:-:S05]  /*20100*/  IMAD.WIDE R8, R6, 0x2, R12 ;  /* 0x0000000206087825 */ /* 0x004fca00078e020c */
[----:B------:R0:W-:Y:S04]  /*20110*/  STL.64 [R1+0x16f8], R8 ;  /* 0x0016f80801007387 */ /* 0x0001e80000100a00 */
[----:B0-----:R-:W2:Y:S01]  /*20120*/  LDL.LU R8, [R1+0x1a0] ;  /* 0x0001a00001087983 */ /* 0x001ea20000300800 */
[----:B------:R-:W2:Y:S02]  /*20130*/  LDL.LU R9, [R1+0x19c] ;  /* 0x00019c0001097983 */ /* 0x000ea40000300800 */
[----:B----4-:R-:W-:-:S05]  /*20140*/  IMAD.WIDE R6, R7, 0x2, R12 ;  /* 0x0000000207067825 */ /* 0x010fca00078e020c */
[----:B------:R0:W-:Y:S01]  /*20150*/  STL.64 [R1+0x200], R6 ;  /* 0x0002000601007387 */ /* 0x0001e20000100a00 */
[----:B------:R-:W4:Y:S02]  /*20160*/  LDL.LU R10, [R1+0x198] ;  /* 0x00019800010a7983 */ /* 0x000f240000300800 */
[----:B0-----:R-:W-:-:S05]  /*20170*/  IMAD.WIDE R6, R4, 0x2, R12 ;  /* 0x0000000204067825 */ /* 0x001fca00078e020c */
[----:B------:R0:W-:Y:S01]  /*20180*/  STL.64 [R1+0x1718], R6 ;  /* 0x0017180601007387 */ /* 0x0001e20000100a00 */
[----:B------:R-:W4:Y:S02]  /*20190*/  LDL.LU R11, [R1+0x194] ;  /* 0x00019400010b7983 */ /* 0x000f240000300800 */
[--C-:B------:R-:W-:Y:S01]  /*201a0*/  IMAD.WIDE R4, R5, 0x2, R12.reuse ;  /* 0x0000000205047825 */ /* 0x100fe200078e020c */
[----:B0-----:R-:W4:Y:S04]  /*201b0*/  LDL.LU R6, [R1+0x190] ;  /* 0x0001900001067983 */ /* 0x001f280000300800 */
[----:B------:R0:W-:Y:S02]  /*201c0*/  STL.64 [R1+0x1d8], R4 ;  /* 0x0001d80401007387 */ /* 0x0001e40000100a00 */
[----:B------:R-:W4:Y:S02]  /*201d0*/  LDL.LU R7, [R1+0x18c] ;  /* 0x00018c0001077983 */ /* 0x000f240000300800 */
[--C-:B------:R-:W-:Y:S01]  /*201e0*/  IMAD.WIDE R24, R2, 0x2, R12.reuse ;  /* 0x0000000202187825 */ /* 0x100fe200078e020c */
[----:B0-----:R-:W4:Y:S04]  /*201f0*/  LDL.LU R4, [R1+0x188] ;  /* 0x0001880001047983 */ /* 0x001f280000300800 */
        /* <DEDUP_REMOVED lines=9> */
[----:B0-----:R-:W-:-:S04]  /*20290*/  IMAD.WIDE R24, R3, 0x2, R12 ;  /* 0x0000000203187825 */ /* 0x001fc800078e020c */
[--C-:B-1----:R-:W-:Y:S01]  /*202a0*/  IMAD.WIDE R26, R23, 0x2, R12.reuse ;  /* 0x00000002171a7825 */ /* 0x102fe200078e020c */
[----:B------:R-:W4:Y:S03]  /*202b0*/  LDL.LU R3, [R1+0x418] ;  /* 0x0004180001037983 */ /* 0x000f260000300800 */
[----:B------:R0:W-:Y:S01]  /*202c0*/  STL.64 [R1+0x1c8], R24 ;  /* 0x0001c81801007387 */ /* 0x0001e20000100a00 */
[----:B------:R1:W-:Y:S01]  /*202d0*/  STL.64 [R1+0x1778], R26 ;  /* 0x0017781a01007387 */ /* 0x0003e20000100a00 */
[----:B0-----:R-:W-:-:S05]  /*202e0*/  IMAD.WIDE R24, R20, 0x2, R12 ;  /* 0x0000000214187825 */ /* 0x001fca00078e020c */
[----:B------:R0:W-:Y:S01]  /*202f0*/  STL.64 [R1+0x1c0], R24 ;  /* 0x0001c01801007387 */ /* 0x0001e20000100a00 */
[----:B-1----:R-:W4:Y:S02]  /*20300*/  LDL.LU.64 R26, [R1+0x170] ;  /* 0x00017000011a7983 */ /* 0x002f240000300a00 */
[----:B------:R-:W-:-:S04]  /*20310*/  IMAD.WIDE R22, R21, 0x2, R12 ;  /* 0x0000000215167825 */ /* 0x000fc800078e020c */
[----:B------:R-:W-:-:S04]  /*20320*/  IMAD.WIDE R20, R18, 0x2, R12 ;  /* 0x0000000212147825 */ /* 0x000fc800078e020c */
[--C-:B------:R-:W-:Y:S01]  /*20330*/  IMAD.WIDE R18, R19, 0x2, R12.reuse ;  /* 0x0000000213127825 */ /* 0x100fe200078e020c */
[----:B------:R-:W-:Y:S03]  /*20340*/  STL.64 [R1+0x1798], R22 ;  /* 0x0017981601007387 */ /* 0x000fe60000100a00 */
[----:B------:R1:W-:Y:S01]  /*20350*/  STL.64 [R1+0x1b8], R20 ;  /* 0x0001b81401007387 */ /* 0x0003e20000100a00 */
[----:B0-----:R-:W4:Y:S01]  /*20360*/  LDL.LU.64 R24, [R1+0x80] ;  /* 0x0000800001187983 */ /* 0x001f220000300a00 */
[----:B------:R0:W-:Y:S02]  /*20370*/  STL.64 [R1+0x17b8], R18 ;  /* 0x0017b81201007387 */ /* 0x0001e40000100a00 */
[----:B-1----:R-:W-:-:S04]  /*20380*/  IMAD.WIDE R20, R16, 0x2, R12 ;  /* 0x0000000210147825 */ /* 0x002fc800078e020c */
[--C-:B0-----:R-:W-:Y:S01]  /*20390*/  IMAD.WIDE R18, R17, 0x2, R12.reuse ;  /* 0x0000000211127825 */ /* 0x101fe200078e020c */
[----:B------:R3:W-:Y:S03]  /*203a0*/  STL.64 [R1+0x1b0], R20 ;  /* 0x0001b01401007387 */ /* 0x0007e60000100a00 */
[----:B------:R-:W4:Y:S01]  /*203b0*/  LDL.LU.64 R16, [R1+0x168] ;  /* 0x0001680001107983 */ /* 0x000f220000300a00 */
[----:B------:R0:W-:Y:S01]  /*203c0*/  STL.64 [R1+0x17d8], R18 ;  /* 0x0017d81201007387 */ /* 0x0001e20000100a00 */
[----:B---3--:R-:W-:-:S04]  /*203d0*/  IMAD.WIDE R20, R14, 0x2, R12 ;  /* 0x000000020e147825 */ /* 0x008fc800078e020c */
[--C-:B0-----:R-:W-:Y:S02]  /*203e0*/  IMAD.WIDE R18, R15, 0x2, R12.reuse ;  /* 0x000000020f127825 */ /* 0x101fe400078e020c */
[----:B------:R-:W3:Y:S02]  /*203f0*/  LDL.LU.64 R14, [R1+0x78] ;  /* 0x00007800010e7983 */ /* 0x000ee40000300a00 */
[----:B------:R2:W-:Y:S02]  /*20400*/  STL.64 [R1+0x1a8], R20 ;  /* 0x0001a81401007387 */ /* 0x0005e40000100a00 */
[----:B------:R0:W-:Y:S02]  /*20410*/  STL.64 [R1+0x17f8], R18 ;  /* 0x0017f81201007387 */ /* 0x0001e40000100a00 */
[----:B--2---:R-:W-:-:S04]  /*20420*/  IMAD.WIDE R20, R8, 0x2, R12 ;  /* 0x0000000208147825 */ /* 0x004fc800078e020c */
[--C-:B0-----:R-:W-:Y:S02]  /*20430*/  IMAD.WIDE R18, R9, 0x2, R12.reuse ;  /* 0x0000000209127825 */ /* 0x101fe400078e020c */
[----:B------:R-:W2:Y:S02]  /*20440*/  LDL.LU.64 R8, [R1+0x160] ;  /* 0x0001600001087983 */ /* 0x000ea40000300a00 */
[----:B------:R4:W-:Y:S02]  /*20450*/  STL.64 [R1+0x1a0], R20 ;  /* 0x0001a01401007387 */ /* 0x0009e40000100a00 */
[----:B------:R0:W-:Y:S02]  /*20460*/  STL.64 [R1+0x1818], R18 ;  /* 0x0018181201007387 */ /* 0x0001e40000100a00 */
[----:B------:R-:W2:Y:S02]  /*20470*/  LDL.LU.64 R22, [R1+0x70] ;  /* 0x0000700001167983 */ /* 0x000ea40000300a00 */
[----:B----4-:R-:W-:-:S05]  /*20480*/  IMAD.WIDE R20, R10, 0x2, R12 ;  /* 0x000000020a147825 */ /* 0x010fca00078e020c */
[----:B------:R1:W-:Y:S01]  /*20490*/  STL.64 [R1+0x198], R20 ;  /* 0x0001981401007387 */ /* 0x0003e20000100a00 */
[----:B0-----:R-:W-:-:S03]  /*204a0*/  IMAD.WIDE R18, R11, 0x2, R12 ;  /* 0x000000020b127825 */ /* 0x001fc600078e020c */
[----:B------:R-:W4:Y:S04]  /*204b0*/  LDL.LU.64 R10, [R1+0x158] ;  /* 0x00015800010a7983 */ /* 0x000f280000300a00 */
[----:B------:R0:W-:Y:S01]  /*204c0*/  STL.64 [R1+0x1838], R18 ;  /* 0x0018381201007387 */ /* 0x0001e20000100a00 */
[----:B-1----:R-:W-:-:S04]  /*204d0*/  IMAD.WIDE R20, R6, 0x2, R12 ;  /* 0x0000000206147825 */ /* 0x002fc800078e020c */
[--C-:B0-----:R-:W-:Y:S01]  /*204e0*/  IMAD.WIDE R18, R7, 0x2, R12.reuse ;  /* 0x0000000207127825 */ /* 0x101fe200078e020c */
[----:B------:R0:W-:Y:S03]  /*204f0*/  STL.64 [R1+0x190], R20 ;  /* 0x0001901401007387 */ /* 0x0001e60000100a00 */
[----:B------:R-:W4:Y:S01]  /*20500*/  LDL.LU.64 R6, [R1+0x68] ;  /* 0x0000680001067983 */ /* 0x000f220000300a00 */
[----:B------:R1:W-:Y:S01]  /*20510*/  STL.64 [R1+0x1858], R18 ;  /* 0x0018581201007387 */ /* 0x0003e20000100a00 */
[----:B0-----:R-:W-:-:S04]  /*20520*/  IMAD.WIDE R20, R4, 0x2, R12 ;  /* 0x0000000204147825 */ /* 0x001fc800078e020c */
[--C-:B-1----:R-:W-:Y:S01]  /*20530*/  IMAD.WIDE R18, R5, 0x2, R12.reuse ;  /* 0x0000000205127825 */ /* 0x102fe200078e020c */
[----:B------:R0:W-:Y:S03]  /*20540*/  STL.64 [R1+0x188], R20 ;  /* 0x0001881401007387 */ /* 0x0001e60000100a00 */
[----:B------:R-:W4:Y:S01]  /*20550*/  LDL.LU.64 R4, [R1+0x150] ;  /* 0x0001500001047983 */ /* 0x000f220000300a00 */
[----:B------:R1:W-:Y:S01]  /*20560*/  STL.64 [R1+0x1878], R18 ;  /* 0x0018781201007387 */ /* 0x0003e20000100a00 */
[----:B0-----:R-:W-:-:S05]  /*20570*/  IMAD.WIDE R20, R28, 0x2, R12 ;  /* 0x000000021c147825 */ /* 0x001fca00078e020c */
[----:B------:R0:W-:Y:S01]  /*20580*/  STL.64 [R1+0x180], R20 ;  /* 0x0001801401007387 */ /* 0x0001e20000100a00 */
[----:B-1----:R-:W-:-:S03]  /*20590*/  IMAD.WIDE R18, R29, 0x2, R12 ;  /* 0x000000021d127825 */ /* 0x002fc600078e020c */
[----:B------:R-:W4:Y:S01]  /*205a0*/  LDL.LU.64 R28, [R1+0x60] ;  /* 0x00006000011c7983 */ /* 0x000f220000300a00 */
[----:B0-----:R-:W-:-:S03]  /*205b0*/  IMAD.WIDE R20, R2, 0x2, R12 ;  /* 0x0000000202147825 */ /* 0x001fc600078e020c */
[----:B------:R0:W-:Y:S04]  /*205c0*/  STL.64 [R1+0x1898], R18 ;  /* 0x0018981201007387 */ /* 0x0001e80000100a00 */
[----:B------:R1:W-:Y:S01]  /*205d0*/  STL.64 [R1+0x178], R20 ;  /* 0x0001781401007387 */ /* 0x0003e20000100a00 */
[----:B0-----:R-:W-:-:S03]  /*205e0*/  IMAD.WIDE R18, R3, 0x2, R12 ;  /* 0x0000000203127825 */ /* 0x001fc600078e020c */
[----:B-1----:R-:W4:Y:S01]  /*205f0*/  LDL.LU.64 R20, [R1+0x148] ;  /* 0x0001480001147983 */ /* 0x002f220000300a00 */
[----:B------:R-:W-:-:S04]  /*20600*/  IMAD.WIDE R12, R0, 0x2, R12 ;  /* 0x00000002000c7825 */ /* 0x000fc800078e020c */
[----:B------:R-:W4:Y:S02]  /*20610*/  LDL.LU.64 R2, [R1+0x58] ;  /* 0x0000580001027983 */ /* 0x000f240000300a00 */
[----:B------:R0:W-:Y:S01]  /*20620*/  STL.64 [R1+0x418], R18 ;  /* 0x0004181201007387 */ /* 0x0001e20000100a00 */
[----:B------:R-:W-:Y:S04]  /*20630*/  STL.64 [R1+0x22d0], R12 ;  /* 0x0022d00c01007387 */ /* 0x000fe80000100a00 */
[----:B------:R-:W-:Y:S04]  /*20640*/  STL [R1+0x1e98], R26 ;  /* 0x001e981a01007387 */ /* 0x000fe80000100800 */
[----:B0-----:R-:W4:Y:S01]  /*20650*/  LDL.LU.64 R18, [R1+0x140] ;  /* 0x0001400001127983 */ /* 0x001f220000300a00 */
[----:B------:R-:W-:-:S03]  /*20660*/  IMAD.MOV.U32 R0, RZ, RZ, R27 ;  /* 0x000000ffff007224 */ /* 0x000fc600078e001b */
[----:B------:R-:W-:Y:S04]  /*20670*/  STL [R1+0x1e94], R24 ;  /* 0x001e941801007387 */ /* 0x000fe80000100800 */
[----:B------:R0:W-:Y:S02]  /*20680*/  STL [R1+0x1e90], R0 ;  /* 0x001e900001007387 */ /* 0x0001e40000100800 */
[----:B0-----:R-:W-:Y:S02]  /*20690*/  IMAD.MOV.U32 R0, RZ, RZ, R25 ;  /* 0x000000ffff007224 */ /* 0x001fe400078e0019 */
[----:B------:R-:W-:Y:S04]  /*206a0*/  STL [R1+0x1e8c], R16 ;  /* 0x001e8c1001007387 */ /* 0x000fe80000100800 */
[----:B------:R0:W-:Y:S02]  /*206b0*/  STL [R1+0x1e88], R0 ;  /* 0x001e880001007387 */ /* 0x0001e40000100800 */
[----:B0-----:R-:W-:-:S02]  /*206c0*/  IMAD.MOV.U32 R0, RZ, RZ, R17 ;  /* 0x000000ffff007224 */ /* 0x001fc400078e0011 */
[----:B------:R-:W4:Y:S03]  /*206d0*/  LDL.LU.64 R16, [R1+0x50] ;  /* 0x0000500001107983 */ /* 0x000f260000300a00 */
[----:B------:R3:W-:Y:S02]  /*206e0*/  STL [R1+0x1e80], R0 ;  /* 0x001e800001007387 */ /* 0x0007e40000100800 */
[----:B---3--:R-:W-:Y:S01]  /*206f0*/  IMAD.MOV.U32 R0, RZ, RZ, R15 ;  /* 0x000000ffff007224 */ /* 0x008fe200078e000f */
[----:B------:R0:W-:Y:S04]  /*20700*/  STL [R1+0x1e84], R14 ;  /* 0x001e840e01007387 */ /* 0x0001e80000100800 */
[----:B0-----:R-:W3:Y:S01]  /*20710*/  LDL.LU.64 R14, [R1+0x138] ;  /* 0x00013800010e7983 */ /* 0x001ee20000300a00 */
[----:B------:R2:W-:Y:S02]  /*20720*/  STL [R1+0x1e78], R0 ;  /* 0x001e780001007387 */ /* 0x0005e40000100800 */
[----:B--2---:R-:W-:Y:S01]  /*20730*/  IMAD.MOV.U32 R0, RZ, RZ, R9 ;  /* 0x000000ffff007224 */ /* 0x004fe200078e0009 */
[----:B------:R0:W-:Y:S01]  /*20740*/  STL [R1+0x1e7c], R8 ;  /* 0x001e7c0801007387 */ /* 0x0001e20000100800 */
[----:B------:R-:W-:Y:S03]  /*20750*/  STL [R1+0x1e74], R22 ;  /* 0x001e741601007387 */ /* 0x000fe60000100800 */
[----:B------:R1:W-:Y:S04]  /*20760*/  STL [R1+0x1e70], R0 ;  /* 0x001e700001007387 */ /* 0x0003e80000100800 */
[----:B0-----:R-:W2:Y:S01]  /*20770*/  LDL.LU.64 R8, [R1+0x48] ;  /* 0x0000480001087983 */ /* 0x001ea20000300a00 */
[----:B-1----:R-:W-:-:S03]  /*20780*/  IMAD.MOV.U32 R0, RZ, RZ, R23 ;  /* 0x000000ffff007224 */ /* 0x002fc600078e0017 */
[----:B----4-:R-:W-:Y:S02]  /*20790*/  STL [R1+0x1e6c], R10 ;  /* 0x001e6c0a01007387 */ /* 0x010fe40000100800 */
[----:B------:R0:W-:Y:S02]  /*207a0*/  STL [R1+0x1e68], R0 ;  /* 0x001e680001007387 */ /* 0x0001e40000100800 */
[----:B0-----:R-:W-:Y:S02]  /*207b0*/  IMAD.MOV.U32 R0, RZ, RZ, R11 ;  /* 0x000000ffff007224 */ /* 0x001fe400078e000b */
[----:B------:R-:W4:Y:S03]  /*207c0*/  LDL.LU.64 R10, [R1+0x130] ;  /* 0x00013000010a7983 */ /* 0x000f260000300a00 */
[----:B------:R0:W-:Y:S02]  /*207d0*/  STL [R1+0x1e60], R0 ;  /* 0x001e600001007387 */ /* 0x0001e40000100800 */
[----:B------:R1:W-:Y:S02]  /*207e0*/  STL [R1+0x1e64], R6 ;  /* 0x001e640601007387 */ /* 0x0003e40000100800 */
[----:B0-----:R-:W-:-:S02]  /*207f0*/  IMAD.MOV.U32 R0, RZ, RZ, R7 ;  /* 0x000000ffff007224 */ /* 0x001fc400078e0007 */
[----:B-1----:R-:W2:Y:S03]  /*20800*/  LDL.LU.64 R6, [R1+0x40] ;  /* 0x0000400001067983 */ /* 0x002ea60000300a00 */
[----:B------:R0:W-:Y:S01]  /*20810*/  STL [R1+0x1e58], R0 ;  /* 0x001e580001007387 */ /* 0x0001e20000100800 */
[----:B------:R1:W-:Y:S01]  /*20820*/  STL [R1+0x1e5c], R4 ;  /* 0x001e5c0401007387 */ /* 0x0003e20000100800 */
[----:B0-----:R-:W-:-:S03]  /*20830*/  IMAD.MOV.U32 R0, RZ, RZ, R5 ;  /* 0x000000ffff007224 */ /* 0x001fc600078e0005 */
[----:B------:R-:W-:Y:S04]  /*20840*/  STL [R1+0x1e54], R28 ;  /* 0x001e541c01007387 */ /* 0x000fe80000100800 */
[----:B------:R0:W-:Y:S01]  /*20850*/  STL [R1+0x1e50], R0 ;  /* 0x001e500001007387 */ /* 0x0001e20000100800 */
[----:B-1----:R-:W2:Y:S02]  /*20860*/  LDL.LU.64 R4, [R1+0x128] ;  /* 0x0001280001047983 */ /* 0x002ea40000300a00 */
[----:B0-----:R-:W-:Y:S01]  /*20870*/  IMAD.MOV.U32 R0, RZ, RZ, R29 ;  /* 0x000000ffff007224 */ /* 0x001fe200078e001d */
[----:B------:R-:W-:Y:S04]  /*20880*/  STL [R1+0x1e4c], R20 ;  /* 0x001e4c1401007387 */ /* 0x000fe80000100800 */
[----:B------:R0:W-:Y:S01]  /*20890*/  STL [R1+0x1e48], R0 ;  /* 0x001e480001007387 */ /* 0x0001e20000100800 */
[----:B------:R-:W2:Y:S02]  /*208a0*/  LDL.LU.64 R28, [R1+0x38] ;  /* 0x00003800011c7983 */ /* 0x000ea40000300a00 */
[----:B------:R-:W-:Y:S02]  /*208b0*/  STL [R1+0x1e44], R2 ;  /* 0x001e440201007387 */ /* 0x000fe40000100800 */
[----:B0-----:R-:W-:-:S05]  /*208c0*/  IMAD.MOV.U32 R0, RZ, RZ, R21 ;  /* 0x000000ffff007224 */ /* 0x001fca00078e0015 */
[----:B------:R0:W-:Y:S01]  /*208d0*/  STL [R1+0x1e40], R0 ;  /* 0x001e400001007387 */ /* 0x0001e20000100800 */
[----:B------:R-:W-:Y:S02]  /*208e0*/  STL [R1+0x1e3c], R18 ;  /* 0x001e3c1201007387 */ /* 0x000fe40000100800 */
[----:B0-----:R-:W-:-:S05]  /*208f0*/  IMAD.MOV.U32 R0, RZ, RZ, R3 ;  /* 0x000000ffff007224 */ /* 0x001fca00078e0003 */
[----:B------:R0:W-:Y:S01]  /*20900*/  STL [R1+0x1e38], R0 ;  /* 0x001e380001007387 */ /* 0x0001e20000100800 */
[----:B------:R-:W2:Y:S02]  /*20910*/  LDL.LU.64 R2, [R1+0x30] ;  /* 0x0000300001027983 */ /* 0x000ea40000300a00 */
[----:B0-----:R-:W-:Y:S01]  /*20920*/  IMAD.MOV.U32 R0, RZ, RZ, R19 ;  /* 0x000000ffff007224 */ /* 0x001fe200078e0013 */
[----:B--2---:R0:W-:Y:S04]  /*20930*/  STL.64 [R1+0x2348], R2 ;  /* 0x0023480201007387 */ /* 0x0041e80000100a00 */
[----:B0-----:R-:W2:Y:S01]  /*20940*/  LDL.LU.64 R2, [R1+0x120] ;  /* 0x0001200001027983 */ /* 0x001ea20000300a00 */
[----:B------:R-:W2:Y:S02]  /*20950*/  LDL.LU.64 R26, [R1+0x118] ;  /* 0x00011800011a7983 */ /* 0x000ea40000300a00 */
[----:B------:R0:W-:Y:S02]  /*20960*/  STL [R1+0x1e30], R0 ;  /* 0x001e300001007387 */ /* 0x0001e40000100800 */
[----:B------:R-:W-:Y:S01]  /*20970*/  STL [R1+0x1e34], R16 ;  /* 0x001e341001007387 */ /* 0x000fe20000100800 */
[----:B------:R-:W2:Y:S01]  /*20980*/  LDL.LU.64 R24, [R1+0x28] ;  /* 0x0000280001187983 */ /* 0x000ea20000300a00 */
[----:B0-----:R-:W-:-:S05]  /*20990*/  IMAD.MOV.U32 R0, RZ, RZ, R17 ;  /* 0x000000ffff007224 */ /* 0x001fca00078e0011 */
[----:B------:R0:W-:Y:S01]  /*209a0*/  STL [R1+0x1e28], R0 ;  /* 0x001e280001007387 */ /* 0x0001e20000100800 */
[----:B---3--:R-:W-:Y:S02]  /*209b0*/  STL [R1+0x1e2c], R14 ;  /* 0x001e2c0e01007387 */ /* 0x008fe40000100800 */
[----:B------:R-:W3:Y:S02]  /*209c0*/  LDL.LU.64 R22, [R1+0x110] ;  /* 0x0001100001167983 */ /* 0x000ee40000300a00 */
[----:B------:R-:W3:Y:S02]  /*209d0*/  LDL.LU.64 R20, [R1+0x20] ;  /* 0x0000200001147983 */ /* 0x000ee40000300a00 */
[----:B0-----:R-:W-:-:S05]  /*209e0*/  IMAD.MOV.U32 R0, RZ, RZ, R15 ;  /* 0x000000ffff007224 */ /* 0x001fca00078e000f */
[----:B------:R0:W-:Y:S01]  /*209f0*/  STL [R1+0x1e20], R0 ;  /* 0x001e200001007387 */ /* 0x0001e20000100800 */
[----:B------:R1:W-:Y:S02]  /*20a00*/  STL [R1+0x1e24], R8 ;  /* 0x001e240801007387 */ /* 0x0003e40000100800 */
[----:B------:R-:W3:Y:S02]  /*20a10*/  LDL.LU.64 R18, [R1+0x108] ;  /* 0x0001080001127983 */ /* 0x000ee40000300a00 */
[----:B------:R-:W3:Y:S02]  /*20a20*/  LDL.LU.64 R16, [R1+0x18] ;  /* 0x0000180001107983 */ /* 0x000ee40000300a00 */
[----:B0-----:R-:W-:-:S05]  /*20a30*/  IMAD.MOV.U32 R0, RZ, RZ, R9 ;  /* 0x000000ffff007224 */ /* 0x001fca00078e0009 */
[----:B------:R0:W-:Y:S01]  /*20a40*/  STL [R1+0x1e18], R0 ;  /* 0x001e180001007387 */ /* 0x0001e20000100800 */
[----:B----4-:R-:W-:Y:S02]  /*20a50*/  STL [R1+0x1e1c], R10 ;  /* 0x001e1c0a01007387 */ /* 0x010fe40000100800 */
[----:B-1----:R-:W4:Y:S02]  /*20a60*/  LDL.LU.64 R8, [R1+0x100] ;  /* 0x0001000001087983 */ /* 0x002f240000300a00 */
[----:B------:R-:W-:Y:S02]  /*20a70*/  STL [R1+0x1e14], R6 ;  /* 0x001e140601007387 */ /* 0x000fe40000100800 */
[----:B0-----:R-:W-:-:S05]  /*20a80*/  IMAD.MOV.U32 R0, RZ, RZ, R11 ;  /* 0x000000ffff007224 */ /* 0x001fca00078e000b */
[----:B------:R0:W-:Y:S01]  /*20a90*/  STL [R1+0x1e10], R0 ;  /* 0x001e100001007387 */ /* 0x0001e20000100800 */
[----:B------:R-:W3:Y:S02]  /*20aa0*/  LDL.LU.64 R14, [R1+0x10] ;  /* 0x00001000010e7983 */ /* 0x000ee40000300a00 */
[----:B------:R-:W3:Y:S02]  /*20ab0*/  LDL.LU.64 R12, [R1+0xf8] ;  /* 0x0000f800010c7983 */ /* 0x000ee40000300a00 */
[----:B0-----:R-:W-:-:S05]  /*20ac0*/  IMAD.MOV.U32 R0, RZ, RZ, R7 ;  /* 0x000000ffff007224 */ /* 0x001fca00078e0007 */
[----:B------:R0:W-:Y:S01]  /*20ad0*/  STL [R1+0x1e08], R0 ;  /* 0x001e080001007387 */ /* 0x0001e20000100800 */
[----:B------:R1:W-:Y:S02]  /*20ae0*/  STL [R1+0x1e0c], R4 ;  /* 0x001e0c0401007387 */ /* 0x0003e40000100800 */
[----:B------:R-:W3:Y:S02]  /*20af0*/  LDL.LU.64 R10, [R1+0x8] ;  /* 0x00000800010a7983 */ /* 0x000ee40000300a00 */
[----:B------:R-:W-:Y:S02]  /*20b00*/  STL [R1+0x1e04], R28 ;  /* 0x001e041c01007387 */ /* 0x000fe40000100800 */
[----:B0-----:R-:W-:-:S05]  /*20b10*/  IMAD.MOV.U32 R0, RZ, RZ, R5 ;  /* 0x000000ffff007224 */ /* 0x001fca00078e0005 */
[----:B------:R0:W-:Y:S01]  /*20b20*/  STL [R1+0x1e00], R0 ;  /* 0x001e000001007387 */ /* 0x0001e20000100800 */
[----:B------:R-:W3:Y:S02]  /*20b30*/  LDL.LU.64 R6, [R1+0xf0] ;  /* 0x0000f00001067983 */ /* 0x000ee40000300a00 */
[----:B-1----:R-:W3:Y:S02]  /*20b40*/  LDL.LU.64 R4, [R1] ;  /* 0x0000000001047983 */ /* 0x002ee40000300a00 */
[----:B0-----:R-:W-:-:S05]  /*20b50*/  IMAD.MOV.U32 R0, RZ, RZ, R29 ;  /* 0x000000ffff007224 */ /* 0x001fca00078e001d */
[----:B------:R0:W-:Y:S04]  /*20b60*/  STL [R1+0x1df8], R0 ;  /* 0x001df80001007387 */ /* 0x0001e80000100800 */
[----:B--2---:R1:W-:Y:S01]  /*20b70*/  STL [R1+0x1dfc], R2 ;  /* 0x001dfc0201007387 */ /* 0x0043e20000100800 */
[----:B------:R-:W2:Y:S02]  /*20b80*/  LDL.LU.64 R28, [R1+0xe8] ;  /* 0x0000e800011c7983 */ /* 0x000ea40000300a00 */
[----:B0-----:R-:W-:Y:S02]  /*20b90*/  IMAD.MOV.U32 R0, RZ, RZ, R3 ;  /* 0x000000ffff007224 */ /* 0x001fe400078e0003 */
[----:B-1----:R-:W2:Y:S04]  /*20ba0*/  LDL.LU.64 R2, [R1+0x2348] ;  /* 0x0023480001027983 */ /* 0x002ea80000300a00 */
[----:B--2---:R-:W-:Y:S01]  /*20bb0*/  STL [R1+0x1df4], R2 ;  /* 0x001df40201007387 */ /* 0x004fe20000100800 */
[----:B------:R0:W-:Y:S02]  /*20bc0*/  STL [R1+0x1df0], R0 ;  /* 0x001df00001007387 */ /* 0x0001e40000100800 */
[----:B------:R-:W-:Y:S02]  /*20bd0*/  STL [R1+0x1dec], R26 ;  /* 0x001dec1a01007387 */ /* 0x000fe40000100800 */
[----:B0-----:R-:W-:-:S05]  /*20be0*/  IMAD.MOV.U32 R0, RZ, RZ, R3 ;  /* 0x000000ffff007224 */ /* 0x001fca00078e0003 */
[----:B------:R0:W-:Y:S01]  /*20bf0*/  STL [R1+0x1de8], R0 ;  /* 0x001de80001007387 */ /* 0x0001e20000100800 */
[----:B------:R-:W2:Y:S02]  /*20c00*/  LDL.LU.64 R2, [R1+0xe0] ;  /* 0x0000e00001027983 */ /* 0x000ea40000300a00 */
[----:B0-----:R-:W-:Y:S02]  /*20c10*/  IMAD.MOV.U32 R0, RZ, RZ, R27 ;  /* 0x000000ffff007224 */ /* 0x001fe400078e001b */
[----:B------:R-:W2:Y:S01]  /*20c20*/  LDL.LU.64 R26, [R1+0x2340] ;  /* 0x00234000011a7983 */ /* 0x000ea20000300a00 */
[----:B------:R-:W-:Y:S02]  /*20c30*/  STL [R1+0x1de4], R24 ;  /* 0x001de41801007387 */ /* 0x000fe40000100800 */
[----:B------:R0:W-:Y:S02]  /*20c40*/  STL [R1+0x1de0], R0 ;  /* 0x001de00001007387 */ /* 0x0001e40000100800 */
[----:B0-----:R-:W-:-:S02]  /*20c50*/  IMAD.MOV.U32 R0, RZ, RZ, R25 ;  /* 0x000000ffff007224 */ /* 0x001fc400078e0019 */
[----:B------:R-:W2:Y:S01]  /*20c60*/  LDL.LU.64 R24, [R1+0x2338] ;  /* 0x0023380001187983 */ /* 0x000ea20000300a00 */
[----:B---3--:R-:W-:Y:S02]  /*20c70*/  STL [R1+0x1ddc], R22 ;  /* 0x001ddc1601007387 */ /* 0x008fe40000100800 */
[----:B------:R0:W-:Y:S02]  /*20c80*/  STL [R1+0x1dd8], R0 ;  /* 0x001dd80001007387 */ /* 0x0001e40000100800 */
[----:B0-----:R-:W-:Y:S02]  /*20c90*/  IMAD.MOV.U32 R0, RZ, RZ, R23 ;  /* 0x000000ffff007224 */ /* 0x001fe400078e0017 */
[----:B------:R-:W3:Y:S01]  /*20ca0*/  LDL.LU.64 R22, [R1+0x2330] ;  /* 0x0023300001167983 */ /* 0x000ee20000300a00 */
[----:B------:R-:W-:Y:S02]  /*20cb0*/  STL [R1+0x1dd4], R20 ;  /* 0x001dd41401007387 */ /* 0x000fe40000100800 */
[----:B------:R0:W-:Y:S02]  /*20cc0*/  STL [R1+0x1dd0], R0 ;  /* 0x001dd00001007387 */ /* 0x0001e40000100800 */
[----:B0-----:R-:W-:-:S02]  /*20cd0*/  IMAD.MOV.U32 R0, RZ, RZ, R21 ;  /* 0x000000ffff007224 */ /* 0x001fc400078e0015 */
[----:B------:R-:W2:Y:S01]  /*20ce0*/  LDL.LU.64 R20, [R1+0x2328] ;  /* 0x0023280001147983 */ /* 0x000ea20000300a00 */
[----:B------:R-:W-:Y:S02]  /*20cf0*/  STL [R1+0x1dcc], R18 ;  /* 0x001dcc1201007387 */ /* 0x000fe40000100800 */
[----:B------:R0:W-:Y:S02]  /*20d00*/  STL [R1+0x1dc8], R0 ;  /* 0x001dc80001007387 */ /* 0x0001e40000100800 */
[----:B0-----:R-:W-:Y:S02]  /*20d10*/  IMAD.MOV.U32 R0, RZ, RZ, R19 ;  /* 0x000000ffff007224 */ /* 0x001fe400078e0013 */
[----:B------:R-:W2:Y:S01]  /*20d20*/  LDL.LU.64 R18, [R1+0x2320] ;  /* 0x0023200001127983 */ /* 0x000ea20000300a00 */
[----:B------:R-:W-:Y:S02]  /*20d30*/  STL [R1+0x1dc4], R16 ;  /* 0x001dc41001007387 */ /* 0x000fe40000100800 */
[----:B------:R0:W-:Y:S02]  /*20d40*/  STL [R1+0x1dc0], R0 ;  /* 0x001dc00001007387 */ /* 0x0001e40000100800 */
[----:B0-----:R-:W-:-:S02]  /*20d50*/  IMAD.MOV.U32 R0, RZ, RZ, R17 ;  /* 0x000000ffff007224 */ /* 0x001fc400078e0011 */
[----:B------:R-:W2:Y:S01]  /*20d60*/  LDL.LU.64 R16, [R1+0x2318] ;  /* 0x0023180001107983 */ /* 0x000ea20000300a00 */
[----:B----4-:R-:W-:Y:S02]  /*20d70*/  STL [R1+0x1dbc], R8 ;  /* 0x001dbc0801007387 */ /* 0x010fe40000100800 */
[----:B------:R0:W-:Y:S02]  /*20d80*/  STL [R1+0x1db8], R0 ;  /* 0x001db80001007387 */ /* 0x0001e40000100800 */
[----:B0-----:R-:W-:Y:S02]  /*20d90*/  IMAD.MOV.U32 R0, RZ, RZ, R9 ;  /* 0x000000ffff007224 */ /* 0x001fe400078e0009 */
[----:B------:R-:W4:Y:S03]  /*20da0*/  LDL.LU.64 R8, [R1+0xc8] ;  /* 0x0000c80001087983 */ /* 0x000f260000300a00 */
[----:B------:R0:W-:Y:S02]  /*20db0*/  STL [R1+0x1db0], R0 ;  /* 0x001db00001007387 */ /* 0x0001e40000100800 */
[----:B------:R1:W-:Y:S02]  /*20dc0*/  STL [R1+0x1db4], R14 ;  /* 0x001db40e01007387 */ /* 0x0003e40000100800 */
[----:B0-----:R-:W-:-:S02]  /*20dd0*/  IMAD.MOV.U32 R0, RZ, RZ, R15 ;  /* 0x000000ffff007224 */ /* 0x001fc400078e000f */
[----:B-1----:R-:W2:Y:S01]  /*20de0*/  LDL.LU.64 R14, [R1+0x2310] ;  /* 0x00231000010e7983 */ /* 0x002ea20000300a00 */
[----:B------:R-:W-:Y:S02]  /*20df0*/  STL [R1+0x1dac], R12 ;  /* 0x001dac0c01007387 */ /* 0x000fe40000100800 */
        /* <DEDUP_REMOVED lines=18> */
[----:B------:R-:W2:Y:S04]  /*20f20*/  LDL.LU.64 R28, [R1+0x22f0] ;  /* 0x0022f000011c7983 */ /* 0x000ea80000300a00 */
[----:B--2---:R-:W-:Y:S01]  /*20f30*/  STL [R1+0x1d84], R28 ;  /* 0x001d841c01007387 */ /* 0x004fe20000100800 */
[----:B------:R0:W-:Y:S02]  /*20f40*/  STL [R1+0x1d80], R0 ;  /* 0x001d800001007387 */ /* 0x0001e40000100800 */
[----:B------:R1:W-:Y:S02]  /*20f50*/  STL [R1+0x1d78], R29 ;  /* 0x001d781d01007387 */ /* 0x0003e40000100800 */
[----:B0-----:R-:W-:Y:S01]  /*20f60*/  IMAD.MOV.U32 R0, RZ, RZ, R3 ;  /* 0x000000ffff007224 */ /* 0x001fe200078e0003 */
[----:B-1----:R-:W2:Y:S01]  /*20f70*/  LDL.LU.64 R28, [R1+0xd0] ;  /* 0x0000d000011c7983 */ /* 0x002ea20000300a00 */
[----:B------:R0:W-:Y:S03]  /*20f80*/  STL [R1+0x1d7c], R2 ;  /* 0x001d7c0201007387 */ /* 0x0001e60000100800 */
[----:B0-----:R-:W2:Y:S04]  /*20f90*/  LDL.LU.64 R2, [R1+0x22e8] ;  /* 0x0022e80001027983 */ /* 0x001ea80000300a00 */
[----:B--2---:R-:W-:Y:S01]  /*20fa0*/  STL [R1+0x1d74], R2 ;  /* 0x001d740201007387 */ /* 0x004fe20000100800 */
[----:B------:R-:W-:Y:S02]  /*20fb0*/  STL [R1+0x1d70], R0 ;  /* 0x001d700001007387 */ /* 0x000fe40000100800 */
[----:B------:R0:W-:Y:S02]  /*20fc0*/  STL [R1+0x1d68], R3 ;  /* 0x001d680301007387 */ /* 0x0001e40000100800 */
[----:B0-----:R-:W2:Y:S02]  /*20fd0*/  LDL.LU.64 R2, [R1+0xd8] ;  /* 0x0000d80001027983 */ /* 0x001ea40000300a00 */
[----:B--2---:R-:W-:-:S02]  /*20fe0*/  IMAD.MOV.U32 R0, RZ, RZ, R3 ;  /* 0x000000ffff007224 */ /* 0x004fc400078e0003 */
[----:B------:R-:W-:Y:S01]  /*20ff0*/  STL [R1+0x1d6c], R2 ;  /* 0x001d6c0201007387 */ /* 0x000fe20000100800 */
[----:B------:R-:W-:Y:S03]  /*21000*/  STL [R1+0x1d64], R4 ;  /* 0x001d640401007387 */ /* 0x000fe60000100800 */
[----:B------:R0:W-:Y:S01]  /*21010*/  STL [R1+0x1d60], R0 ;  /* 0x001d600001007387 */ /* 0x0001e20000100800 */
[----:B------:R1:W-:Y:S02]  /*21020*/  STL [R1+0x1d58], R5 ;  /* 0x001d580501007387 */ /* 0x0003e40000100800 */
[----:B0-----:R-:W-:Y:S01]  /*21030*/  IMAD.MOV.U32 R0, RZ, RZ, R29 ;  /* 0x000000ffff007224 */ /* 0x001fe200078e001d */
[----:B-1----:R-:W2:Y:S01]  /*21040*/  LDL.LU.64 R4, [R1+0xa8] ;  /* 0x0000a80001047983 */ /* 0x002ea20000300a00 */
[----:B------:R-:W2:Y:S02]  /*21050*/  LDL.LU.64 R2, [R1+0xa0] ;  /* 0x0000a00001027983 */ /* 0x000ea40000300a00 */
[----:B------:R-:W-:Y:S02]  /*21060*/  STL [R1+0x1d5c], R28 ;  /* 0x001d5c1c01007387 */ /* 0x000fe40000100800 */
[----:B------:R-:W-:Y:S01]  /*21070*/  STL [R1+0x1d54], R6 ;  /* 0x001d540601007387 */ /* 0x000fe20000100800 */
[----:B------:R-:W-:Y:S01]  /*21080*/  STL [R1+0x1d50], R0 ;  /* 0x001d500001007387 */ /* 0x000fe20000100800 */
[----:B------:R0:W-:Y:S03]  /*21090*/  STL [R1+0x1d48], R7 ;  /* 0x001d480701007387 */ /* 0x0001e60000100800 */
[----:B0-----:R-:W2:Y:S01]  /*210a0*/  LDL.LU.64 R6, [R1+0xb0] ;  /* 0x0000b00001067983 */ /* 0x001ea20000300a00 */
[----:B----4-:R0:W-:Y:S02]  /*210b0*/  STL [R1+0x1d4c], R8 ;  /* 0x001d4c0801007387 */ /* 0x0101e40000100800 */
[----:B------:R-:W4:Y:S02]  /*210c0*/  LDL.LU.64 R28, [R1+0x98] ;  /* 0x00009800011c7983 */ /* 0x000f240000300a00 */
[----:B------:R-:W-:-:S02]  /*210d0*/  IMAD.MOV.U32 R0, RZ, RZ, R9 ;  /* 0x000000ffff007224 */ /* 0x000fc400078e0009 */
[----:B0-----:R-:W2:Y:S04]  /*210e0*/  LDL.LU.64 R8, [R1+0x22e0] ;  /* 0x0022e00001087983 */ /* 0x001ea80000300a00 */
[----:B--2---:R-:W-:Y:S01]  /*210f0*/  STL [R1+0x1d44], R8 ;  /* 0x001d440801007387 */ /* 0x004fe20000100800 */
[----:B------:R-:W-:Y:S02]  /*21100*/  STL [R1+0x1d40], R0 ;  /* 0x001d400001007387 */ /* 0x000fe40000100800 */
[----:B------:R0:W-:Y:S02]  /*21110*/  STL [R1+0x1d38], R9 ;  /* 0x001d380901007387 */ /* 0x0001e40000100800 */
[----:B0-----:R-:W2:Y:S01]  /*21120*/  LDL.LU.64 R8, [R1+0xb8] ;  /* 0x0000b80001087983 */ /* 0x001ea20000300a00 */
[----:B------:R-:W-:-:S02]  /*21130*/  IMAD.MOV.U32 R0, RZ, RZ, R13 ;  /* 0x000000ffff007224 */ /* 0x000fc400078e000d */
[----:B------:R0:W-:Y:S02]  /*21140*/  STL [R1+0x1d3c], R12 ;  /* 0x001d3c0c01007387 */ /* 0x0001e40000100800 */
[----:B0-----:R-:W3:Y:S01]  /*21150*/  LDL.LU.64 R12, [R1+0x90] ;  /* 0x00009000010c7983 */ /* 0x001ee20000300a00 */
[----:B------:R2:W-:Y:S02]  /*21160*/  STL [R1+0x1d30], R0 ;  /* 0x001d300001007387 */ /* 0x0005e40000100800 */
[----:B------:R-:W-:Y:S02]  /*21170*/  STL [R1+0x1d34], R10 ;  /* 0x001d340a01007387 */ /* 0x000fe40000100800 */
[----:B------:R-:W-:Y:S02]  /*21180*/  STL [R1+0x1d28], R11 ;  /* 0x001d280b01007387 */ /* 0x000fe40000100800 */
[----:B--2---:R-:W-:Y:S01]  /*21190*/  IMAD.MOV.U32 R0, RZ, RZ, R9 ;  /* 0x000000ffff007224 */ /* 0x004fe200078e0009 */
[----:B------:R-:W-:Y:S01]  /*211a0*/  STL [R1+0x1d2c], R8 ;  /* 0x001d2c0801007387 */ /* 0x000fe20000100800 */
[----:B------:R-:W-:Y:S03]  /*211b0*/  STL [R1+0x1d24], R14 ;  /* 0x001d240e01007387 */ /* 0x000fe60000100800 */
[----:B------:R0:W-:Y:S01]  /*211c0*/  STL [R1+0x1d20], R0 ;  /* 0x001d200001007387 */ /* 0x0001e20000100800 */
[----:B------:R1:W-:Y:S02]  /*211d0*/  STL [R1+0x1d18], R15 ;  /* 0x001d180f01007387 */ /* 0x0003e40000100800 */
[----:B------:R-:W-:Y:S02]  /*211e0*/  STL [R1+0x1d1c], R6 ;  /* 0x001d1c0601007387 */ /* 0x000fe40000100800 */
[----:B------:R-:W-:Y:S02]  /*211f0*/  STL [R1+0x1d14], R16 ;  /* 0x001d141001007387 */ /* 0x000fe40000100800 */
[----:B0-----:R-:W-:-:S05]  /*21200*/  IMAD.MOV.U32 R0, RZ, RZ, R7 ;  /* 0x000000ffff007224 */ /* 0x001fca00078e0007 */
[----:B------:R0:W-:Y:S01]  /*21210*/  STL [R1+0x1d10], R0 ;  /* 0x001d100001007387 */ /* 0x0001e20000100800 */
[----:B------:R-:W-:Y:S02]  /*21220*/  STL [R1+0x1d08], R17 ;  /* 0x001d081101007387 */ /* 0x000fe40000100800 */
[----:B-1----:R-:W2:Y:S02]  /*21230*/  LDL.LU.64 R14, [R1+0x1e0] ;  /* 0x0001e000010e7983 */ /* 0x002ea40000300a00 */
[----:B------:R-:W-:Y:S01]  /*21240*/  STL [R1+0x1d0c], R4 ;  /* 0x001d0c0401007387 */ /* 0x000fe20000100800 */
[----:B------:R-:W2:Y:S01]  /*21250*/  LDL.LU.64 R10, [R1+0x1e8] ;  /* 0x0001e800010a7983 */ /* 0x000ea20000300a00 */
[----:B0-----:R-:W-:-:S05]  /*21260*/  IMAD.MOV.U32 R0, RZ, RZ, R5 ;  /* 0x000000ffff007224 */ /* 0x001fca00078e0005 */
[----:B------:R-:W-:Y:S01]  /*21270*/  STL [R1+0x1d00], R0 ;  /* 0x001d000001007387 */ /* 0x000fe20000100800 */
[----:B------:R-:W-:Y:S02]  /*21280*/  STL [R1+0x1d04], R18 ;  /* 0x001d041201007387 */ /* 0x000fe40000100800 */
[----:B------:R0:W-:Y:S02]  /*21290*/  STL [R1+0x1cf8], R19 ;  /* 0x001cf81301007387 */ /* 0x0001e40000100800 */
[----:B0-----:R-:W2:Y:S01]  /*212a0*/  LDL.LU.64 R18, [R1+0x88] ;  /* 0x0000880001127983 */ /* 0x001ea20000300a00 */
[----:B------:R-:W2:Y:S02]  /*212b0*/  LDL.LU.64 R8, [R1+0x1f0] ;  /* 0x0001f00001087983 */ /* 0x000ea40000300a00 */
[----:B------:R-:W-:Y:S02]  /*212c0*/  IMAD.MOV.U32 R0, RZ, RZ, R3 ;  /* 0x000000ffff007224 */ /* 0x000fe400078e0003 */
[----:B------:R-:W-:Y:S01]  /*212d0*/  STL [R1+0x1cfc], R2 ;  /* 0x001cfc0201007387 */ /* 0x000fe20000100800 */
[----:B------:R-:W2:Y:S02]  /*212e0*/  LDL.LU.64 R6, [R1+0x1f8] ;  /* 0x0001f80001067983 */ /* 0x000ea40000300a00 */
[----:B------:R0:W-:Y:S02]  /*212f0*/  STL [R1+0x1cf0], R0 ;  /* 0x001cf00001007387 */ /* 0x0001e40000100800 */
[----:B------:R-:W-:Y:S02]  /*21300*/  STL [R1+0x1cf4], R20 ;  /* 0x001cf41401007387 */ /* 0x000fe40000100800 */
[----:B------:R-:W-:Y:S01]  /*21310*/  STL [R1+0x1ce8], R21 ;  /* 0x001ce81501007387 */ /* 0x000fe20000100800 */
[----:B------:R-:W2:Y:S01]  /*21320*/  LDL.LU.64 R4, [R1+0x208] ;  /* 0x0002080001047983 */ /* 0x000ea20000300a00 */
[----:B----4-:R1:W-:Y:S02]  /*21330*/  STL [R1+0x1cec], R28 ;  /* 0x001cec1c01007387 */ /* 0x0103e40000100800 */
[----:B0-----:R-:W-:Y:S01]  /*21340*/  IMAD.MOV.U32 R0, RZ, RZ, R29 ;  /* 0x000000ffff007224 */ /* 0x001fe200078e001d */
[----:B------:R-:W4:Y:S04]  /*21350*/  LDL.LU.64 R2, [R1+0x210] ;  /* 0x0002100001027983 */ /* 0x000f280000300a00 */
[----:B------:R0:W-:Y:S01]  /*21360*/  STL [R1+0x1ce0], R0 ;  /* 0x001ce00001007387 */ /* 0x0001e20000100800 */
[----:B---3--:R-:W-:Y:S02]  /*21370*/  STL [R1+0x1ce4], R22 ;  /* 0x001ce41601007387 */ /* 0x008fe40000100800 */
[----:B------:R-:W-:Y:S02]  /*21380*/  STL [R1+0x1cd8], R23 ;  /* 0x001cd81701007387 */ /* 0x000fe40000100800 */
[----:B-1----:R-:W3:Y:S01]  /*21390*/  LDL.LU.64 R28, [R1+0x218] ;  /* 0x00021800011c7983 */ /* 0x002ee20000300a00 */
[----:B------:R1:W-:Y:S01]  /*213a0*/  STL [R1+0x1cdc], R12 ;  /* 0x001cdc0c01007387 */ /* 0x0003e20000100800 */
[----:B------:R-:W3:Y:S02]  /*213b0*/  LDL.LU.64 R16, [R1+0x220] ;  /* 0x0002200001107983 */ /* 0x000ee40000300a00 */
[----:B0-----:R-:W-:-:S05]  /*213c0*/  IMAD.MOV.U32 R0, RZ, RZ, R13 ;  /* 0x000000ffff007224 */ /* 0x001fca00078e000d */
[----:B------:R2:W-:Y:S01]  /*213d0*/  STL [R1+0x1cd0], R0 ;  /* 0x001cd00001007387 */ /* 0x0005e20000100800 */
[----:B------:R-:W-:Y:S02]  /*213e0*/  STL [R1+0x1cd4], R24 ;  /* 0x001cd41801007387 */ /* 0x000fe40000100800 */
[----:B------:R-:W-:Y:S02]  /*213f0*/  STL [R1+0x1cc8], R25 ;  /* 0x001cc81901007387 */ /* 0x000fe40000100800 */
[----:B-1----:R-:W3:Y:S02]  /*21400*/  LDL.LU.64 R12, [R1+0x230] ;  /* 0x00023000010c7983 */ /* 0x002ee40000300a00 */
[----:B--2---:R-:W-:Y:S01]  /*21410*/  IMAD.MOV.U32 R0, RZ, RZ, R19 ;  /* 0x000000ffff007224 */ /* 0x004fe200078e0013 */
[----:B------:R0:W-:Y:S01]  /*21420*/  STL [R1+0x1ccc], R18 ;  /* 0x001ccc1201007387 */ /* 0x0001e20000100800 */
[----:B------:R-:W2:Y:S03]  /*21430*/  LDL.LU.64 R20, [R1+0x238] ;  /* 0x0002380001147983 */ /* 0x000ea60000300a00 */
[----:B------:R1:W-:Y:S01]  /*21440*/  STL [R1+0x1cc0], R0 ;  /* 0x001cc00001007387 */ /* 0x0003e20000100800 */
[----:B------:R-:W-:Y:S02]  /*21450*/  STL [R1+0x1cc4], R26 ;  /* 0x001cc41a01007387 */ /* 0x000fe40000100800 */
[----:B------:R-:W-:Y:S01]  /*21460*/  STL [R1+0xaa4], R27 ;  /* 0x000aa41b01007387 */ /* 0x000fe20000100800 */
[----:B0-----:R-:W2:Y:S01]  /*21470*/  LDL.LU.64 R18, [R1+0x240] ;  /* 0x0002400001127983 */ /* 0x001ea20000300a00 */
[----:B------:R0:W-:Y:S02]  /*21480*/  STL [R1+0xaac], R14 ;  /* 0x000aac0e01007387 */ /* 0x0001e40000100800 */
[----:B-1----:R-:W-:-:S02]  /*21490*/  IMAD.MOV.U32 R0, RZ, RZ, R15 ;  /* 0x000000ffff007224 */ /* 0x002fc400078e000f */
[----:B0-----:R-:W2:Y:S03]  /*214a0*/  LDL.LU.64 R14, [R1+0x248] ;  /* 0x00024800010e7983 */ /* 0x001ea60000300a00 */
[----:B------:R0:W-:Y:S02]  /*214b0*/  STL [R1+0xaa8], R0 ;  /* 0x000aa80001007387 */ /* 0x0001e40000100800 */
[----:B------:R1:W-:Y:S02]  /*214c0*/  STL [R1+0xab4], R10 ;  /* 0x000ab40a01007387 */ /* 0x0003e40000100800 */
[----:B0-----:R-:W-:Y:S02]  /*214d0*/  IMAD.MOV.U32 R0, RZ, RZ, R11 ;  /* 0x000000ffff007224 */ /* 0x001fe400078e000b */
[----:B-1----:R-:W2:Y:S03]  /*214e0*/  LDL.LU.64 R10, [R1+0x258] ;  /* 0x00025800010a7983 */ /* 0x002ea60000300a00 */
[----:B------:R0:W-:Y:S02]  /*214f0*/  STL [R1+0xab0], R0 ;  /* 0x000ab00001007387 */ /* 0x0001e40000100800 */
[----:B------:R1:W-:Y:S02]  /*21500*/  STL [R1+0xabc], R8 ;  /* 0x000abc0801007387 */ /* 0x0003e40000100800 */
[----:B0-----:R-:W-:-:S02]  /*21510*/  IMAD.MOV.U32 R0, RZ, RZ, R9 ;  /* 0x000000ffff007224 */ /* 0x001fc400078e0009 */
[----:B-1----:R-:W2:Y:S03]  /*21520*/  LDL.LU.64 R8, [R1+0x260] ;  /* 0x0002600001087983 */ /* 0x002ea60000300a00 */
        /* <DEDUP_REMOVED lines=9> */
[----:B----4-:R1:W-:Y:S02]  /*215c0*/  STL [R1+0xad4], R2 ;  /* 0x000ad40201007387 */ /* 0x0103e40000100800 */
[----:B0-----:R-:W-:Y:S02]  /*215d0*/  IMAD.MOV.U32 R0, RZ, RZ, R3 ;  /* 0x000000ffff007224 */ /* 0x001fe400078e0003 */
[----:B-1----:R-:W4:Y:S03]  /*215e0*/  LDL.LU.64 R2, [R1+0x280] ;  /* 0x0002800001027983 */ /* 0x002f260000300a00 */
[----:B------:R0:W-:Y:S02]  /*215f0*/  STL [R1+0xad0], R0 ;  /* 0x000ad00001007387 */ /* 0x0001e40000100800 */
[----:B---3--:R1:W-:Y:S02]  /*21600*/  STL [R1+0xadc], R28 ;  /* 0x000adc1c01007387 */ /* 0x0083e40000100800 */
[----:B0-----:R-:W-:-:S02]  /*21610*/  IMAD.MOV.U32 R0, RZ, RZ, R29 ;  /* 0x000000ffff007224 */ /* 0x001fc400078e001d */
[----:B-1----:R-:W3:Y:S03]  /*21620*/  LDL.LU.64 R28, [R1+0x288] ;  /* 0x00028800011c7983 */ /* 0x002ee60000300a00 */
[----:B------:R0:W-:Y:S02]  /*21630*/  STL [R1+0xad8], R0 ;  /* 0x000ad80001007387 */ /* 0x0001e40000100800 */
[----:B------:R1:W-:Y:S02]  /*21640*/  STL [R1+0xae4], R16 ;  /* 0x000ae41001007387 */ /* 0x0003e40000100800 */
[----:B0-----:R-:W-:Y:S02]  /*21650*/  IMAD.MOV.U32 R0, RZ, RZ, R17 ;  /* 0x000000ffff007224 */ /* 0x001fe400078e0011 */
[----:B-1----:R-:W3:Y:S03]  /*21660*/  LDL.LU.64 R16, [R1+0x290] ;  /* 0x0002900001107983 */ /* 0x002ee60000300a00 */
[----:B------:R0:W-:Y:S02]  /*21670*/  STL [R1+0xae0], R0 ;  /* 0x000ae00001007387 */ /* 0x0001e40000100800 */
[----:B------:R1:W-:Y:S02]  /*21680*/  STL [R1+0xaec], R12 ;  /* 0x000aec0c01007387 */ /* 0x0003e40000100800 */
[----:B0-----:R-:W-:-:S02]  /*21690*/  IMAD.MOV.U32 R0, RZ, RZ, R13 ;  /* 0x000000ffff007224 */ /* 0x001fc400078e000d */
[----:B-1----:R-:W3:Y:S03]  /*216a0*/  LDL.LU.64 R12, [R1+0x298] ;  /* 0x00029800010c7983 */ /* 0x002ee60000300a00 */
[----:B------:R0:W-:Y:S01]  /*216b0*/  STL [R1+0xae8], R0 ;  /* 0x000ae80001007387 */ /* 0x0001e20000100800 */
[----:B--2---:R1:W-:Y:S01]  /*216c0*/  STL [R1+0xaf4], R20 ;  /* 0x000af41401007387 */ /* 0x0043e20000100800 */
[----:B0-----:R-:W-:-:S03]  /*216d0*/  IMAD.MOV.U32 R0, RZ, RZ, R21 ;  /* 0x000000ffff007224 */ /* 0x001fc600078e0015 */
[----:B-1----:R-:W2:Y:S02]  /*216e0*/  LDL.LU.64 R20, [R1+0x2a8] ;  /* 0x0002a80001147983 */ /* 0x002ea40000300a00 */
        /* <DEDUP_REMOVED lines=1506> */
[----:B------:R-:W2:Y:S02]  /*27510*/  LDL.LU.64 R22, [R1+0x1718] ;  /* 0x0017180001167983 */ /* 0x000ea40000300a00 */
[----:B0-----:R-:W-:-:S05]  /*27520*/  IMAD.MOV.U32 R0, RZ, RZ, R11 ;  /* 0x000000ffff007224 */ /* 0x001fca00078e000b */
[----:B------:R0:W-:Y:S01]  /*27530*/  STL [R1+0x16b8], R0 ;  /* 0x0016b80001007387 */ /* 0x0001e20000100800 */
[----:B------:R0:W-:Y:S02]  /*27540*/  STL [R1+0x16c4], R8 ;  /* 0x0016c40801007387 */ /* 0x0001e40000100800 */
[----:B-1----:R-:W2:Y:S02]  /*27550*/  LDL.LU.64 R10, [R1+0x1720] ;  /* 0x00172000010a7983 */ /* 0x002ea40000300a00 */
[----:B0-----:R-:W-:-:S05]  /*27560*/  IMAD.MOV.U32 R0, RZ, RZ, R9 ;  /* 0x000000ffff007224 */ /* 0x001fca00078e0009 */
[----:B------:R0:W-:Y:S01]  /*27570*/  STL [R1+0x16c0], R0 ;  /* 0x0016c00001007387 */ /* 0x0001e20000100800 */
        /* <DEDUP_REMOVED lines=8> */
[----:B----4-:R1:W-:Y:S02]  /*27600*/  STL [R1+0x16dc], R2 ;  /* 0x0016dc0201007387 */ /* 0x0103e40000100800 */
[----:B------:R-:W4:Y:S02]  /*27610*/  LDL.LU.64 R4, [R1+0x1738] ;  /* 0x0017380001047983 */ /* 0x000f240000300a00 */
[----:B0-----:R-:W-:-:S05]  /*27620*/  IMAD.MOV.U32 R0, RZ, RZ, R3 ;  /* 0x000000ffff007224 */ /* 0x001fca00078e0003 */
[----:B------:R0:W-:Y:S01]  /*27630*/  STL [R1+0x16d8], R0 ;  /* 0x0016d80001007387 */ /* 0x0001e20000100800 */
[----:B---3--:R3:W-:Y:S02]  /*27640*/  STL [R1+0x16e4], R28 ;  /* 0x0016e41c01007387 */ /* 0x0087e40000100800 */
[----:B-1----:R-:W4:Y:S02]  /*27650*/  LDL.LU.64 R2, [R1+0x1740] ;  /* 0x0017400001027983 */ /* 0x002f240000300a00 */
[----:B0-----:R-:W-:-:S05]  /*27660*/  IMAD.MOV.U32 R0, RZ, RZ, R29 ;  /* 0x000000ffff007224 */ /* 0x001fca00078e001d */
[----:B------:R0:W-:Y:S01]  /*27670*/  STL [R1+0x16e0], R0 ;  /* 0x0016e00001007387 */ /* 0x0001e20000100800 */
[----:B------:R1:W-:Y:S02]  /*27680*/  STL [R1+0x16ec], R16 ;  /* 0x0016ec1001007387 */ /* 0x0003e40000100800 */
[----:B---3--:R-:W3:Y:S02]  /*27690*/  LDL.LU.64 R28, [R1+0x1d0] ;  /* 0x0001d000011c7983 */ /* 0x008ee40000300a00 */
[----:B0-----:R-:W-:Y:S01]  /*276a0*/  IMAD.MOV.U32 R0, RZ, RZ, R17 ;  /* 0x000000ffff007224 */ /* 0x001fe200078e0011 */
[----:B------:R-:W-:Y:S04]  /*276b0*/  STL [R1+0x16f4], R12 ;  /* 0x0016f40c01007387 */ /* 0x000fe80000100800 */
[----:B------:R0:W-:Y:S01]  /*276c0*/  STL [R1+0x16e8], R0 ;  /* 0x0016e80001007387 */ /* 0x0001e20000100800 */
[----:B-1----:R-:W3:Y:S02]  /*276d0*/  LDL.LU.64 R16, [R1+0x1750] ;  /* 0x0017500001107983 */ /* 0x002ee40000300a00 */
[----:B0-----:R-:W-:Y:S01]  /*276e0*/  IMAD.MOV.U32 R0, RZ, RZ, R13 ;  /* 0x000000ffff007224 */ /* 0x001fe200078e000d */
[----:B--2---:R-:W-:Y:S04]  /*276f0*/  STL [R1+0x16fc], R20 ;  /* 0x0016fc1401007387 */ /* 0x004fe80000100800 */
[----:B------:R0:W-:Y:S02]  /*27700*/  STL [R1+0x16f0], R0 ;  /* 0x0016f00001007387 */ /* 0x0001e40000100800 */
[----:B------:R-:W2:Y:S02]  /*27710*/  LDL.LU.64 R12, [R1+0x1758] ;  /* 0x00175800010c7983 */ /* 0x000ea40000300a00 */
[----:B0-----:R-:W-:Y:S01]  /*27720*/  IMAD.MOV.U32 R0, RZ, RZ, R21 ;  /* 0x000000ffff007224 */ /* 0x001fe200078e0015 */
[----:B------:R-:W-:Y:S04]  /*27730*/  STL [R1+0x1704], R18 ;  /* 0x0017041201007387 */ /* 0x000fe80000100800 */
[----:B------:R0:W-:Y:S01]  /*27740*/  STL [R1+0x16f8], R0 ;  /* 0x0016f80001007387 */ /* 0x0001e20000100800 */
[----:B------:R-:W2:Y:S02]  /*27750*/  LDL.LU.64 R20, [R1+0x1760] ;  /* 0x0017600001147983 */ /* 0x000ea40000300a00 */
[----:B0-----:R-:W-:Y:S01]  /*27760*/  IMAD.MOV.U32 R0, RZ, RZ, R19 ;  /* 0x000000ffff007224 */ /* 0x001fe200078e0013 */
[----:B------:R-:W-:Y:S04]  /*27770*/  STL [R1+0x170c], R14 ;  /* 0x00170c0e01007387 */ /* 0x000fe80000100800 */
[----:B------:R0:W-:Y:S01]  /*27780*/  STL [R1+0x1700], R0 ;  /* 0x0017000001007387 */ /* 0x0001e20000100800 */
[----:B------:R-:W2:Y:S02]  /*27790*/  LDL.LU.64 R18, [R1+0x1c8] ;  /* 0x0001c80001127983 */ /* 0x000ea40000300a00 */
[----:B------:R-:W-:Y:S02]  /*277a0*/  STL [R1+0x1714], R22 ;  /* 0x0017141601007387 */ /* 0x000fe40000100800 */
[----:B0-----:R-:W-:-:S05]  /*277b0*/  IMAD.MOV.U32 R0, RZ, RZ, R15 ;  /* 0x000000ffff007224 */ /* 0x001fca00078e000f */
[----:B------:R0:W-:Y:S01]  /*277c0*/  STL [R1+0x1708], R0 ;  /* 0x0017080001007387 */ /* 0x0001e20000100800 */
[----:B------:R-:W2:Y:S02]  /*277d0*/  LDL.LU.64 R14, [R1+0x1770] ;  /* 0x00177000010e7983 */ /* 0x000ea40000300a00 */
[----:B------:R-:W-:Y:S02]  /*277e0*/  STL [R1+0x171c], R10 ;  /* 0x00171c0a01007387 */ /* 0x000fe40000100800 */
[----:B0-----:R-:W-:-:S05]  /*277f0*/  IMAD.MOV.U32 R0, RZ, RZ, R23 ;  /* 0x000000ffff007224 */ /* 0x001fca00078e0017 */
[----:B------:R0:W-:Y:S02]  /*27800*/  STL [R1+0x1710], R0 ;  /* 0x0017100001007387 */ /* 0x0001e40000100800 */
[----:B0-----:R-:W-:Y:S02]  /*27810*/  IMAD.MOV.U32 R0, RZ, RZ, R11 ;  /* 0x000000ffff007224 */ /* 0x001fe400078e000b */
[----:B------:R-:W2:Y:S03]  /*27820*/  LDL.LU.64 R10, [R1+0x1778] ;  /* 0x00177800010a7983 */ /* 0x000ea60000300a00 */
        /* <DEDUP_REMOVED lines=9> */
[----:B----4-:R1:W-:Y:S02]  /*278c0*/  STL [R1+0x1734], R4 ;  /* 0x0017340401007387 */ /* 0x0103e40000100800 */
[----:B0-----:R-:W-:-:S02]  /*278d0*/  IMAD.MOV.U32 R0, RZ, RZ, R5 ;  /* 0x000000ffff007224 */ /* 0x001fc400078e0005 */
[----:B-1----:R-:W4:Y:S03]  /*278e0*/  LDL.LU.64 R4, [R1+0x1790] ;  /* 0x0017900001047983 */ /* 0x002f260000300a00 */
[----:B------:R0:W-:Y:S02]  /*278f0*/  STL [R1+0x1730], R0 ;  /* 0x0017300001007387 */ /* 0x0001e40000100800 */
[----:B------:R1:W-:Y:S02]  /*27900*/  STL [R1+0x173c], R2 ;  /* 0x00173c0201007387 */ /* 0x0003e40000100800 */
[----:B0-----:R-:W-:Y:S01]  /*27910*/  IMAD.MOV.U32 R0, RZ, RZ, R3 ;  /* 0x000000ffff007224 */ /* 0x001fe200078e0003 */
[----:B---3--:R-:W-:Y:S04]  /*27920*/  STL [R1+0x1744], R28 ;  /* 0x0017441c01007387 */ /* 0x008fe80000100800 */
[----:B------:R0:W-:Y:S01]  /*27930*/  STL [R1+0x1738], R0 ;  /* 0x0017380001007387 */ /* 0x0001e20000100800 */
[----:B-1----:R-:W3:Y:S03]  /*27940*/  LDL.LU.64 R2, [R1+0x1798] ;  /* 0x0017980001027983 */ /* 0x002ee60000300a00 */
[----:B------:R-:W-:Y:S01]  /*27950*/  STL [R1+0x174c], R16 ;  /* 0x00174c1001007387 */ /* 0x000fe20000100800 */
[----:B0-----:R-:W-:-:S05]  /*27960*/  IMAD.MOV.U32 R0, RZ, RZ, R29 ;  /* 0x000000ffff007224 */ /* 0x001fca00078e001d */
[----:B------:R0:W-:Y:S01]  /*27970*/  STL [R1+0x1740], R0 ;  /* 0x0017400001007387 */ /* 0x0001e20000100800 */
[----:B------:R-:W3:Y:S02]  /*27980*/  LDL.LU.64 R28, [R1+0x17a0] ;  /* 0x0017a000011c7983 */ /* 0x000ee40000300a00 */
        /* <DEDUP_REMOVED lines=16> */
[----:B0-----:R-:W-:-:S02]  /*27a90*/  IMAD.MOV.U32 R0, RZ, RZ, R15 ;  /* 0x000000ffff007224 */ /* 0x001fc400078e000f */
[----:B------:R-:W2:Y:S03]  /*27aa0*/  LDL.LU.64 R14, [R1+0x1b0] ;  /* 0x0001b000010e7983 */ /* 0x000ea60000300a00 */
[----:B------:R0:W-:Y:S02]  /*27ab0*/  STL [R1+0x1768], R0 ;  /* 0x0017680001007387 */ /* 0x0001e40000100800 */
[----:B0-----:R-:W-:Y:S01]  /*27ac0*/  IMAD.MOV.U32 R0, RZ, RZ, R11 ;  /* 0x000000ffff007224 */ /* 0x001fe200078e000b */
[----:B------:R0:W-:Y:S04]  /*27ad0*/  STL [R1+0x1774], R10 ;  /* 0x0017740a01007387 */ /* 0x0001e80000100800 */
[----:B0-----:R-:W2:Y:S01]  /*27ae0*/  LDL.LU.64 R10, [R1+0x17d0] ;  /* 0x0017d000010a7983 */ /* 0x001ea20000300a00 */
[----:B------:R0:W-:Y:S02]  /*27af0*/  STL [R1+0x1770], R0 ;  /* 0x0017700001007387 */ /* 0x0001e40000100800 */
[----:B------:R1:W-:Y:S02]  /*27b00*/  STL [R1+0x177c], R8 ;  /* 0x00177c0801007387 */ /* 0x0003e40000100800 */
[----:B------:R-:W2:Y:S02]  /*27b10*/  LDL.LU.64 R20, [R1+0x17d8] ;  /* 0x0017d80001147983 */ /* 0x000ea40000300a00 */
[----:B0-----:R-:W-:Y:S01]  /*27b20*/  IMAD.MOV.U32 R0, RZ, RZ, R9 ;  /* 0x000000ffff007224 */ /* 0x001fe200078e0009 */
[----:B------:R-:W-:Y:S04]  /*27b30*/  STL [R1+0x1784], R6 ;  /* 0x0017840601007387 */ /* 0x000fe80000100800 */
[----:B------:R0:W-:Y:S01]  /*27b40*/  STL [R1+0x1778], R0 ;  /* 0x0017780001007387 */ /* 0x0001e20000100800 */
[----:B-1----:R-:W2:Y:S02]  /*27b50*/  LDL.LU.64 R8, [R1+0x17e0] ;  /* 0x0017e00001087983 */ /* 0x002ea40000300a00 */
[----:B0-----:R-:W-:Y:S01]  /*27b60*/  IMAD.MOV.U32 R0, RZ, RZ, R7 ;  /* 0x000000ffff007224 */ /* 0x001fe200078e0007 */
[----:B----4-:R-:W-:Y:S04]  /*27b70*/  STL [R1+0x178c], R4 ;  /* 0x00178c0401007387 */ /* 0x010fe80000100800 */
[----:B------:R0:W-:Y:S01]  /*27b80*/  STL [R1+0x1780], R0 ;  /* 0x0017800001007387 */ /* 0x0001e20000100800 */
[----:B------:R-:W4:Y:S02]  /*27b90*/  LDL.LU.64 R6, [R1+0x1a8] ;  /* 0x0001a80001067983 */ /* 0x000f240000300a00 */
[----:B0-----:R-:W-:-:S02]  /*27ba0*/  IMAD.MOV.U32 R0, RZ, RZ, R5 ;  /* 0x000000ffff007224 */ /* 0x001fc400078e0005 */
[----:B------:R-:W4:Y:S03]  /*27bb0*/  LDL.LU.64 R4, [R1+0x17f0] ;  /* 0x0017f00001047983 */ /* 0x000f260000300a00 */
[----:B------:R0:W-:Y:S01]  /*27bc0*/  STL [R1+0x1788], R0 ;  /* 0x0017880001007387 */ /* 0x0001e20000100800 */
[----:B---3--:R1:W-:Y:S01]  /*27bd0*/  STL [R1+0x1794], R2 ;  /* 0x0017940201007387 */ /* 0x0083e20000100800 */
[----:B0-----:R-:W-:-:S03]  /*27be0*/  IMAD.MOV.U32 R0, RZ, RZ, R3 ;  /* 0x000000ffff007224 */ /* 0x001fc600078e0003 */
[----:B-1----:R-:W3:Y:S02]  /*27bf0*/  LDL.LU.64 R2, [R1+0x17f8] ;  /* 0x0017f80001027983 */ /* 0x002ee40000300a00 */
[----:B------:R0:W-:Y:S02]  /*27c00*/  STL [R1+0x1790], R0 ;  /* 0x0017900001007387 */ /* 0x0001e40000100800 */
[----:B------:R1:W-:Y:S02]  /*27c10*/  STL [R1+0x179c], R28 ;  /* 0x00179c1c01007387 */ /* 0x0003e40000100800 */
[----:B0-----:R-:W-:Y:S02]  /*27c20*/  IMAD.MOV.U32 R0, RZ, RZ, R29 ;  /* 0x000000ffff007224 */ /* 0x001fe400078e001d */
[----:B-1----:R-:W3:Y:S03]  /*27c30*/  LDL.LU.64 R28, [R1+0x1800] ;  /* 0x00180000011c7983 */ /* 0x002ee60000300a00 */
[----:B------:R2:W-:Y:S02]  /*27c40*/  STL [R1+0x1798], R0 ;  /* 0x0017980001007387 */ /* 0x0005e40000100800 */
[----:B--2---:R-:W-:Y:S01]  /*27c50*/  IMAD.MOV.U32 R0, RZ, RZ, R17 ;  /* 0x000000ffff007224 */ /* 0x004fe200078e0011 */
[----:B------:R-:W-:Y:S01]  /*27c60*/  STL [R1+0x17a4], R16 ;  /* 0x0017a41001007387 */ /* 0x000fe20000100800 */
[----:B------:R-:W2:Y:S03]  /*27c70*/  LDL.LU.64 R18, [R1+0x1a0] ;  /* 0x0001a00001127983 */ /* 0x000ea60000300a00 */
[----:B------:R0:W-:Y:S04]  /*27c80*/  STL [R1+0x17a0], R0 ;  /* 0x0017a00001007387 */ /* 0x0001e80000100800 */
[----:B------:R1:W-:Y:S01]  /*27c90*/  STL [R1+0x17ac], R12 ;  /* 0x0017ac0c01007387 */ /* 0x0003e20000100800 */
[----:B0-----:R-:W-:-:S03]  /*27ca0*/  IMAD.MOV.U32 R0, RZ, RZ, R13 ;  /* 0x000000ffff007224 */ /* 0x001fc600078e000d */
[----:B-1----:R-:W2:Y:S02]  /*27cb0*/  LDL.LU.64 R12, [R1+0x1810] ;  /* 0x00181000010c7983 */ /* 0x002ea40000300a00 */
[----:B------:R0:W-:Y:S02]  /*27cc0*/  STL [R1+0x17a8], R0 ;  /* 0x0017a80001007387 */ /* 0x0001e40000100800 */
[----:B------:R-:W-:Y:S02]  /*27cd0*/  STL [R1+0x17b4], R24 ;  /* 0x0017b41801007387 */ /* 0x000fe40000100800 */
[----:B------:R-:W2:Y:S02]  /*27ce0*/  LDL.LU.64 R16, [R1+0x1818] ;  /* 0x0018180001107983 */ /* 0x000ea40000300a00 */
[----:B0-----:R-:W-:Y:S01]  /*27cf0*/  IMAD.MOV.U32 R0, RZ, RZ, R25 ;  /* 0x000000ffff007224 */ /* 0x001fe200078e0019 */
[----:B------:R-:W-:Y:S04]  /*27d00*/  STL [R1+0x17bc], R22 ;  /* 0x0017bc1601007387 */ /* 0x000fe80000100800 */
[----:B------:R0:W-:Y:S02]  /*27d10*/  STL [R1+0x17b0], R0 ;  /* 0x0017b00001007387 */ /* 0x0001e40000100800 */
[----:B0-----:R-:W-:-:S02]  /*27d20*/  IMAD.MOV.U32 R0, RZ, RZ, R23 ;  /* 0x000000ffff007224 */ /* 0x001fc400078e0017 */
[----:B------:R-:W-:Y:S04]  /*27d30*/  STL [R1+0x17c4], R14 ;  /* 0x0017c40e01007387 */ /* 0x000fe80000100800 */
[----:B------:R0:W-:Y:S02]  /*27d40*/  STL [R1+0x17b8], R0 ;  /* 0x0017b80001007387 */ /* 0x0001e40000100800 */
[----:B0-----:R-:W-:Y:S02]  /*27d50*/  IMAD.MOV.U32 R0, RZ, RZ, R15 ;  /* 0x000000ffff007224 */ /* 0x001fe400078e000f */
[----:B------:R-:W2:Y:S03]  /*27d60*/  LDL.LU.64 R14, [R1+0x1820] ;  /* 0x00182000010e7983 */ /* 0x000ea60000300a00 */
[----:B------:R0:W-:Y:S02]  /*27d70*/  STL [R1+0x17c0], R0 ;  /* 0x0017c00001007387 */ /* 0x0001e40000100800 */
[----:B0-----:R-:W-:Y:S01]  /*27d80*/  IMAD.MOV.U32 R0, RZ, RZ, R11 ;  /* 0x000000ffff007224 */ /* 0x001fe200078e000b */
[----:B------:R0:W-:Y:S01]  /*27d90*/  STL [R1+0x17cc], R10 ;  /* 0x0017cc0a01007387 */ /* 0x0001e20000100800 */
[----:B------:R-:W-:Y:S03]  /*27da0*/  STL [R1+0x17d4], R20 ;  /* 0x0017d41401007387 */ /* 0x000fe60000100800 */
[----:B------:R1:W-:Y:S04]  /*27db0*/  STL [R1+0x17c8], R0 ;  /* 0x0017c80001007387 */ /* 0x0003e80000100800 */
[----:B0-----:R-:W2:Y:S01]  /*27dc0*/  LDL.LU.64 R10, [R1+0x198] ;  /* 0x00019800010a7983 */ /* 0x001ea20000300a00 */
[----:B-1----:R-:W-:-:S02]  /*27dd0*/  IMAD.MOV.U32 R0, RZ, RZ, R21 ;  /* 0x000000ffff007224 */ /* 0x002fc400078e0015 */
[----:B------:R-:W-:Y:S03]  /*27de0*/  STL [R1+0x17dc], R8 ;  /* 0x0017dc0801007387 */ /* 0x000fe60000100800 */
[----:B------:R0:W-:Y:S02]  /*27df0*/  STL [R1+0x17d0], R0 ;  /* 0x0017d00001007387 */ /* 0x0001e40000100800 */
[----:B0-----:R-:W-:Y:S02]  /*27e00*/  IMAD.MOV.U32 R0, RZ, RZ, R9 ;  /* 0x000000ffff007224 */ /* 0x001fe400078e0009 */
[----:B------:R-:W2:Y:S03]  /*27e10*/  LDL.LU.64 R8, [R1+0x1830] ;  /* 0x0018300001087983 */ /* 0x000ea60000300a00 */
[----:B------:R0:W-:Y:S02]  /*27e20*/  STL [R1+0x17d8], R0 ;  /* 0x0017d80001007387 */ /* 0x0001e40000100800 */
[----:B----4-:R1:W-:Y:S02]  /*27e30*/  STL [R1+0x17e4], R6 ;  /* 0x0017e40601007387 */ /* 0x0103e40000100800 */
[----:B0-----:R-:W-:Y:S01]  /*27e40*/  IMAD.MOV.U32 R0, RZ, RZ, R7 ;  /* 0x000000ffff007224 */ /* 0x001fe200078e0007 */
[----:B------:R-:W-:Y:S04]  /*27e50*/  STL [R1+0x17ec], R4 ;  /* 0x0017ec0401007387 */ /* 0x000fe80000100800 */
[----:B------:R0:W-:Y:S01]  /*27e60*/  STL [R1+0x17e0], R0 ;  /* 0x0017e00001007387 */ /* 0x0001e20000100800 */
[----:B-1----:R-:W4:Y:S02]  /*27e70*/  LDL.LU.64 R6, [R1+0x1838] ;  /* 0x0018380001067983 */ /* 0x002f240000300a00 */
[----:B0-----:R-:W-:Y:S01]  /*27e80*/  IMAD.MOV.U32 R0, RZ, RZ, R5 ;  /* 0x000000ffff007224 */ /* 0x001fe200078e0005 */
[----:B---3--:R-:W-:Y:S04]  /*27e90*/  STL [R1+0x17f4], R2 ;  /* 0x0017f40201007387 */ /* 0x008fe80000100800 */
[----:B------:R0:W-:Y:S01]  /*27ea0*/  STL [R1+0x17e8], R0 ;  /* 0x0017e80001007387 */ /* 0x0001e20000100800 */
[----:B------:R-:W3:Y:S02]  /*27eb0*/  LDL.LU.64 R4, [R1+0x1840] ;  /* 0x0018400001047983 */ /* 0x000ee40000300a00 */
[----:B0-----:R-:W-:-:S05]  /*27ec0*/  IMAD.MOV.U32 R0, RZ, RZ, R3 ;  /* 0x000000ffff007224 */ /* 0x001fca00078e0003 */
[----:B------:R0:W-:Y:S01]  /*27ed0*/  STL [R1+0x17f0], R0 ;  /* 0x0017f00001007387 */ /* 0x0001e20000100800 */
[----:B------:R-:W-:Y:S02]  /*27ee0*/  STL [R1+0x17fc], R28 ;  /* 0x0017fc1c01007387 */ /* 0x000fe40000100800 */
[----:B------:R-:W3:Y:S02]  /*27ef0*/  LDL.LU.64 R2, [R1+0x190] ;  /* 0x0001900001027983 */ /* 0x000ee40000300a00 */
[----:B0-----:R-:W-:-:S05]  /*27f00*/  IMAD.MOV.U32 R0, RZ, RZ, R29 ;  /* 0x000000ffff007224 */ /* 0x001fca00078e001d */
[----:B------:R2:W-:Y:S02]  /*27f10*/  STL [R1+0x17f8], R0 ;  /* 0x0017f80001007387 */ /* 0x0005e40000100800 */
[----:B--2---:R-:W-:Y:S02]  /*27f20*/  IMAD.MOV.U32 R0, RZ, RZ, R19 ;  /* 0x000000ffff007224 */ /* 0x004fe400078e0013 */
[----:B------:R-:W-:Y:S01]  /*27f30*/  STL [R1+0x1804], R18 ;  /* 0x0018041201007387 */ /* 0x000fe20000100800 */
[----:B------:R-:W2:Y:S03]  /*27f40*/  LDL.LU.64 R28, [R1+0x1850] ;  /* 0x00185000011c7983 */ /* 0x000ea60000300a00 */
[----:B------:R-:W-:Y:S01]  /*27f50*/  STL [R1+0x180c], R12 ;  /* 0x00180c0c01007387 */ /* 0x000fe20000100800 */
[----:B------:R0:W-:Y:S02]  /*27f60*/  STL [R1+0x1800], R0 ;  /* 0x0018000001007387 */ /* 0x0001e40000100800 */
        /* <DEDUP_REMOVED lines=11> */
[----:B------:R-:W2:Y:S02]  /*28020*/  LDL.LU.64 R22, [R1+0x1878] ;  /* 0x0018780001167983 */ /* 0x000ea40000300a00 */
[----:B0-----:R-:W-:-:S05]  /*28030*/  IMAD.MOV.U32 R0, RZ, RZ, R15 ;  /* 0x000000ffff007224 */ /* 0x001fca00078e000f */
[----:B------:R0:W-:Y:S01]  /*28040*/  STL [R1+0x1818], R0 ;  /* 0x0018180001007387 */ /* 0x0001e20000100800 */
[----:B------:R-:W-:Y:S02]  /*28050*/  STL [R1+0x1824], R10 ;  /* 0x0018240a01007387 */ /* 0x000fe40000100800 */
[----:B------:R-:W2:Y:S02]  /*28060*/  LDL.LU.64 R20, [R1+0x1880] ;  /* 0x0018800001147983 */ /* 0x000ea40000300a00 */
[----:B------:R-:W2:Y:S02]  /*28070*/  LDL.LU.64 R18, [R1+0x180] ;  /* 0x0001800001127983 */ /* 0x000ea40000300a00 */
[----:B0-----:R-:W-:-:S05]  /*28080*/  IMAD.MOV.U32 R0, RZ, RZ, R11 ;  /* 0x000000ffff007224 */ /* 0x001fca00078e000b */
[----:B------:R0:W-:Y:S01]  /*28090*/  STL [R1+0x1820], R0 ;  /* 0x0018200001007387 */ /* 0x0001e20000100800 */
[----:B------:R1:W-:Y:S02]  /*280a0*/  STL [R1+0x182c], R8 ;  /* 0x00182c0801007387 */ /* 0x0003e40000100800 */
[----:B------:R-:W2:Y:S02]  /*280b0*/  LDL.LU.64 R16, [R1+0x1890] ;  /* 0x0018900001107983 */ /* 0x000ea40000300a00 */
[----:B------:R-:W2:Y:S02]  /*280c0*/  LDL.LU.64 R14, [R1+0x1898] ;  /* 0x00189800010e7983 */ /* 0x000ea40000300a00 */
[----:B0-----:R-:W-:-:S05]  /*280d0*/  IMAD.MOV.U32 R0, RZ, RZ, R9 ;  /* 0x000000ffff007224 */ /* 0x001fca00078e0009 */
[----:B------:R0:W-:Y:S01]  /*280e0*/  STL [R1+0x1828], R0 ;  /* 0x0018280001007387 */ /* 0x0001e20000100800 */
[----:B----4-:R4:W-:Y:S02]  /*280f0*/  STL [R1+0x1834], R6 ;  /* 0x0018340601007387 */ /* 0x0109e40000100800 */
[----:B------:R-:W2:Y:S02]  /*28100*/  LDL.LU.64 R10, [R1+0x18a0] ;  /* 0x0018a000010a7983 */ /* 0x000ea40000300a00 */
[----:B-1----:R-:W2:Y:S02]  /*28110*/  LDL.LU.64 R8, [R1+0x178] ;  /* 0x0001780001087983 */ /* 0x002ea40000300a00 */
[----:B0-----:R-:W-:-:S05]  /*28120*/  IMAD.MOV.U32 R0, RZ, RZ, R7 ;  /* 0x000000ffff007224 */ /* 0x001fca00078e0007 */
[----:B------:R0:W-:Y:S01]  /*28130*/  STL [R1+0x1830], R0 ;  /* 0x0018300001007387 */ /* 0x0001e20000100800 */
[----:B---3--:R-:W-:Y:S02]  /*28140*/  STL [R1+0x183c], R4 ;  /* 0x00183c0401007387 */ /* 0x008fe40000100800 */
[----:B----4-:R-:W3:Y:S02]  /*28150*/  LDL.LU.64 R6, [R1+0x18b0] ;  /* 0x0018b00001067983 */ /* 0x010ee40000300a00 */
[----:B------:R-:W-:Y:S02]  /*28160*/  STL [R1+0x1844], R2 ;  /* 0x0018440201007387 */ /* 0x000fe40000100800 */
[----:B0-----:R-:W-:-:S05]  /*28170*/  IMAD.MOV.U32 R0, RZ, RZ, R5 ;  /* 0x000000ffff007224 */ /* 0x001fca00078e0005 */
[----:B------:R0:W-:Y:S01]  /*28180*/  STL [R1+0x1838], R0 ;  /* 0x0018380001007387 */ /* 0x0001e20000100800 */
[----:B------:R-:W-:Y:S02]  /*28190*/  STL [R1+0x184c], R28 ;  /* 0x00184c1c01007387 */ /* 0x000fe40000100800 */
[----:B0-----:R-:W-:-:S05]  /*281a0*/  IMAD.MOV.U32 R0, RZ, RZ, R3 ;  /* 0x000000ffff007224 */ /* 0x001fca00078e0003 */
[----:B------:R0:W-:Y:S01]  /*281b0*/  STL [R1+0x1840], R0 ;  /* 0x0018400001007387 */ /* 0x0001e20000100800 */
[----:B------:R-:W4:Y:S02]  /*281c0*/  LDL.LU.64 R4, [R1+0x18c0] ;  /* 0x0018c00001047983 */ /* 0x000f240000300a00 */
[----:B------:R-:W3:Y:S02]  /*281d0*/  LDL.LU.64 R2, [R1+0x418] ;  /* 0x0004180001027983 */ /* 0x000ee40000300a00 */
[----:B0-----:R-:W-:Y:S01]  /*281e0*/  IMAD.MOV.U32 R0, RZ, RZ, R29 ;  /* 0x000000ffff007224 */ /* 0x001fe200078e001d */
[----:B--2---:R-:W-:Y:S04]  /*281f0*/  STL [R1+0x1854], R12 ;  /* 0x0018540c01007387 */ /* 0x004fe80000100800 */
[----:B------:R0:W-:Y:S02]  /*28200*/  STL [R1+0x1848], R0 ;  /* 0x0018480001007387 */ /* 0x0001e40000100800 */
[----:B------:R-:W2:Y:S02]  /*28210*/  LDL R29, [R1+0x1ecc] ;  /* 0x001ecc00011d7983 */ /* 0x000ea40000100800 */
[----:B0-----:R-:W-:-:S02]  /*28220*/  IMAD.MOV.U32 R0, RZ, RZ, R13 ;  /* 0x000000ffff007224 */ /* 0x001fc400078e000d */
[----:B------:R-:W2:Y:S04]  /*28230*/  LDL.LU.64 R12, [R1+0x22d8] ;  /* 0x0022d800010c7983 */ /* 0x000ea80000300a00 */
[----:B--2---:R-:W-:Y:S01]  /*28240*/  STL [R1+0x185c], R12 ;  /* 0x00185c0c01007387 */ /* 0x004fe20000100800 */
[----:B------:R0:W-:Y:S02]  /*28250*/  STL [R1+0x1850], R0 ;  /* 0x0018500001007387 */ /* 0x0001e40000100800 */
[----:B0-----:R-:W-:Y:S02]  /*28260*/  IMAD.MOV.U32 R0, RZ, RZ, R13 ;  /* 0x000000ffff007224 */ /* 0x001fe400078e000d */
[----:B------:R-:W2:Y:S01]  /*28270*/  LDL.LU.64 R12, [R1+0x22d0] ;  /* 0x0022d000010c7983 */ /* 0x000ea20000300a00 */
[----:B------:R-:W-:Y:S02]  /*28280*/  STL [R1+0x1864], R26 ;  /* 0x0018641a01007387 */ /* 0x000fe40000100800 */
[----:B------:R0:W-:Y:S02]  /*28290*/  STL [R1+0x1858], R0 ;  /* 0x0018580001007387 */ /* 0x0001e40000100800 */
[----:B------:R-:W-:Y:S02]  /*282a0*/  STL [R1+0x186c], R24 ;  /* 0x00186c1801007387 */ /* 0x000fe40000100800 */
[----:B0-----:R-:W-:-:S05]  /*282b0*/  IMAD.MOV.U32 R0, RZ, RZ, R27 ;  /* 0x000000ffff007224 */ /* 0x001fca00078e001b */
[----:B------:R0:W-:Y:S01]  /*282c0*/  STL [R1+0x1860], R0 ;  /* 0x0018600001007387 */ /* 0x0001e20000100800 */
        /* <DEDUP_REMOVED lines=21> */
[----:B---3--:R-:W-:Y:S02]  /*28420*/  STL [R1+0x18ac], R6 ;  /* 0x0018ac0601007387 */ /* 0x008fe40000100800 */
[----:B0-----:R-:W-:-:S05]  /*28430*/  IMAD.MOV.U32 R0, RZ, RZ, R9 ;  /* 0x000000ffff007224 */ /* 0x001fca00078e0009 */
[----:B------:R0:W-:Y:S02]  /*28440*/  STL [R1+0x18a0], R0 ;  /* 0x0018a00001007387 */ /* 0x0001e40000100800 */
[----:B0-----:R-:W-:Y:S02]  /*28450*/  IMAD.MOV.U32 R0, RZ, RZ, R7 ;  /* 0x000000ffff007224 */ /* 0x001fe400078e0007 */
[----:B--2---:R-:W-:Y:S03]  /*28460*/  STL [R1+0x18b4], R12 ;  /* 0x0018b40c01007387 */ /* 0x004fe60000100800 */
[----:B------:R-:W-:Y:S02]  /*28470*/  STL [R1+0x18a8], R0 ;  /* 0x0018a80001007387 */ /* 0x000fe40000100800 */
[----:B------:R-:W-:Y:S02]  /*28480*/  STL [R1+0x18b0], R13 ;  /* 0x0018b00d01007387 */ /* 0x000fe40000100800 */
[----:B----4-:R0:W-:Y:S01]  /*28490*/  STL [R1+0x18bc], R4 ;  /* 0x0018bc0401007387 */ /* 0x0101e20000100800 */
[----:B------:R1:W-:Y:S01]  /*284a0*/  STL [R1+0x18c4], R2 ;  /* 0x0018c40201007387 */ /* 0x0003e20000100800 */
[----:B0-----:R-:W-:-:S02]  /*284b0*/  IMAD.MOV.U32 R4, RZ, RZ, R5 ;  /* 0x000000ffff047224 */ /* 0x001fc400078e0005 */
[----:B-1----:R-:W-:-:S03]  /*284c0*/  IMAD.MOV.U32 R2, RZ, RZ, R3 ;  /* 0x000000ffff027224 */ /* 0x002fc600078e0003 */
[----:B------:R0:W-:Y:S02]  /*284d0*/  STL [R1+0x18b8], R4 ;  /* 0x0018b80401007387 */ /* 0x0001e40000100800 */
[----:B------:R1:W-:Y:S02]  /*284e0*/  STL [R1+0x18c0], R2 ;  /* 0x0018c00201007387 */ /* 0x0003e40000100800 */
[----:B------:R1:W-:Y:S02]  /*284f0*/  STL [R1+0xaa0], RZ ;  /* 0x000aa0ff01007387 */ /* 0x0003e40000100800 */
[----:B------:R1:W-:Y:S01]  /*28500*/  STL [R1+0x7b0], RZ ;  /* 0x0007b0ff01007387 */ /* 0x0003e20000100800 */
[----:B------:R1:W-:Y:S01]  /*28510*/  STL [R1+0x7b4], RZ ;  /* 0x0007b4ff01007387 */ /* 0x0003e20000100800 */
[----:B------:R1:W-:Y:S02]  /*28520*/  STL [R1+0x7b8], RZ ;  /* 0x0007b8ff01007387 */ /* 0x0003e40000100800 */
        /* <DEDUP_REMOVED lines=146> */
[----:B------:R-:W2:Y:S04]  /*28e50*/  S2R R0, SR_TID.X ;  /* 0x0000000000007919 */ /* 0x000ea80000002100 */
        /* <DEDUP_REMOVED lines=9> */
[----:B------:R1:W-:Y:S01]  /*28ef0*/  STL [R1+0x618], RZ ;  /* 0x000618ff01007387 */ /* 0x0003e20000100800 */
[----:B------:R-:W-:-:S02]  /*28f00*/  ISETP.GE.AND P1, PT, R29, RZ, PT ;  /* 0x000000ff1d00720c */ /* 0x000fc40003f26270 */
[----:B------:R-:W-:Y:S01]  /*28f10*/  ISETP.NE.AND P0, PT, RZ, c[0x0][0x178], PT ;  /* 0x00005e00ff007a0c */ /* 0x000fe20003f05270 */
[----:B0-----:R-:W-:Y:S01]  /*28f20*/  IMAD.MOV.U32 R4, RZ, RZ, c[0x0][0x188] ;  /* 0x00006200ff047624 */ /* 0x001fe200078e00ff */
[----:B--2---:R-:W-:-:S05]  /*28f30*/  LOP3.LUT R0, R0, 0x3f, RZ, 0xc0, !PT ;  /* 0x0000003f00007812 */ /* 0x004fca00078ec0ff */
[----:B------:R-:W-:Y:S02]  /*28f40*/  IMAD.SHL.U32 R3, R0, 0x2, RZ ;  /* 0x0000000200037824 */ /* 0x000fe400078e00ff */
[C---:B-1----:R-:W-:Y:S02]  /*28f50*/  IMAD R28, R4.reuse, 0x6b, RZ ;  /* 0x0000006b041c7824 */ /* 0x042fe400078e02ff */
[----:B------:R-:W-:Y:S02]  /*28f60*/  IMAD.MOV.U32 R0, RZ, RZ, c[0x0][0x18c] ;  /* 0x00006300ff007624 */ /* 0x000fe400078e00ff */
[----:B------:R-:W-:Y:S01]  /*28f70*/  IMAD R26, R4, 0x67, RZ ;  /* 0x00000067041a7824 */ /* 0x000fe200078e02ff */
[----:B------:R0:W-:Y:S01]  /*28f80*/  STL [R1+0x22cc], R28 ;  /* 0x0022cc1c01007387 */ /* 0x0001e20000100800 */
[----:B------:R-:W-:Y:S02]  /*28f90*/  IMAD.SHL.U32 R7, R0, 0x80, RZ ;  /* 0x0000008000077824 */ /* 0x000fe400078e00ff */
[C---:B------:R-:W-:Y:S01]  /*28fa0*/  IMAD R24, R4.reuse, 0x63, RZ ;  /* 0x0000006304187824 */ /* 0x040fe200078e02ff */
[----:B------:R1:W-:Y:S01]  /*28fb0*/  STL [R1+0x22d0], R26 ;  /* 0x0022d01a01007387 */ /* 0x0003e20000100800 */
[----:B------:R-:W-:-:S02]  /*28fc0*/  IMAD R29, R4, 0xc2, RZ ;  /* 0x000000c2041d7824 */ /* 0x000fc400078e02ff */
[C---:B------:R-:W-:Y:S01]  /*28fd0*/  IMAD R22, R4.reuse, 0x5f, RZ ;  /* 0x0000005f04167824 */ /* 0x040fe200078e02ff */
[----:B------:R-:W2:Y:S01]  /*28fe0*/  LDL.LU R0, [R1+0x680] ;  /* 0x0006800001007983 */ /* 0x000ea20000300800 */
[----:B------:R-:W-:Y:S02]  /*28ff0*/  IMAD.MOV.U32 R2, RZ, RZ, c[0x0][0x180] ;  /* 0x00006000ff027624 */ /* 0x000fe400078e00ff */
[C---:B------:R-:W-:Y:S02]  /*29000*/  IMAD.SHL.U32 R6, R4.reuse, 0x80, RZ ;  /* 0x0000008004067824 */ /* 0x040fe400078e00ff */
[----:B0-----:R-:W-:Y:S01]  /*29010*/  IMAD R28, R4, 0xce, RZ ;  /* 0x000000ce041c7824 */ /* 0x001fe200078e02ff */
[----:B------:R-:W-:Y:S01]  /*29020*/  IADD3 R2, R2, 0x7f, RZ ;  /* 0x0000007f02027810 */ /* 0x000fe20007ffe0ff */
[C---:B------:R-:W-:Y:S02]  /*29030*/  IMAD R27, R4.reuse, 0xba, RZ ;  /* 0x000000ba041b7824 */ /* 0x040fe400078e02ff */
[C---:B------:R-:W-:Y:S01]  /*29040*/  IMAD R20, R4.reuse, 0x5b, RZ ;  /* 0x0000005b04147824 */ /* 0x040fe200078e02ff */
[----:B------:R-:W-:Y:S01]  /*29050*/  SHF.R.S32.HI R3, RZ, 0x1f, R2 ;  /* 0x0000001fff037819 */ /* 0x000fe20000011402 */
[----:B------:R-:W-:-:S02]  /*29060*/  IMAD R25, R4, 0xb2, RZ ;  /* 0x000000b204197824 */ /* 0x000fc400078e02ff */
[C---:B------:R-:W-:Y:S01]  /*29070*/  IMAD R18, R4.reuse, 0x57, RZ ;  /* 0x0000005704127824 */ /* 0x040fe200078e02ff */
[----:B------:R-:W-:Y:S01]  /*29080*/  LEA.HI R3, R3, R2, RZ, 0x7 ;  /* 0x0000000203037211 */ /* 0x000fe200078f38ff */
[C---:B------:R-:W-:Y:S01]  /*29090*/  IMAD R23, R4.reuse, 0xaa, RZ ;  /* 0x000000aa04177824 */ /* 0x040fe200078e02ff */
[----:B------:R-:W-:Y:S01]  /*290a0*/  SHF.R.S32.HI R2, RZ, 0x1f, R6 ;  /* 0x0000001fff027819 */ /* 0x000fe20000011406 */
[C---:B------:R-:W-:Y:S01]  /*290b0*/  IMAD R16, R4.reuse, 0x53, RZ ;  /* 0x0000005304107824 */ /* 0x040fe200078e02ff */
[----:B------:R-:W-:Y:S01]  /*290c0*/  SHF.R.S32.HI R3, RZ, 0x7, R3 ;  /* 0x00000007ff037819 */ /* 0x000fe20000011403 */
[----:B------:R-:W-:Y:S01]  /*290d0*/  IMAD R21, R4, 0xa2, RZ ;  /* 0x000000a204157824 */ /* 0x000fe200078e02ff */
[----:B------:R-:W-:Y:S01]  /*290e0*/  SHF.L.U64.HI R2, R6, 0x1, R2 ;  /* 0x0000000106027819 */ /* 0x000fe20000010202 */
[C---:B------:R-:W-:Y:S02]  /*290f0*/  IMAD R6, R4.reuse, 0xfa, RZ ;  /* 0x000000fa04067824 */ /* 0x040fe400078e02ff */
[----:B-1----:R-:W-:-:S02]  /*29100*/  IMAD R26, R4, 0xf6, RZ ;  /* 0x000000f6041a7824 */ /* 0x002fc400078e02ff */
[C---:B------:R-:W-:Y:S02]  /*29110*/  IMAD R14, R4.reuse, 0x4f, RZ ;  /* 0x0000004f040e7824 */ /* 0x040fe400078e02ff */
[C---:B------:R-:W-:Y:S02]  /*29120*/  IMAD R19, R4.reuse, 0x9a, RZ ;  /* 0x0000009a04137824 */ /* 0x040fe400078e02ff */
[C---:B------:R-:W-:Y:S02]  /*29130*/  IMAD R12, R4.reuse, 0x4b, RZ ;  /* 0x0000004b040c7824 */ /* 0x040fe400078e02ff */
[C---:B------:R-:W-:Y:S02]  /*29140*/  IMAD R17, R4.reuse, 0x92, RZ ;  /* 0x0000009204117824 */ /* 0x040fe400078e02ff */
[C---:B------:R-:W-:Y:S02]  /*29150*/  IMAD R10, R4.reuse, 0x47, RZ ;  /* 0x00000047040a7824 */ /* 0x040fe400078e02ff */
[----:B------:R-:W-:-:S02]  /*29160*/  IMAD R15, R4, 0x8a, RZ ;  /* 0x0000008a040f7824 */ /* 0x000fc400078e02ff */
[C---:B------:R-:W-:Y:S02]  /*29170*/  IMAD R9, R4.reuse, 0x43, RZ ;  /* 0x0000004304097824 */ /* 0x040fe400078e02ff */
[C---:B------:R-:W-:Y:S02]  /*29180*/  IMAD R13, R4.reuse, 0x82, RZ ;  /* 0x00000082040d7824 */ /* 0x040fe400078e02ff */
[C---:B------:R-:W-:Y:S02]  /*29190*/  IMAD R11, R4.reuse, 0xf4, RZ ;  /* 0x000000f4040b7824 */ /* 0x040fe400078e02ff */
[----:B------:R-:W-:Y:S02]  /*291a0*/  IMAD R8, R4, 0xe4, RZ ;  /* 0x000000e404087824 */ /* 0x000fe400078e02ff */
[----:B--2---:R-:W-:Y:S01]  /*291b0*/  @!P1 IMAD.MOV R0, RZ, RZ, -R0 ;  /* 0x000000ffff009224 */ /* 0x004fe200078e0a00 */
[----:B------:R-:W-:-:S05]  /*291c0*/  @!P0 LOP3.LUT R0, RZ, c[0x0][0x178], RZ, 0x33, !PT ;  /* 0x00005e00ff008a12 */ /* 0x000fca00078e33ff */
[----:B------:R-:W-:Y:S01]  /*291d0*/  IMAD R5, R0, c[0x0][0x184], RZ ;  /* 0x0000610000057a24 */ /* 0x000fe200078e02ff */
[----:B------:R-:W-:-:S04]  /*291e0*/  SHF.R.S32.HI R0, RZ, 0x1f, R7 ;  /* 0x0000001fff007819 */ /* 0x000fc80000011407 */
[----:B------:R-:W-:Y:S01]  /*291f0*/  SHF.L.U64.HI R0, R7, 0x1, R0 ;  /* 0x0000000107007819 */ /* 0x000fe20000010200 */
[----:B------:R-:W-:Y:S01]  /*29200*/  IMAD R7, R4, 0xfe, RZ ;  /* 0x000000fe04077824 */ /* 0x000fe200078e02ff */
[----:B------:R-:W-:-:S04]  /*29210*/  LEA R3, P0, R5, c[0x0][0x160], 0x1 ;  /* 0x0000580005037a11 */ /* 0x000fc800078008ff */
[-C--:B------:R-:W-:Y:S02]  /*29220*/  IADD3 R7, P2, R7, R3.reuse, RZ ;  /* 0x0000000307077210 */ /* 0x080fe40007f5e0ff */
[-C--:B------:R-:W-:Y:S02]  /*29230*/  IADD3 R6, P4, R6, R3.reuse, RZ ;  /* 0x0000000306067210 */ /* 0x080fe40007f9e0ff */
[----:B------:R-:W-:Y:S01]  /*29240*/  IADD3 R26, P5, R26, R3, RZ ;  /* 0x000000031a1a7210 */ /* 0x000fe20007fbe0ff */
[----:B------:R-:W-:Y:S04]  /*29250*/  STL [R1+0x84c], R3 ;  /* 0x00084c0301007387 */ /* 0x000fe80000100800 */
[----:B------:R0:W-:Y:S04]  /*29260*/  STL [R1+0x18cc], R7 ;  /* 0x0018cc0701007387 */ /* 0x0001e80000100800 */
[----:B------:R1:W-:Y:S01]  /*29270*/  STL [R1+0x18dc], R6 ;  /* 0x0018dc0601007387 */ /* 0x0003e20000100800 */
[----:B------:R-:W-:-:S03]  /*29280*/  LEA.HI.X.SX32 R5, R5, c[0x0][0x164], 0x1, P0 ;  /* 0x0000590005057a11 */ /* 0x000fc600000f0eff */
[----:B------:R2:W-:Y:S01]  /*29290*/  STL [R1+0x18ec], R26 ;  /* 0x0018ec1a01007387 */ /* 0x0005e20000100800 */
[C---:B0-----:R-:W-:Y:S02]  /*292a0*/  IMAD R7, R4.reuse, 0xf2, RZ ;  /* 0x000000f204077824 */ /* 0x041fe400078e02ff */
[----:B-1----:R-:W-:-:S03]  /*292b0*/  IMAD R6, R4, 0xee, RZ ;  /* 0x000000ee04067824 */ /* 0x002fc600078e02ff */
[-C--:B------:R-:W-:Y:S01]  /*292c0*/  IADD3 R7, P6, R7, R3.reuse, RZ ;  /* 0x0000000307077210 */ /* 0x080fe20007fde0ff */
[----:B--2---:R-:W-:Y:S01]  /*292d0*/  IMAD R26, R4, 0xea, RZ ;  /* 0x000000ea041a7824 */ /* 0x004fe200078e02ff */
[-C--:B------:R-:W-:Y:S01]  /*292e0*/  IADD3 R6, P0, R6, R3.reuse, RZ ;  /* 0x0000000306067210 */ /* 0x080fe20007f1e0ff */
[----:B------:R-:W-:Y:S03]  /*292f0*/  STL [R1+0x848], R5 ;  /* 0x0008480501007387 */ /* 0x000fe60000100800 */
[----:B------:R-:W-:Y:S01]  /*29300*/  IADD3 R26, P3, R26, R3, RZ ;  /* 0x000000031a1a7210 */ /* 0x000fe20007f7e0ff */
[----:B------:R0:W-:Y:S04]  /*29310*/  STL [R1+0x18fc], R7 ;  /* 0x0018fc0701007387 */ /* 0x0001e80000100800 */
[----:B------:R1:W-:Y:S04]  /*29320*/  STL [R1+0x190c], R6 ;  /* 0x00190c0601007387 */ /* 0x0003e80000100800 */
[----:B------:R2:W-:Y:S01]  /*29330*/  STL [R1+0x191c], R26 ;  /* 0x00191c1a01007387 */ /* 0x0005e20000100800 */
[----:B0-----:R-:W-:-:S02]  /*29340*/  IMAD R7, R4, 0x7f, RZ ;  /* 0x0000007f04077824 */ /* 0x001fc400078e02ff */
[C---:B-1----:R-:W-:Y:S02]  /*29350*/  IMAD R6, R4.reuse, 0xe2, RZ ;  /* 0x000000e204067824 */ /* 0x042fe400078e02ff */
[----:B--2---:R-:W-:Y:S02]  /*29360*/  IMAD R26, R4, 0x7d, RZ ;  /* 0x0000007d041a7824 */ /* 0x004fe400078e02ff */
[----:B------:R-:W-:-:S04]  /*29370*/  IMAD.MOV.U32 R4, RZ, RZ, c[0x0][0x188] ;  /* 0x00006200ff047624 */ /* 0x000fc800078e00ff */
[----:B------:R-:W-:Y:S01]  /*29380*/  IMAD R4, R4, 0xe6, RZ ;  /* 0x000000e604047824 */ /* 0x000fe200078e02ff */
[----:B------:R-:W-:-:S04]  /*29390*/  LEA.HI.X.SX32 R7, R7, R5, 0x1, P2 ;  /* 0x0000000507077211 */ /* 0x000fc800010f0eff */
[-C--:B------:R-:W-:Y:S02]  /*293a0*/  IADD3 R4, P1, R4, R3.reuse, RZ ;  /* 0x0000000304047210 */ /* 0x080fe40007f3e0ff */
[----:B------:R-:W-:Y:S02]  /*293b0*/  IADD3 R6, P2, R6, R3, RZ ;  /* 0x0000000306067210 */ /* 0x000fe40007f5e0ff */
[----:B------:R-:W-:Y:S01]  /*293c0*/  LEA.HI.X.SX32 R26, R26, R5, 0x1, P4 ;  /* 0x000000051a1a7211 */ /* 0x000fe200020f0eff */
[----:B------:R0:W-:Y:S04]  /*293d0*/  STL [R1+0x192c], R4 ;  /* 0x00192c0401007387 */ /* 0x0001e80000100800 */
[----:B------:R1:W-:Y:S04]  /*293e0*/  STL [R1+0x18c8], R7 ;  /* 0x0018c80701007387 */ /* 0x0003e80000100800 */
[----:B------:R2:W-:Y:S01]  /*293f0*/  STL [R1+0x193c], R6 ;  /* 0x00193c0601007387 */ /* 0x0005e20000100800 */
[----:B0-----:R-:W-:-:S03]  /*29400*/  IMAD.MOV.U32 R4, RZ, RZ, c[0x0][0x188] ;  /* 0x00006200ff047624 */ /* 0x001fc600078e00ff */
[----:B------:R0:W-:Y:S01]  /*29410*/  STL [R1+0x18d8], R26 ;  /* 0x0018d81a01007387 */ /* 0x0001e20000100800 */
[C---:B-1----:R-:W-:Y:S02]  /*29420*/  IMAD R7, R4.reuse, 0x7b, RZ ;  /* 0x0000007b04077824 */ /* 0x042fe400078e02ff */
[C---:B--2---:R-:W-:Y:S02]  /*29430*/  IMAD R6, R4.reuse, 0xda, RZ ;  /* 0x000000da04067824 */ /* 0x044fe400078e02ff */
[C---:B0-----:R-:W-:Y:S02]  /*29440*/  IMAD R26, R4.reuse, 0x79, RZ ;  /* 0x00000079041a7824 */ /* 0x041fe400078e02ff */
[----:B------:R-:W-:Y:S01]  /*29450*/  IMAD R4, R4, 0xde, RZ ;  /* 0x000000de04047824 */ /* 0x000fe200078e02ff */
[----:B------:R-:W-:-:S04]  /*29460*/  LEA.HI.X.SX32 R7, R7, R5, 0x1, P5 ;  /* 0x0000000507077211 */ /* 0x000fc800028f0eff */
[----:B------:R-:W-:-:S05]  /*29470*/  IADD3 R4, P4, R4, R3, RZ ;  /* 0x0000000304047210 */ /* 0x000fca0007f9e0ff */
[----:B------:R0:W-:Y:S04]  /*29480*/  STL [R1+0x194c], R4 ;  /* 0x00194c0401007387 */ /* 0x0001e80000100800 */
[----:B------:R1:W-:Y:S01]  /*29490*/  STL [R1+0x18e8], R7 ;  /* 0x0018e80701007387 */ /* 0x0003e20000100800 */
[----:B0-----:R-:W-:Y:S01]  /*294a0*/  IMAD.MOV.U32 R4, RZ, RZ, c[0x0][0x188] ;  /* 0x00006200ff047624 */ /* 0x001fe200078e00ff */
[----:B-1----:R-:W-:Y:S02]  /*294b0*/  IADD3 R7, P5, R6, R3, RZ ;  /* 0x0000000306077210 */ /* 0x002fe40007fbe0ff */
[----:B------:R-:W-:Y:S01]  /*294c0*/  LEA.HI.X.SX32 R6, R26, R5, 0x1, P6 ;  /* 0x000000051a067211 */ /* 0x000fe200030f0eff */
[----:B------:R-:W-:Y:S02]  /*294d0*/  IMAD R26, R4, 0xd6, RZ ;  /* 0x000000d6041a7824 */ /* 0x000fe400078e02ff */
[----:B------:R0:W-:Y:S04]  /*294e0*/  STL [R1+0x195c], R7 ;  /* 0x00195c0701007387 */ /* 0x0001e80000100800 */
[----:B------:R1:W-:Y:S01]  /*294f0*/  STL [R1+0x18f8], R6 ;  /* 0x0018f80601007387 */ /* 0x0003e20000100800 */
[----:B------:R-:W-:Y:S01]  /*29500*/  IADD3 R26, P6, R26, R3, RZ ;  /* 0x000000031a1a7210 */ /* 0x000fe20007fde0ff */
[----:B0-----:R-:W-:-:S02]  /*29510*/  IMAD R7, R4, 0xd2, RZ ;  /* 0x000000d204077824 */ /* 0x001fc400078e02ff */
[C---:B-1----:R-:W-:Y:S02]  /*29520*/  IMAD R6, R4.reuse, 0x75, RZ ;  /* 0x0000007504067824 */ /* 0x042fe400078e02ff */
[----:B------:R-:W-:Y:S01]  /*29530*/  IMAD R4, R4, 0x77, RZ ;  /* 0x0000007704047824 */ /* 0x000fe200078e02ff */
[----:B------:R0:W-:Y:S04]  /*29540*/  STL [R1+0x196c], R26 ;  /* 0x00196c1a01007387 */ /* 0x0001e80000100800 */
[----:B------:R-:W-:Y:S02]  /*29550*/  LEA.HI.X.SX32 R4, R4, R5, 0x1, P0 ;  /* 0x0000000504047211 */ /* 0x000fe400000f0eff */
[----:B------:R-:W-:Y:S01]  /*29560*/  IADD3 R7, P0, R7, R3, RZ ;  /* 0x0000000307077210 */ /* 0x000fe20007f1e0ff */
[----:B0-----:R-:W2:Y:S04]  /*29570*/  LDL.LU R26, [R1+0x22d0] ;  /* 0x0022d000011a7983 */ /* 0x001ea80000300800 */
[----:B------:R0:W-:Y:S04]  /*29580*/  STL [R1+0x1908], R4 ;  /* 0x0019080401007387 */ /* 0x0001e80000100800 */
[----:B------:R1:W-:Y:S01]  /*29590*/  STL [R1+0x197c], R7 ;  /* 0x00197c0701007387 */ /* 0x0003e20000100800 */
[----:B0-----:R-:W-:Y:S01]  /*295a0*/  IMAD.MOV.U32 R4, RZ, RZ, c[0x0][0x188] ;  /* 0x00006200ff047624 */ /* 0x001fe200078e00ff */
[----:B-1----:R-:W-:-:S02]  /*295b0*/  LEA.HI.X.SX32 R7, R6, R5, 0x1, P3 ;  /* 0x0000000506077211 */ /* 0x002fc400018f0eff */
[----:B------:R-:W-:Y:S01]  /*295c0*/  IADD3 R6, P3, R28, R3, RZ ;  /* 0x000000031c067210 */ /* 0x000fe20007f7e0ff */
[----:B------:R-:W-:Y:S02]  /*295d0*/  IMAD R28, R4, 0x73, RZ ;  /* 0x00000073041c7824 */ /* 0x000fe400078e02ff */
[----:B------:R-:W-:Y:S03]  /*295e0*/  STL [R1+0x1918], R7 ;  /* 0x0019180701007387 */ /* 0x000fe60000100800 */
[----:B------:R-:W-:Y:S01]  /*295f0*/  LEA.HI.X.SX32 R28, R28, R5, 0x1, P1 ;  /* 0x000000051c1c7211 */ /* 0x000fe200008f0eff */
[----:B------:R-:W-:Y:S04]  /*29600*/  STL [R1+0x198c], R6 ;  /* 0x00198c0601007387 */ /* 0x000fe80000100800 */
[----:B------:R0:W-:Y:S04]  /*29610*/  STL [R1+0x1928], R28 ;  /* 0x0019281c01007387 */ /* 0x0001e80000100800 */
[----:B0-----:R-:W3:Y:S01]  /*29620*/  LDL.LU R28, [R1+0x22cc] ;  /* 0x0022cc00011c7983 */ /* 0x001ee20000300800 */
[----:B------:R-:W-:-:S02]  /*29630*/  IMAD R7, R4, 0x71, RZ ;  /* 0x0000007104077824 */ /* 0x000fc400078e02ff */
[C---:B------:R-:W-:Y:S02]  /*29640*/  IMAD R6, R4.reuse, 0xc6, RZ ;  /* 0x000000c604067824 */ /* 0x040fe400078e02ff */
[----:B------:R-:W-:Y:S01]  /*29650*/  IMAD R4, R4, 0xca, RZ ;  /* 0x000000ca04047824 */ /* 0x000fe200078e02ff */
[----:B------:R-:W-:-:S04]  /*29660*/  LEA.HI.X.SX32 R7, R7, R5, 0x1, P2 ;  /* 0x0000000507077211 */ /* 0x000fc800010f0eff */
[-C--:B------:R-:W-:Y:S02]  /*29670*/  IADD3 R4, P1, R4, R3.reuse, RZ ;  /* 0x0000000304047210 */ /* 0x080fe40007f3e0ff */
[----:B------:R-:W-:-:S03]  /*29680*/  IADD3 R6, P2, R6, R3, RZ ;  /* 0x0000000306067210 */ /* 0x000fc60007f5e0ff */
[----:B------:R0:W-:Y:S04]  /*29690*/  STL [R1+0x199c], R4 ;  /* 0x00199c0401007387 */ /* 0x0001e80000100800 */
[----:B------:R1:W-:Y:S01]  /*296a0*/  STL [R1+0x1938], R7 ;  /* 0x0019380701007387 */ /* 0x0003e20000100800 */
[----:B0-----:R-:W-:-:S03]  /*296b0*/  IMAD.MOV.U32 R4, RZ, RZ, c[0x0][0x188] ;  /* 0x00006200ff047624 */ /* 0x001fc600078e00ff */
[----:B------:R0:W-:Y:S01]  /*296c0*/  STL [R1+0x19ac], R6 ;  /* 0x0019ac0601007387 */ /* 0x0001e20000100800 */
[C---:B-1----:R-:W-:Y:S02]  /*296d0*/  IMAD R7, R4.reuse, 0x6d, RZ ;  /* 0x0000006d04077824 */ /* 0x042fe400078e02ff */
[C---:B0-----:R-:W-:Y:S02]  /*296e0*/  IMAD R6, R4.reuse, 0xbe, RZ ;  /* 0x000000be04067824 */ /* 0x041fe400078e02ff */
[----:B------:R-:W-:Y:S01]  /*296f0*/  IMAD R4, R4, 0x6f, RZ ;  /* 0x0000006f04047824 */ /* 0x000fe200078e02ff */
[----:B------:R-:W-:-:S04]  /*29700*/  LEA.HI.X.SX32 R7, R7, R5, 0x1, P5 ;  /* 0x0000000507077211 */ /* 0x000fc800028f0eff */
[----:B------:R-:W-:Y:S02]  /*29710*/  LEA.HI.X.SX32 R4, R4, R5, 0x1, P4 ;  /* 0x0000000504047211 */ /* 0x000fe400020f0eff */
[-C--:B------:R-:W-:Y:S02]  /*29720*/  IADD3 R29, P4, R29, R3.reuse, RZ ;  /* 0x000000031d1d7210 */ /* 0x080fe40007f9e0ff */
[----:B------:R-:W-:Y:S01]  /*29730*/  IADD3 R6, P5, R6, R3, RZ ;  /* 0x0000000306067210 */ /* 0x000fe20007fbe0ff */
[----:B------:R0:W-:Y:S04]  /*29740*/  STL [R1+0x1948], R4 ;  /* 0x0019480401007387 */ /* 0x0001e80000100800 */
[----:B------:R-:W-:Y:S01]  /*29750*/  STL [R1+0x19bc], R29 ;  /* 0x0019bc1d01007387 */ /* 0x000fe20000100800 */
[----:B0-----:R-:W-:-:S03]  /*29760*/  IMAD.MOV.U32 R4, RZ, RZ, c[0x0][0x188] ;  /* 0x00006200ff047624 */ /* 0x001fc600078e00ff */
[----:B------:R0:W-:Y:S04]  /*29770*/  STL [R1+0x1958], R7 ;  /* 0x0019580701007387 */ /* 0x0001e80000100800 */
[----:B------:R1:W-:Y:S01]  /*29780*/  STL [R1+0x19cc], R6 ;  /* 0x0019cc0601007387 */ /* 0x0003e20000100800 */
[C---:B0-----:R-:W-:Y:S02]  /*29790*/  IMAD R7, R4.reuse, 0x69, RZ ;  /* 0x0000006904077824 */ /* 0x041fe400078e02ff */
[----:B-1----:R-:W-:-:S03]  /*297a0*/  IMAD R6, R4, 0xb6, RZ ;  /* 0x000000b604067824 */ /* 0x002fc600078e02ff */
[----:B------:R-:W-:Y:S02]  /*297b0*/  LEA.HI.X.SX32 R7, R7, R5, 0x1, P0 ;  /* 0x0000000507077211 */ /* 0x000fe400000f0eff */
[----:B------:R-:W-:Y:S02]  /*297c0*/  IADD3 R6, P0, R6, R3, RZ ;  /* 0x0000000306067210 */ /* 0x000fe40007f1e0ff */
[----:B------:R-:W-:Y:S02]  /*297d0*/  LEA.HI.X.SX32 R24, R24, R5, 0x1, P2 ;  /* 0x0000000518187211 */ /* 0x000fe400010f0eff */
[----:B------:R-:W-:Y:S02]  /*297e0*/  IADD3 R23, P2, R23, R3, RZ ;  /* 0x0000000317177210 */ /* 0x000fe40007f5e0ff */
[----:B------:R-:W-:Y:S02]  /*297f0*/  LEA.HI.X.SX32 R22, R22, R5, 0x1, P5 ;  /* 0x0000000516167211 */ /* 0x000fe400028f0eff */
[----:B------:R-:W-:-:S02]  /*29800*/  IADD3 R21, P5, R21, R3, RZ ;  /* 0x0000000315157210 */ /* 0x000fc40007fbe0ff */
[----:B------:R-:W-:Y:S02]  /*29810*/  LEA.HI.X.SX32 R20, R20, R5, 0x1, P0 ;  /* 0x0000000514147211 */ /* 0x000fe400000f0eff */
[----:B------:R-:W-:Y:S02]  /*29820*/  IADD3 R19, P0, R19, R3, RZ ;  /* 0x0000000313137210 */ /* 0x000fe40007f1e0ff */
[----:B--2---:R-:W-:Y:S02]  /*29830*/  LEA.HI.X.SX32 R26, R26, R5, 0x1, P3 ;  /* 0x000000051a1a7211 */ /* 0x004fe400018f0eff */
[----:B------:R-:W-:Y:S02]  /*29840*/  IADD3 R25, P3, R25, R3, RZ ;  /* 0x0000000319197210 */ /* 0x000fe40007f7e0ff */
[----:B---3--:R-:W-:Y:S02]  /*29850*/  LEA.HI.X.SX32 R28, R28, R5, 0x1, P6 ;  /* 0x000000051c1c7211 */ /* 0x008fe400030f0eff */
[----:B------:R-:W-:-:S03]  /*29860*/  IADD3 R27, P6, R27, R3, RZ ;  /* 0x000000031b1b7210 */ /* 0x000fc60007fde0ff */
[----:B------:R-:W-:Y:S04]  /*29870*/  STL [R1+0x1968], R28 ;  /* 0x0019681c01007387 */ /* 0x000fe80000100800 */
[----:B------:R-:W-:Y:S04]  /*29880*/  STL [R1+0x19dc], R27 ;  /* 0x0019dc1b01007387 */ /* 0x000fe80000100800 */
[----:B------:R0:W-:Y:S04]  /*29890*/  STL [R1+0x1978], R7 ;  /* 0x0019780701007387 */ /* 0x0001e80000100800 */
[----:B------:R1:W-:Y:S01]  /*298a0*/  STL [R1+0x19ec], R6 ;  /* 0x0019ec0601007387 */ /* 0x0003e20000100800 */
[----:B0-----:R-:W-:-:S02]  /*298b0*/  IMAD R7, R4, 0x65, RZ ;  /* 0x0000006504077824 */ /* 0x001fc400078e02ff */
[----:B-1----:R-:W-:-:S03]  /*298c0*/  IMAD R6, R4, 0xae, RZ ;  /* 0x000000ae04067824 */ /* 0x002fc600078e02ff */
[----:B------:R-:W-:Y:S01]  /*298d0*/  LEA.HI.X.SX32 R7, R7, R5, 0x1, P1 ;  /* 0x0000000507077211 */ /* 0x000fe200008f0eff */
[----:B------:R-:W-:Y:S01]  /*298e0*/  STL [R1+0x1988], R26 ;  /* 0x0019881a01007387 */ /* 0x000fe20000100800 */
[----:B------:R-:W-:-:S03]  /*298f0*/  IADD3 R6, P1, R6, R3, RZ ;  /* 0x0000000306067210 */ /* 0x000fc60007f3e0ff */
[----:B------:R-:W-:Y:S04]  /*29900*/  STL [R1+0x19fc], R25 ;  /* 0x0019fc1901007387 */ /* 0x000fe80000100800 */
[----:B------:R0:W-:Y:S04]  /*29910*/  STL [R1+0x1998], R7 ;  /* 0x0019980701007387 */ /* 0x0001e80000100800 */
[----:B------:R1:W-:Y:S01]  /*29920*/  STL [R1+0x1a0c], R6 ;  /* 0x001a0c0601007387 */ /* 0x0003e20000100800 */
[C---:B0-----:R-:W-:Y:S02]  /*29930*/  IMAD R7, R4.reuse, 0x61, RZ ;  /* 0x0000006104077824 */ /* 0x041fe400078e02ff */
        /* <DEDUP_REMOVED lines=21> */
[----:B------:R0:W-:Y:S01]  /*29a90*/  STL [R1+0x19f8], R7 ;  /* 0x0019f80701007387 */ /* 0x0001e20000100800 */
[----:B------:R-:W-:-:S03]  /*29aa0*/  LEA.HI.X.SX32 R18, R18, R5, 0x1, P1 ;  /* 0x0000000512127211 */ /* 0x000fc600008f0eff */
[----:B------:R1:W-:Y:S01]  /*29ab0*/  STL [R1+0x1a6c], R6 ;  /* 0x001a6c0601007387 */ /* 0x0003e20000100800 */
[----:B------:R-:W-:Y:S01]  /*29ac0*/  IADD3 R17, P1, R17, R3, RZ ;  /* 0x0000000311117210 */ /* 0x000fe20007f3e0ff */
        /* <DEDUP_REMOVED lines=35> */
[----:B------:R-:W-:Y:S01]  /*29d00*/  STL [R1+0x18f4], R11 ;  /* 0x0018f40b01007387 */ /* 0x000fe20000100800 */
[----:B------:R-:W-:-:S03]  /*29d10*/  LEA.HI.X.SX32 R10, R10, R5, 0x1, P2 ;  /* 0x000000050a0a7211 */ /* 0x000fc600010f0eff */
[----:B------:R0:W-:Y:S01]  /*29d20*/  STL [R1+0x1a78], R7 ;  /* 0x001a780701007387 */ /* 0x0001e20000100800 */
[----:B------:R-:W-:-:S03]  /*29d30*/  IADD3 R8, P2, R8, R3, RZ ;  /* 0x0000000308087210 */ /* 0x000fc60007f5e0ff */
[----:B------:R1:W-:Y:S01]  /*29d40*/  STL [R1+0x1914], R6 ;  /* 0x0019140601007387 */ /* 0x0003e20000100800 */
[C---:B0-----:R-:W-:Y:S02]  /*29d50*/  IMAD R7, R4.reuse, 0x45, RZ ;  /* 0x0000004504077824 */ /* 0x041fe400078e02ff */
[----:B-1----:R-:W-:-:S03]  /*29d60*/  IMAD R6, R4, 0xdc, RZ ;  /* 0x000000dc04067824 */ /* 0x002fc600078e02ff */
[-C--:B------:R-:W-:Y:S01]  /*29d70*/  LEA.HI.X.SX32 R7, R7, R5.reuse, 0x1, P4 ;  /* 0x0000000507077211 */ /* 0x080fe200020f0eff */
[----:B------:R-:W-:Y:S01]  /*29d80*/  STL [R1+0x1a88], R10 ;  /* 0x001a880a01007387 */ /* 0x000fe20000100800 */
[----:B------:R-:W-:Y:S02]  /*29d90*/  LEA.HI.X.SX32 R9, R9, R5, 0x1, P5 ;  /* 0x0000000509097211 */ /* 0x000fe400028f0eff */
[----:B------:R-:W-:Y:S01]  /*29da0*/  IADD3 R6, P4, R6, R3, RZ ;  /* 0x0000000306067210 */ /* 0x000fe20007f9e0ff */
[----:B------:R0:W-:Y:S04]  /*29db0*/  STL [R1+0x1934], R8 ;  /* 0x0019340801007387 */ /* 0x0001e80000100800 */
[----:B------:R1:W-:Y:S01]  /*29dc0*/  STL [R1+0x1a98], R7 ;  /* 0x001a980701007387 */ /* 0x0003e20000100800 */
[----:B0-----:R-:W-:-:S03]  /*29dd0*/  IMAD R8, R4, 0x7e, RZ ;  /* 0x0000007e04087824 */ /* 0x001fc600078e02ff */
[----:B------:R0:W-:Y:S01]  /*29de0*/  STL [R1+0x1954], R6 ;  /* 0x0019540601007387 */ /* 0x0001e20000100800 */
[----:B-1----:R-:W-:-:S03]  /*29df0*/  IMAD R7, R4, 0x41, RZ ;  /* 0x0000004104077824 */ /* 0x002fc600078e02ff */
[----:B------:R1:W-:Y:S01]  /*29e00*/  STL [R1+0x1aa8], R9 ;  /* 0x001aa80901007387 */ /* 0x0003e20000100800 */
[----:B0-----:R-:W-:Y:S01]  /*29e10*/  IMAD R6, R4, 0xd4, RZ ;  /* 0x000000d404067824 */ /* 0x001fe200078e02ff */
[----:B------:R-:W-:Y:S02]  /*29e20*/  LEA.HI.X.SX32 R7, R7, R5, 0x1, P6 ;  /* 0x0000000507077211 */ /* 0x000fe400030f0eff */
[-C--:B-1----:R-:W-:Y:S02]  /*29e30*/  IADD3 R9, P5, R8, R3.reuse, RZ ;  /* 0x0000000308097210 */ /* 0x082fe40007fbe0ff */
[----:B------:R-:W-:Y:S02]  /*29e40*/  IADD3 R6, P6, R6, R3, RZ ;  /* 0x0000000306067210 */ /* 0x000fe40007fde0ff */
[----:B------:R-:W-:Y:S01]  /*29e50*/  LEA.HI.X.SX32 R8, R8, R5, 0x1, P0 ;  /* 0x0000000508087211 */ /* 0x000fe200000f0eff */
[----:B------:R0:W-:Y:S04]  /*29e60*/  STL [R1+0x1acc], R9 ;  /* 0x001acc0901007387 */ /* 0x0001e80000100800 */
[----:B------:R1:W-:Y:S01]  /*29e70*/  STL [R1+0x1ab8], R7 ;  /* 0x001ab80701007387 */ /* 0x0003e20000100800 */
[----:B0-----:R-:W-:-:S03]  /*29e80*/  IMAD R9, R4, 0x7a, RZ ;  /* 0x0000007a04097824 */ /* 0x001fc600078e02ff */
[----:B------:R0:W-:Y:S01]  /*29e90*/  STL [R1+0x1974], R6 ;  /* 0x0019740601007387 */ /* 0x0001e20000100800 */
[----:B-1----:R-:W-:-:S03]  /*29ea0*/  IMAD R7, R4, 0x3f, RZ ;  /* 0x0000003f04077824 */ /* 0x002fc600078e02ff */
[----:B------:R1:W-:Y:S01]  /*29eb0*/  STL [R1+0x18d0], R8 ;  /* 0x0018d00801007387 */ /* 0x0003e20000100800 */
[C---:B0-----:R-:W-:Y:S01]  /*29ec0*/  IMAD R6, R4.reuse, 0xcc, RZ ;  /* 0x000000cc04067824 */ /* 0x041fe200078e02ff */
[----:B-1----:R-:W-:Y:S02]  /*29ed0*/  IADD3 R8, P0, R9, R3, RZ ;  /* 0x0000000309087210 */ /* 0x002fe40007f1e0ff */
[-C--:B------:R-:W-:Y:S01]  /*29ee0*/  LEA.HI.X.SX32 R7, R7, R5.reuse, 0x1, P5 ;  /* 0x0000000507077211 */ /* 0x080fe200028f0eff */
[----:B------:R-:W-:Y:S02]  /*29ef0*/  IMAD R10, R4, 0x76, RZ ;  /* 0x00000076040a7824 */ /* 0x000fe400078e02ff */
[----:B------:R0:W-:Y:S01]  /*29f00*/  STL [R1+0x1adc], R8 ;  /* 0x001adc0801007387 */ /* 0x0001e20000100800 */
[----:B------:R-:W-:-:S03]  /*29f10*/  LEA.HI.X.SX32 R9, R9, R5, 0x1, P3 ;  /* 0x0000000509097211 */ /* 0x000fc600018f0eff */
[----:B------:R1:W-:Y:S01]  /*29f20*/  STL [R1+0x1ac8], R7 ;  /* 0x001ac80701007387 */ /* 0x0003e20000100800 */
[-C--:B0-----:R-:W-:Y:S01]  /*29f30*/  IADD3 R8, P5, R6, R3.reuse, RZ ;  /* 0x0000000306087210 */ /* 0x081fe20007fbe0ff */
[C---:B------:R-:W-:Y:S02]  /*29f40*/  IMAD R6, R4.reuse, 0xc4, RZ ;  /* 0x000000c404067824 */ /* 0x040fe400078e02ff */
[----:B-1----:R-:W-:Y:S02]  /*29f50*/  IMAD R7, R4, 0x3d, RZ ;  /* 0x0000003d04077824 */ /* 0x002fe400078e02ff */
[----:B------:R0:W-:Y:S04]  /*29f60*/  STL [R1+0x1994], R8 ;  /* 0x0019940801007387 */ /* 0x0001e80000100800 */
[----:B------:R1:W-:Y:S01]  /*29f70*/  STL [R1+0x18f0], R9 ;  /* 0x0018f00901007387 */ /* 0x0003e20000100800 */
[----:B0-----:R-:W-:-:S02]  /*29f80*/  IADD3 R8, P3, R10, R3, RZ ;  /* 0x000000030a087210 */ /* 0x001fc40007f7e0ff */
[----:B-1----:R-:W-:-:S03]  /*29f90*/  LEA.HI.X.SX32 R9, R7, R5, 0x1, P0 ;  /* 0x0000000507097211 */ /* 0x002fc600000f0eff */
[----:B------:R0:W-:Y:S01]  /*29fa0*/  STL [R1+0x1aec], R8 ;  /* 0x001aec0801007387 */ /* 0x0001e20000100800 */
[----:B------:R-:W-:-:S03]  /*29fb0*/  IMAD R11, R4, 0x72, RZ ;  /* 0x00000072040b7824 */ /* 0x000fc600078e02ff */
[----:B------:R1:W-:Y:S01]  /*29fc0*/  STL [R1+0x1ad8], R9 ;  /* 0x001ad80901007387 */ /* 0x0003e20000100800 */
[----:B0-----:R-:W-:Y:S01]  /*29fd0*/  IADD3 R8, P0, R6, R3, RZ ;  /* 0x0000000306087210 */ /* 0x001fe20007f1e0ff */
[C---:B------:R-:W-:Y:S02]  /*29fe0*/  IMAD R7, R4.reuse, 0x3b, RZ ;  /* 0x0000003b04077824 */ /* 0x040fe400078e02ff */
[----:B------:R-:W-:Y:S02]  /*29ff0*/  IMAD R6, R4, 0xbc, RZ ;  /* 0x000000bc04067824 */ /* 0x000fe400078e02ff */
[----:B------:R0:W-:Y:S01]  /*2a000*/  STL [R1+0x19b4], R8 ;  /* 0x0019b40801007387 */ /* 0x0001e20000100800 */
[-C--:B-1----:R-:W-:Y:S02]  /*2a010*/  LEA.HI.X.SX32 R9, R7, R5.reuse, 0x1, P3 ;  /* 0x0000000507097211 */ /* 0x082fe400018f0eff */
[----:B0-----:R-:W-:Y:S02]  /*2a020*/  LEA.HI.X.SX32 R8, R10, R5, 0x1, P1 ;  /* 0x000000050a087211 */ /* 0x001fe400008f0eff */
[----:B------:R-:W-:-:S03]  /*2a030*/  IADD3 R10, P1, R11, R3, RZ ;  /* 0x000000030b0a7210 */ /* 0x000fc60007f3e0ff */
[----:B------:R0:W-:Y:S01]  /*2a040*/  STL [R1+0x1910], R8 ;  /* 0x0019100801007387 */ /* 0x0001e20000100800 */
[----:B------:R-:W-:-:S03]  /*2a050*/  IMAD R12, R4, 0x6e, RZ ;  /* 0x0000006e040c7824 */ /* 0x000fc600078e02ff */
[----:B------:R-:W-:Y:S01]  /*2a060*/  STL [R1+0x1afc], R10 ;  /* 0x001afc0a01007387 */ /* 0x000fe20000100800 */
[----:B0-----:R-:W-:-:S03]  /*2a070*/  IADD3 R8, P3, R6, R3, RZ ;  /* 0x0000000306087210 */ /* 0x001fc60007f7e0ff */
[----:B------:R-:W-:Y:S01]  /*2a080*/  STL [R1+0x1ae8], R9 ;  /* 0x001ae80901007387 */ /* 0x000fe20000100800 */
[----:B------:R-:W-:-:S03]  /*2a090*/  IMAD R7, R4, 0x39, RZ ;  /* 0x0000003904077824 */ /* 0x000fc600078e02ff */
[----:B------:R0:W-:Y:S01]  /*2a0a0*/  STL [R1+0x19d4], R8 ;  /* 0x0019d40801007387 */ /* 0x0001e20000100800 */
[----:B------:R-:W-:Y:S01]  /*2a0b0*/  IMAD R6, R4, 0xb4, RZ ;  /* 0x000000b404067824 */ /* 0x000fe200078e02ff */
[----:B0-----:R-:W-:Y:S02]  /*2a0c0*/  LEA.HI.X.SX32 R8, R11, R5, 0x1, P2 ;  /* 0x000000050b087211 */ /* 0x001fe400010f0eff */
[----:B------:R-:W-:Y:S02]  /*2a0d0*/  IADD3 R10, P2, R12, R3, RZ ;  /* 0x000000030c0a7210 */ /* 0x000fe40007f5e0ff */
[----:B------:R-:W-:Y:S01]  /*2a0e0*/  LEA.HI.X.SX32 R9, R7, R5, 0x1, P1 ;  /* 0x0000000507097211 */ /* 0x000fe200008f0eff */
        /* <DEDUP_REMOVED lines=95> */
[C---:B------:R-:W-:Y:S02]  /*2a6e0*/  IMAD R6, R4.reuse, 0xd8, RZ ;  /* 0x000000d804067824 */ /* 0x040fe400078e02ff */
[----:B------:R-:W-:Y:S01]  /*2a6f0*/  IMAD R22, R4, 0x46, RZ ;  /* 0x0000004604167824 */ /* 0x000fe200078e02ff */
[----:B0-----:R-:W-:Y:S02]  /*2a700*/  LEA.HI.X.SX32 R8, R20, R5, 0x1, P6 ;  /* 0x0000000514087211 */ /* 0x001fe400030f0eff */
[----:B------:R-:W-:Y:S02]  /*2a710*/  IADD3 R10, P6, R21, R3, RZ ;  /* 0x00000003150a7210 */ /* 0x000fe40007fde0ff */
[----:B------:R-:W-:Y:S01]  /*2a720*/  LEA.HI.X.SX32 R9, R7, R5, 0x1, P4 ;  /* 0x0000000507097211 */ /* 0x000fe200020f0eff */
[----:B------:R0:W-:Y:S01]  /*2a730*/  STL [R1+0x1a50], R8 ;  /* 0x001a500801007387 */ /* 0x0001e20000100800 */
[----:B------:R-:W-:-:S03]  /*2a740*/  IMAD R7, R4, 0x25, RZ ;  /* 0x0000002504077824 */ /* 0x000fc600078e02ff */
[----:B------:R1:W-:Y:S01]  /*2a750*/  STL [R1+0x1b9c], R10 ;  /* 0x001b9c0a01007387 */ /* 0x0003e20000100800 */
[----:B0-----:R-:W-:-:S03]  /*2a760*/  IADD3 R8, P4, R6, R3, RZ ;  /* 0x0000000306087210 */ /* 0x001fc60007f9e0ff */
[----:B------:R0:W-:Y:S01]  /*2a770*/  STL [R1+0x1b88], R9 ;  /* 0x001b880901007387 */ /* 0x0001e20000100800 */
[C---:B------:R-:W-:Y:S01]  /*2a780*/  IMAD R6, R4.reuse, 0xc8, RZ ;  /* 0x000000c804067824 */ /* 0x040fe200078e02ff */
[----:B-1----:R-:W-:Y:S02]  /*2a790*/  LEA.HI.X.SX32 R10, R21, R5, 0x1, P5 ;  /* 0x00000005150a7211 */ /* 0x002fe400028f0eff */
[----:B------:R1:W-:Y:S01]  /*2a7a0*/  STL [R1+0x1964], R8 ;  /* 0x0019640801007387 */ /* 0x0003e20000100800 */
[----:B------:R-:W-:Y:S01]  /*2a7b0*/  IMAD R23, R4, 0x42, RZ ;  /* 0x0000004204177824 */ /* 0x000fe200078e02ff */
[----:B0-----:R-:W-:Y:S02]  /*2a7c0*/  IADD3 R9, P5, R22, R3, RZ ;  /* 0x0000000316097210 */ /* 0x001fe40007fbe0ff */
[----:B------:R-:W-:Y:S01]  /*2a7d0*/  STL [R1+0x1a70], R10 ;  /* 0x001a700a01007387 */ /* 0x000fe20000100800 */
[----:B-1----:R-:W-:-:S03]  /*2a7e0*/  LEA.HI.X.SX32 R8, R7, R5, 0x1, P6 ;  /* 0x0000000507087211 */ /* 0x002fc600030f0eff */
[----:B------:R-:W-:Y:S01]  /*2a7f0*/  STL [R1+0x1bac], R9 ;  /* 0x001bac0901007387 */ /* 0x000fe20000100800 */
[----:B------:R-:W-:Y:S01]  /*2a800*/  IADD3 R7, P6, R6, R3, RZ ;  /* 0x0000000306077210 */ /* 0x000fe20007fde0ff */
[----:B------:R-:W-:Y:S02]  /*2a810*/  IMAD R6, R4, 0x23, RZ ;  /* 0x0000002304067824 */ /* 0x000fe400078e02ff */
[----:B------:R0:W-:Y:S04]  /*2a820*/  STL [R1+0x1b98], R8 ;  /* 0x001b980801007387 */ /* 0x0001e80000100800 */
[----:B------:R1:W-:Y:S01]  /*2a830*/  STL [R1+0x19a4], R7 ;  /* 0x0019a40701007387 */ /* 0x0003e20000100800 */
[----:B0-----:R-:W-:Y:S02]  /*2a840*/  LEA.HI.X.SX32 R8, R22, R5, 0x1, P0 ;  /* 0x0000000516087211 */ /* 0x001fe400000f0eff */
[----:B------:R-:W-:Y:S01]  /*2a850*/  IADD3 R9, P0, R23, R3, RZ ;  /* 0x0000000317097210 */ /* 0x000fe20007f1e0ff */
[----:B-1----:R-:W-:-:S02]  /*2a860*/  IMAD R7, R4, 0xb8, RZ ;  /* 0x000000b804077824 */ /* 0x002fc400078e02ff */
[----:B------:R0:W-:Y:S01]  /*2a870*/  STL [R1+0x1a90], R8 ;  /* 0x001a900801007387 */ /* 0x0001e20000100800 */
[----:B------:R-:W-:-:S03]  /*2a880*/  IMAD R24, R4, 0x7c, RZ ;  /* 0x0000007c04187824 */ /* 0x000fc600078e02ff */
[----:B------:R1:W-:Y:S01]  /*2a890*/  STL [R1+0x1bbc], R9 ;  /* 0x001bbc0901007387 */ /* 0x0003e20000100800 */
[----:B------:R-:W-:Y:S01]  /*2a8a0*/  IMAD R25, R4, 0x3e, RZ ;  /* 0x0000003e04197824 */ /* 0x000fe200078e02ff */
[----:B0-----:R-:W-:Y:S01]  /*2a8b0*/  LEA.HI.X.SX32 R8, R6, R5, 0x1, P5 ;  /* 0x0000000506087211 */ /* 0x001fe200028f0eff */
[----:B------:R-:W-:Y:S01]  /*2a8c0*/  IMAD R6, R4, 0x21, RZ ;  /* 0x0000002104067824 */ /* 0x000fe200078e02ff */
[----:B-1----:R-:W-:Y:S02]  /*2a8d0*/  IADD3 R9, P5, R7, R3, RZ ;  /* 0x0000000307097210 */ /* 0x002fe40007fbe0ff */
[-C--:B------:R-:W-:Y:S01]  /*2a8e0*/  LEA.HI.X.SX32 R7, R23, R5.reuse, 0x1, P3 ;  /* 0x0000000517077211 */ /* 0x080fe200018f0eff */
[----:B------:R0:W-:Y:S01]  /*2a8f0*/  STL [R1+0x1ba8], R8 ;  /* 0x001ba80801007387 */ /* 0x0001e20000100800 */
[----:B------:R-:W-:-:S03]  /*2a900*/  LEA.HI.X.SX32 R6, R6, R5, 0x1, P0 ;  /* 0x0000000506067211 */ /* 0x000fc600000f0eff */
[----:B------:R1:W-:Y:S04]  /*2a910*/  STL [R1+0x19e4], R9 ;  /* 0x0019e40901007387 */ /* 0x0003e80000100800 */
[----:B------:R2:W-:Y:S01]  /*2a920*/  STL [R1+0x1ab0], R7 ;  /* 0x001ab00701007387 */ /* 0x0005e20000100800 */
[-C--:B0-----:R-:W-:Y:S02]  /*2a930*/  IADD3 R8, P3, R24, R3.reuse, RZ ;  /* 0x0000000318087210 */ /* 0x081fe40007f7e0ff */
[----:B-1----:R-:W-:-:S03]  /*2a940*/  IADD3 R9, P0, R25, R3, RZ ;  /* 0x0000000319097210 */ /* 0x002fc60007f1e0ff */
[----:B------:R0:W-:Y:S01]  /*2a950*/  STL [R1+0x1ad4], R8 ;  /* 0x001ad40801007387 */ /* 0x0001e20000100800 */
[----:B--2---:R-:W-:-:S03]  /*2a960*/  IMAD R7, R4, 0xa8, RZ ;  /* 0x000000a804077824 */ /* 0x004fc600078e02ff */
[----:B------:R1:W-:Y:S01]  /*2a970*/  STL [R1+0x1bb8], R6 ;  /* 0x001bb80601007387 */ /* 0x0003e20000100800 */
[----:B------:R-:W-:-:S03]  /*2a980*/  IMAD R26, R4, 0x74, RZ ;  /* 0x00000074041a7824 */ /* 0x000fc600078e02ff */
[----:B------:R2:W-:Y:S01]  /*2a990*/  STL [R1+0x1bcc], R9 ;  /* 0x001bcc0901007387 */ /* 0x0005e20000100800 */
[----:B0-----:R-:W-:Y:S01]  /*2a9a0*/  LEA.HI.X.SX32 R8, R24, R5, 0x1, P1 ;  /* 0x0000000518087211 */ /* 0x001fe200008f0eff */
[C---:B------:R-:W-:Y:S02]  /*2a9b0*/  IMAD R27, R4.reuse, 0x3a, RZ ;  /* 0x0000003a041b7824 */ /* 0x040fe400078e02ff */
[----:B-1----:R-:W-:Y:S01]  /*2a9c0*/  IMAD R6, R4, 0x1f, RZ ;  /* 0x0000001f04067824 */ /* 0x002fe200078e02ff */
[----:B--2---:R-:W-:Y:S02]  /*2a9d0*/  IADD3 R9, P1, R7, R3, RZ ;  /* 0x0000000307097210 */ /* 0x004fe40007f3e0ff */
[-C--:B------:R-:W-:Y:S01]  /*2a9e0*/  LEA.HI.X.SX32 R7, R25, R5.reuse, 0x1, P3 ;  /* 0x0000000519077211 */ /* 0x080fe200018f0eff */
[----:B------:R0:W-:Y:S01]  /*2a9f0*/  STL [R1+0x18e0], R8 ;  /* 0x0018e00801007387 */ /* 0x0001e20000100800 */
[----:B------:R-:W-:-:S03]  /*2aa00*/  LEA.HI.X.SX32 R6, R6, R5, 0x1, P0 ;  /* 0x0000000506067211 */ /* 0x000fc600000f0eff */
[----:B------:R1:W-:Y:S04]  /*2aa10*/  STL [R1+0x1a24], R9 ;  /* 0x001a240901007387 */ /* 0x0003e80000100800 */
[----:B------:R2:W-:Y:S01]  /*2aa20*/  STL [R1+0x1ad0], R7 ;  /* 0x001ad00701007387 */ /* 0x0005e20000100800 */
[-C--:B0-----:R-:W-:Y:S01]  /*2aa30*/  IADD3 R8, P3, R26, R3.reuse, RZ ;  /* 0x000000031a087210 */ /* 0x081fe20007f7e0ff */
[----:B------:R-:W-:Y:S01]  /*2aa40*/  IMAD R28, R4, 0x6c, RZ ;  /* 0x0000006c041c7824 */ /* 0x000fe200078e02ff */
[----:B-1----:R-:W-:-:S03]  /*2aa50*/  IADD3 R9, P0, R27, R3, RZ ;  /* 0x000000031b097210 */ /* 0x002fc60007f1e0ff */
[----:B------:R0:W-:Y:S01]  /*2aa60*/  STL [R1+0x1af4], R8 ;  /* 0x001af40801007387 */ /* 0x0001e20000100800 */
[----:B--2---:R-:W-:-:S03]  /*2aa70*/  IMAD R7, R4, 0x98, RZ ;  /* 0x0000009804077824 */ /* 0x004fc600078e02ff */
[----:B------:R1:W-:Y:S01]  /*2aa80*/  STL [R1+0x1bc8], R6 ;  /* 0x001bc80601007387 */ /* 0x0003e20000100800 */
[----:B------:R-:W-:Y:S01]  /*2aa90*/  IMAD R29, R4, 0x36, RZ ;  /* 0x00000036041d7824 */ /* 0x000fe200078e02ff */
[----:B0-----:R-:W-:Y:S02]  /*2aaa0*/  LEA.HI.X.SX32 R8, R26, R5, 0x1, P2 ;  /* 0x000000051a087211 */ /* 0x001fe400010f0eff */
[----:B------:R-:W-:Y:S01]  /*2aab0*/  IADD3 R7, P2, R7, R3, RZ ;  /* 0x0000000307077210 */ /* 0x000fe20007f5e0ff */
[----:B------:R0:W-:Y:S01]  /*2aac0*/  STL [R1+0x1bdc], R9 ;  /* 0x001bdc0901007387 */ /* 0x0001e20000100800 */
[----:B-1----:R-:W-:-:S03]  /*2aad0*/  IMAD R6, R4, 0x1d, RZ ;  /* 0x0000001d04067824 */ /* 0x002fc600078e02ff */
[----:B------:R1:W-:Y:S04]  /*2aae0*/  STL [R1+0x1920], R8 ;  /* 0x0019200801007387 */ /* 0x0003e80000100800 */
[----:B------:R2:W-:Y:S01]  /*2aaf0*/  STL [R1+0x1a64], R7 ;  /* 0x001a640701007387 */ /* 0x0005e20000100800 */
[----:B0-----:R-:W-:Y:S02]  /*2ab00*/  LEA.HI.X.SX32 R9, R27, R5, 0x1, P3 ;  /* 0x000000051b097211 */ /* 0x001fe400018f0eff */
[----:B-1----:R-:W-:-:S03]  /*2ab10*/  IADD3 R8, P3, R28, R3, RZ ;  /* 0x000000031c087210 */ /* 0x002fc60007f7e0ff */
[----:B------:R0:W-:Y:S01]  /*2ab20*/  STL [R1+0x1af0], R9 ;  /* 0x001af00901007387 */ /* 0x0001e20000100800 */
[----:B--2---:R-:W-:Y:S01]  /*2ab30*/  LEA.HI.X.SX32 R7, R6, R5, 0x1, P0 ;  /* 0x0000000506077211 */ /* 0x004fe200000f0eff */
[----:B------:R-:W-:Y:S02]  /*2ab40*/  IMAD R6, R4, 0x88, RZ ;  /* 0x0000008804067824 */ /* 0x000fe400078e02ff */
[----:B------:R1:W-:Y:S01]  /*2ab50*/  STL [R1+0x1b14], R8 ;  /* 0x001b140801007387 */ /* 0x0003e20000100800 */
[----:B0-----:R-:W-:-:S03]  /*2ab60*/  IADD3 R9, P0, R29, R3, RZ ;  /* 0x000000031d097210 */ /* 0x001fc60007f1e0ff */
[----:B------:R0:W-:Y:S01]  /*2ab70*/  STL [R1+0x1bd8], R7 ;  /* 0x001bd80701007387 */ /* 0x0001e20000100800 */
[----:B-1----:R-:W-:-:S03]  /*2ab80*/  LEA.HI.X.SX32 R8, R28, R5, 0x1, P4 ;  /* 0x000000051c087211 */ /* 0x002fc600020f0eff */
[----:B------:R1:W-:Y:S01]  /*2ab90*/  STL [R1+0x1bec], R9 ;  /* 0x001bec0901007387 */ /* 0x0003e20000100800 */
[----:B------:R-:W-:Y:S01]  /*2aba0*/  LEA.HI.X.SX32 R11, R29, R5, 0x1, P3 ;  /* 0x000000051d0b7211 */ /* 0x000fe200018f0eff */
[----:B0-----:R-:W-:Y:S02]  /*2abb0*/  IMAD R7, R4, 0x64, RZ ;  /* 0x0000006404077824 */ /* 0x001fe400078e02ff */
[----:B------:R0:W-:Y:S01]  /*2abc0*/  STL [R1+0x1960], R8 ;  /* 0x0019600801007387 */ /* 0x0001e20000100800 */
[-C--:B-1----:R-:W-:Y:S01]  /*2abd0*/  IADD3 R9, P4, R6, R3.reuse, RZ ;  /* 0x0000000306097210 */ /* 0x082fe20007f9e0ff */
[C---:B------:R-:W-:Y:S01]  /*2abe0*/  IMAD R6, R4.reuse, 0x1b, RZ ;  /* 0x0000001b04067824 */ /* 0x040fe200078e02ff */
[----:B------:R-:W-:Y:S01]  /*2abf0*/  IADD3 R10, P3, R7, R3, RZ ;  /* 0x00000003070a7210 */ /* 0x000fe20007f7e0ff */
[----:B0-----:R-:W-:Y:S02]  /*2ac00*/  IMAD R8, R4, 0x32, RZ ;  /* 0x0000003204087824 */ /* 0x001fe400078e02ff */
[----:B------:R0:W-:Y:S04]  /*2ac10*/  STL [R1+0x1aa4], R9 ;  /* 0x001aa40901007387 */ /* 0x0001e80000100800 */
[----:B------:R-:W-:Y:S04]  /*2ac20*/  STL [R1+0x1b10], R11 ;  /* 0x001b100b01007387 */ /* 0x000fe80000100800 */
[----:B------:R1:W-:Y:S01]  /*2ac30*/  STL [R1+0x1b34], R10 ;  /* 0x001b340a01007387 */ /* 0x0003e20000100800 */
[----:B0-----:R-:W-:Y:S01]  /*2ac40*/  LEA.HI.X.SX32 R9, R6, R5, 0x1, P0 ;  /* 0x0000000506097211 */ /* 0x001fe200000f0eff */
[----:B------:R-:W-:Y:S01]  /*2ac50*/  IMAD R6, R4, 0xf0, RZ ;  /* 0x000000f004067824 */ /* 0x000fe200078e02ff */
[----:B-1----:R-:W-:-:S03]  /*2ac60*/  IADD3 R10, P0, R8, R3, RZ ;  /* 0x00000003080a7210 */ /* 0x002fc60007f1e0ff */
[----:B------:R0:W-:Y:S04]  /*2ac70*/  STL [R1+0x1be8], R9 ;  /* 0x001be80901007387 */ /* 0x0001e80000100800 */
[----:B------:R1:W-:Y:S01]  /*2ac80*/  STL [R1+0x1bfc], R10 ;  /* 0x001bfc0a01007387 */ /* 0x0003e20000100800 */
[----:B0-----:R-:W-:Y:S01]  /*2ac90*/  LEA.HI.X.SX32 R9, R7, R5, 0x1, P6 ;  /* 0x0000000507097211 */ /* 0x001fe200030f0eff */
[----:B------:R-:W-:Y:S01]  /*2aca0*/  IMAD R7, R4, 0x5c, RZ ;  /* 0x0000005c04077824 */ /* 0x000fe200078e02ff */
[----:B-1----:R-:W-:-:S03]  /*2acb0*/  IADD3 R10, P6, R6, R3, RZ ;  /* 0x00000003060a7210 */ /* 0x002fc60007fde0ff */
[----:B------:R0:W-:Y:S01]  /*2acc0*/  STL [R1+0x19a0], R9 ;  /* 0x0019a00901007387 */ /* 0x0001e20000100800 */
[----:B------:R-:W-:Y:S01]  /*2acd0*/  LEA.HI.X.SX32 R11, R8, R5, 0x1, P3 ;  /* 0x00000005080b7211 */ /* 0x000fe200018f0eff */
[C---:B------:R-:W-:Y:S02]  /*2ace0*/  IMAD R6, R4.reuse, 0x19, RZ ;  /* 0x0000001904067824 */ /* 0x040fe400078e02ff */
[----:B------:R1:W-:Y:S01]  /*2acf0*/  STL [R1+0x1904], R10 ;  /* 0x0019040a01007387 */ /* 0x0003e20000100800 */
[----:B0-----:R-:W-:Y:S01]  /*2ad00*/  IMAD R9, R4, 0x2e, RZ ;  /* 0x0000002e04097824 */ /* 0x001fe200078e02ff */
[----:B-1----:R-:W-:Y:S02]  /*2ad10*/  IADD3 R10, P3, R7, R3, RZ ;  /* 0x00000003070a7210 */ /* 0x002fe40007f7e0ff */
[----:B------:R-:W-:Y:S01]  /*2ad20*/  STL [R1+0x1b30], R11 ;  /* 0x001b300b01007387 */ /* 0x000fe20000100800 */
[----:B------:R-:W-:Y:S01]  /*2ad30*/  LEA.HI.X.SX32 R8, R6, R5, 0x1, P0 ;  /* 0x0000000506087211 */ /* 0x000fe200000f0eff */
[----:B------:R-:W-:-:S02]  /*2ad40*/  IMAD R6, R4, 0xd0, RZ ;  /* 0x000000d004067824 */ /* 0x000fc400078e02ff */
[----:B------:R0:W-:Y:S04]  /*2ad50*/  STL [R1+0x1b54], R10 ;  /* 0x001b540a01007387 */ /* 0x0001e80000100800 */
[----:B------:R1:W-:Y:S01]  /*2ad60*/  STL [R1+0x1bf8], R8 ;  /* 0x001bf80801007387 */ /* 0x0003e20000100800 */
[----:B0-----:R-:W-:Y:S02]  /*2ad70*/  IADD3 R10, P0, R9, R3, RZ ;  /* 0x00000003090a7210 */ /* 0x001fe40007f1e0ff */
[----:B-1----:R-:W-:-:S03]  /*2ad80*/  LEA.HI.X.SX32 R8, R7, R5, 0x1, P5 ;  /* 0x0000000507087211 */ /* 0x002fc600028f0eff */
[----:B------:R0:W-:Y:S01]  /*2ad90*/  STL [R1+0x1c0c], R10 ;  /* 0x001c0c0a01007387 */ /* 0x0001e20000100800 */
[----:B------:R-:W-:Y:S01]  /*2ada0*/  IMAD R7, R4, 0x54, RZ ;  /* 0x0000005404077824 */ /* 0x000fe200078e02ff */
[----:B------:R-:W-:Y:S02]  /*2adb0*/  LEA.HI.X.SX32 R11, R9, R5, 0x1, P3 ;  /* 0x00000005090b7211 */ /* 0x000fe400018f0eff */
[----:B------:R1:W-:Y:S01]  /*2adc0*/  STL [R1+0x19e0], R8 ;  /* 0x0019e00801007387 */ /* 0x0003e20000100800 */
[----:B0-----:R-:W-:Y:S01]  /*2add0*/  IADD3 R10, P5, R6, R3, RZ ;  /* 0x00000003060a7210 */ /* 0x001fe20007fbe0ff */
[----:B------:R-:W-:-:S04]  /*2ade0*/  IMAD R6, R4, 0x17, RZ ;  /* 0x0000001704067824 */ /* 0x000fc800078e02ff */
[----:B------:R0:W-:Y:S01]  /*2adf0*/  STL [R1+0x1984], R10 ;  /* 0x0019840a01007387 */ /* 0x0001e20000100800 */
[----:B-1----:R-:W-:Y:S01]  /*2ae00*/  IMAD R8, R4, 0x2a, RZ ;  /* 0x0000002a04087824 */ /* 0x002fe200078e02ff */
[----:B------:R-:W-:Y:S02]  /*2ae10*/  LEA.HI.X.SX32 R9, R6, R5, 0x1, P0 ;  /* 0x0000000506097211 */ /* 0x000fe400000f0eff */
[----:B------:R-:W-:Y:S01]  /*2ae20*/  STL [R1+0x1b50], R11 ;  /* 0x001b500b01007387 */ /* 0x000fe20000100800 */
[----:B0-----:R-:W-:Y:S01]  /*2ae30*/  IADD3 R10, P3, R7, R3, RZ ;  /* 0x00000003070a7210 */ /* 0x001fe20007f7e0ff */
[----:B------:R-:W-:-:S04]  /*2ae40*/  IMAD R6, R4, 0xb0, RZ ;  /* 0x000000b004067824 */ /* 0x000fc800078e02ff */
        /* <DEDUP_REMOVED lines=21> */
[----:B------:R-:W-:-:S03]  /*2afa0*/  IMAD R7, R4, 0x44, RZ ;  /* 0x0000004404077824 */ /* 0x000fc600078e02ff */
[----:B------:R1:W-:Y:S01]  /*2afb0*/  STL [R1+0x1a60], R8 ;  /* 0x001a600801007387 */ /* 0x0003e20000100800 */
[----:B------:R-:W-:Y:S02]  /*2afc0*/  LEA.HI.X.SX32 R11, R9, R5, 0x1, P3 ;  /* 0x00000005090b7211 */ /* 0x000fe400018f0eff */
[----:B0-----:R-:W-:Y:S01]  /*2afd0*/  IADD3 R10, P2, R6, R3, RZ ;  /* 0x00000003060a7210 */ /* 0x001fe20007f5e0ff */
[----:B-1----:R-:W-:-:S04]  /*2afe0*/  IMAD R8, R4, 0x13, RZ ;  /* 0x0000001304087824 */ /* 0x002fc800078e02ff */
[----:B------:R0:W-:Y:S01]  /*2aff0*/  STL [R1+0x1a84], R10 ;  /* 0x001a840a01007387 */ /* 0x0001e20000100800 */
[----:B------:R-:W-:Y:S01]  /*2b000*/  IMAD R6, R4, 0x22, RZ ;  /* 0x0000002204067824 */ /* 0x000fe200078e02ff */
[----:B------:R-:W-:Y:S01]  /*2b010*/  LEA.HI.X.SX32 R9, R8, R5, 0x1, P0 ;  /* 0x0000000508097211 */ /* 0x000fe200000f0eff */
[----:B------:R-:W-:Y:S01]  /*2b020*/  IMAD R8, R4, 0xe0, RZ ;  /* 0x000000e004087824 */ /* 0x000fe200078e02ff */
[----:B------:R-:W-:Y:S01]  /*2b030*/  STL [R1+0x1b90], R11 ;  /* 0x001b900b01007387 */ /* 0x000fe20000100800 */
[----:B0-----:R-:W-:-:S05]  /*2b040*/  IADD3 R10, P3, R7, R3, RZ ;  /* 0x00000003070a7210 */ /* 0x001fca0007f7e0ff */
[----:B------:R0:W-:Y:S04]  /*2b050*/  STL [R1+0x1bb4], R10 ;  /* 0x001bb40a01007387 */ /* 0x0001e80000100800 */
[----:B------:R1:W-:Y:S01]  /*2b060*/  STL [R1+0x1c28], R9 ;  /* 0x001c280901007387 */ /* 0x0003e20000100800 */
[----:B0-----:R-:W-:Y:S02]  /*2b070*/  IADD3 R10, P0, R6, R3, RZ ;  /* 0x00000003060a7210 */ /* 0x001fe40007f1e0ff */
[----:B-1----:R-:W-:Y:S01]  /*2b080*/  LEA.HI.X.SX32 R9, R7, R5, 0x1, P4 ;  /* 0x0000000507097211 */ /* 0x002fe200020f0eff */
[----:B------:R-:W-:Y:S01]  /*2b090*/  IMAD R7, R4, 0x78, RZ ;  /* 0x0000007804077824 */ /* 0x000fe200078e02ff */
[----:B------:R-:W-:Y:S01]  /*2b0a0*/  IADD3 R8, P4, R8, R3, RZ ;  /* 0x0000000308087210 */ /* 0x000fe20007f9e0ff */
[----:B------:R0:W-:Y:S01]  /*2b0b0*/  STL [R1+0x1c3c], R10 ;  /* 0x001c3c0a01007387 */ /* 0x0001e20000100800 */
[----:B------:R-:W-:-:S03]  /*2b0c0*/  LEA.HI.X.SX32 R6, R6, R5, 0x1, P3 ;  /* 0x0000000506067211 */ /* 0x000fc600018f0eff */
[----:B------:R1:W-:Y:S04]  /*2b0d0*/  STL [R1+0x1aa0], R9 ;  /* 0x001aa00901007387 */ /* 0x0003e80000100800 */
[----:B------:R2:W-:Y:S01]  /*2b0e0*/  STL [R1+0x1944], R8 ;  /* 0x0019440801007387 */ /* 0x0005e20000100800 */
[----:B0-----:R-:W-:Y:S01]  /*2b0f0*/  IADD3 R10, P3, R7, R3, RZ ;  /* 0x00000003070a7210 */ /* 0x001fe20007f7e0ff */
[C---:B-1----:R-:W-:Y:S02]  /*2b100*/  IMAD R9, R4.reuse, 0x11, RZ ;  /* 0x0000001104097824 */ /* 0x042fe400078e02ff */
[----:B------:R0:W-:Y:S01]  /*2b110*/  STL [R1+0x1bb0], R6 ;  /* 0x001bb00601007387 */ /* 0x0001e20000100800 */
[C---:B--2---:R-:W-:Y:S02]  /*2b120*/  IMAD R8, R4.reuse, 0x3c, RZ ;  /* 0x0000003c04087824 */ /* 0x044fe400078e02ff */
[-C--:B------:R-:W-:Y:S01]  /*2b130*/  LEA.HI.X.SX32 R11, R9, R5.reuse, 0x1, P0 ;  /* 0x00000005090b7211 */ /* 0x080fe200000f0eff */
[----:B------:R1:W-:Y:S01]  /*2b140*/  STL [R1+0x1ae4], R10 ;  /* 0x001ae40a01007387 */ /* 0x0003e20000100800 */
[----:B------:R-:W-:Y:S01]  /*2b150*/  LEA.HI.X.SX32 R9, R7, R5, 0x1, P6 ;  /* 0x0000000507097211 */ /* 0x000fe200030f0eff */
[----:B------:R-:W-:-:S02]  /*2b160*/  IMAD R7, R4, 0xa0, RZ ;  /* 0x000000a004077824 */ /* 0x000fc400078e02ff */
[----:B0-----:R-:W-:Y:S01]  /*2b170*/  IMAD R6, R4, 0x1e, RZ ;  /* 0x0000001e04067824 */ /* 0x001fe200078e02ff */
[----:B------:R-:W-:Y:S01]  /*2b180*/  STL [R1+0x1c38], R11 ;  /* 0x001c380b01007387 */ /* 0x000fe20000100800 */
[----:B-1----:R-:W-:-:S05]  /*2b190*/  IADD3 R10, P0, R8, R3, RZ ;  /* 0x00000003080a7210 */ /* 0x002fca0007f1e0ff */
        /* <DEDUP_REMOVED lines=13> */
[----:B--2---:R-:W-:Y:S02]  /*2b270*/  IMAD R7, R4, 0x34, RZ ;  /* 0x0000003404077824 */ /* 0x004fe400078e02ff */
[-C--:B------:R-:W-:Y:S01]  /*2b280*/  LEA.HI.X.SX32 R11, R9, R5.reuse, 0x1, P6 ;  /* 0x00000005090b7211 */ /* 0x080fe200030f0eff */
[----:B------:R1:W-:Y:S01]  /*2b290*/  STL [R1+0x1b24], R10 ;  /* 0x001b240a01007387 */ /* 0x0003e20000100800 */
[----:B------:R-:W-:Y:S01]  /*2b2a0*/  LEA.HI.X.SX32 R9, R8, R5, 0x1, P5 ;  /* 0x0000000508097211 */ /* 0x000fe200028f0eff */
[----:B0-----:R-:W-:-:S02]  /*2b2b0*/  IMAD R6, R4, 0x1a, RZ ;  /* 0x0000001a04067824 */ /* 0x001fc400078e02ff */
[----:B------:R-:W-:Y:S01]  /*2b2c0*/  STL [R1+0x1c48], R11 ;  /* 0x001c480b01007387 */ /* 0x000fe20000100800 */
[----:B-1----:R-:W-:Y:S01]  /*2b2d0*/  IADD3 R10, P6, R7, R3, RZ ;  /* 0x00000003070a7210 */ /* 0x002fe20007fde0ff */
        /* <DEDUP_REMOVED lines=8> */
[----:B0-----:R-:W-:Y:S01]  /*2b360*/  IADD3 R10, P0, R8, R3, RZ ;  /* 0x00000003080a7210 */ /* 0x001fe20007f1e0ff */
[----:B------:R-:W-:Y:S01]  /*2b370*/  IMAD R8, R4, 0xd, RZ ;  /* 0x0000000d04087824 */ /* 0x000fe200078e02ff */
[----:B-1----:R-:W-:-:S03]  /*2b380*/  LEA.HI.X.SX32 R9, R6, R5, 0x1, P6 ;  /* 0x0000000506097211 */ /* 0x002fc600030f0eff */
[----:B------:R0:W-:Y:S01]  /*2b390*/  STL [R1+0x19c4], R10 ;  /* 0x0019c40a01007387 */ /* 0x0001e20000100800 */
[----:B------:R-:W-:Y:S01]  /*2b3a0*/  IMAD R6, R4, 0x2c, RZ ;  /* 0x0000002c04067824 */ /* 0x000fe200078e02ff */
[----:B------:R-:W-:Y:S02]  /*2b3b0*/  LEA.HI.X.SX32 R8, R8, R5, 0x1, P5 ;  /* 0x0000000508087211 */ /* 0x000fe400028f0eff */
[----:B------:R1:W-:Y:S01]  /*2b3c0*/  STL [R1+0x1bf0], R9 ;  /* 0x001bf00901007387 */ /* 0x0003e20000100800 */
[C---:B0-----:R-:W-:Y:S02]  /*2b3d0*/  IADD3 R10, P6, R7.reuse, R3, RZ ;  /* 0x00000003070a7210 */ /* 0x041fe40007fde0ff */
[----:B------:R-:W-:-:S03]  /*2b3e0*/  LEA.HI.X.SX32 R7, R7, R5, 0x1, P1 ;  /* 0x0000000507077211 */ /* 0x000fc600008f0eff */
[----:B------:R0:W-:Y:S01]  /*2b3f0*/  STL [R1+0x1b64], R10 ;  /* 0x001b640a01007387 */ /* 0x0001e20000100800 */
[----:B-1----:R-:W-:-:S03]  /*2b400*/  IMAD R9, R4, 0x16, RZ ;  /* 0x0000001604097824 */ /* 0x002fc600078e02ff */
[----:B------:R1:W-:Y:S01]  /*2b410*/  STL [R1+0x1c58], R8 ;  /* 0x001c580801007387 */ /* 0x0003e20000100800 */
[----:B0-----:R-:W-:Y:S01]  /*2b420*/  IADD3 R10, P5, R6, R3, RZ ;  /* 0x00000003060a7210 */ /* 0x001fe20007fbe0ff */
[----:B-1----:R-:W-:-:S04]  /*2b430*/  IMAD R8, R4, 0x48, RZ ;  /* 0x0000004804087824 */ /* 0x002fc800078e02ff */
[----:B------:R0:W-:Y:S04]  /*2b440*/  STL [R1+0x1c14], R10 ;  /* 0x001c140a01007387 */ /* 0x0001e80000100800 */
[----:B------:R1:W-:Y:S01]  /*2b450*/  STL [R1+0x1a00], R7 ;  /* 0x001a000701007387 */ /* 0x0003e20000100800 */
[C---:B0-----:R-:W-:Y:S02]  /*2b460*/  IADD3 R10, P1, R9.reuse, R3, RZ ;  /* 0x00000003090a7210 */ /* 0x041fe40007f3e0ff */
[----:B-1----:R-:W-:Y:S01]  /*2b470*/  LEA.HI.X.SX32 R7, R6, R5, 0x1, P6 ;  /* 0x0000000506077211 */ /* 0x002fe200030f0eff */
[----:B------:R-:W-:Y:S01]  /*2b480*/  IMAD R6, R4, 0x24, RZ ;  /* 0x0000002404067824 */ /* 0x000fe200078e02ff */
[----:B------:R-:W-:Y:S01]  /*2b490*/  IADD3 R11, P6, R8, R3, RZ ;  /* 0x00000003080b7210 */ /* 0x000fe20007fde0ff */
[----:B------:R0:W-:Y:S04]  /*2b4a0*/  STL [R1+0x1c6c], R10 ;  /* 0x001c6c0a01007387 */ /* 0x0001e80000100800 */
[----:B------:R1:W-:Y:S04]  /*2b4b0*/  STL [R1+0x1b60], R7 ;  /* 0x001b600701007387 */ /* 0x0003e80000100800 */
[----:B------:R2:W-:Y:S01]  /*2b4c0*/  STL [R1+0x1ba4], R11 ;  /* 0x001ba40b01007387 */ /* 0x0005e20000100800 */
[----:B0-----:R-:W-:Y:S01]  /*2b4d0*/  LEA.HI.X.SX32 R10, R9, R5, 0x1, P5 ;  /* 0x00000005090a7211 */ /* 0x001fe200028f0eff */
[----:B------:R-:W-:-:S02]  /*2b4e0*/  IMAD R9, R4, 0x12, RZ ;  /* 0x0000001204097824 */ /* 0x000fc400078e02ff */
[----:B-1----:R-:W-:Y:S01]  /*2b4f0*/  IMAD R7, R4, 0xb, RZ ;  /* 0x0000000b04077824 */ /* 0x002fe200078e02ff */
[----:B--2---:R-:W-:Y:S01]  /*2b500*/  IADD3 R11, P5, R6, R3, RZ ;  /* 0x00000003060b7210 */ /* 0x004fe20007fbe0ff */
[----:B------:R0:W-:Y:S04]  /*2b510*/  STL [R1+0x1c10], R10 ;  /* 0x001c100a01007387 */ /* 0x0001e80000100800 */
[----:B------:R1:W-:Y:S01]  /*2b520*/  STL [R1+0x1c34], R11 ;  /* 0x001c340b01007387 */ /* 0x0003e20000100800 */
[----:B0-----:R-:W-:Y:S01]  /*2b530*/  LEA.HI.X.SX32 R10, R7, R5, 0x1, P1 ;  /* 0x00000005070a7211 */ /* 0x001fe200008f0eff */
[----:B------:R-:W-:Y:S01]  /*2b540*/  IMAD R7, R4, 0x70, RZ ;  /* 0x0000007004077824 */ /* 0x000fe200078e02ff */
[----:B-1----:R-:W-:-:S03]  /*2b550*/  IADD3 R11, P1, R9, R3, RZ ;  /* 0x00000003090b7210 */ /* 0x002fc60007f3e0ff */
[----:B------:R0:W-:Y:S01]  /*2b560*/  STL [R1+0x1c68], R10 ;  /* 0x001c680a01007387 */ /* 0x0001e20000100800 */
[----:B------:R-:W-:-:S03]  /*2b570*/  LEA.HI.X.SX32 R8, R8, R5, 0x1, P2 ;  /* 0x0000000508087211 */ /* 0x000fc600010f0eff */
[----:B------:R1:W-:Y:S01]  /*2b580*/  STL [R1+0x1c7c], R11 ;  /* 0x001c7c0b01007387 */ /* 0x0003e20000100800 */
[----:B------:R-:W-:Y:S01]  /*2b590*/  LEA.HI.X.SX32 R6, R6, R5, 0x1, P6 ;  /* 0x0000000506067211 */ /* 0x000fe200030f0eff */
[----:B0-----:R-:W-:Y:S01]  /*2b5a0*/  IMAD R10, R4, 0x38, RZ ;  /* 0x00000038040a7824 */ /* 0x001fe200078e02ff */
[-C--:B-1----:R-:W-:Y:S01]  /*2b5b0*/  IADD3 R11, P2, R7, R3.reuse, RZ ;  /* 0x00000003070b7210 */ /* 0x082fe20007f5e0ff */
[----:B------:R0:W-:Y:S03]  /*2b5c0*/  STL [R1+0x1a80], R8 ;  /* 0x001a800801007387 */ /* 0x0001e60000100800 */
[----:B------:R-:W-:Y:S01]  /*2b5d0*/  IADD3 R12, P6, R10, R3, RZ ;  /* 0x000000030a0c7210 */ /* 0x000fe20007fde0ff */
[----:B------:R1:W-:Y:S04]  /*2b5e0*/  STL [R1+0x1b04], R11 ;  /* 0x001b040b01007387 */ /* 0x0003e80000100800 */
[----:B------:R2:W-:Y:S01]  /*2b5f0*/  STL [R1+0x1ba0], R6 ;  /* 0x001ba00601007387 */ /* 0x0005e20000100800 */
[----:B0-----:R-:W-:Y:S01]  /*2b600*/  IMAD R8, R4, 0x1c, RZ ;  /* 0x0000001c04087824 */ /* 0x001fe200078e02ff */
[----:B-1----:R-:W-:-:S02]  /*2b610*/  LEA.HI.X.SX32 R11, R9, R5, 0x1, P5 ;  /* 0x00000005090b7211 */ /* 0x002fc400028f0eff */
[----:B------:R0:W-:Y:S01]  /*2b620*/  STL [R1+0x1be4], R12 ;  /* 0x001be40c01007387 */ /* 0x0001e20000100800 */
[----:B--2---:R-:W-:-:S03]  /*2b630*/  IMAD R6, R4, 0x9, RZ ;  /* 0x0000000904067824 */ /* 0x004fc600078e02ff */
[----:B------:R1:W-:Y:S01]  /*2b640*/  STL [R1+0x1c30], R11 ;  /* 0x001c300b01007387 */ /* 0x0003e20000100800 */
[----:B------:R-:W-:Y:S01]  /*2b650*/  IMAD R9, R4, 0xe, RZ ;  /* 0x0000000e04097824 */ /* 0x000fe200078e02ff */
[----:B0-----:R-:W-:Y:S02]  /*2b660*/  IADD3 R12, P5, R8, R3, RZ ;  /* 0x00000003080c7210 */ /* 0x001fe40007fbe0ff */
[----:B-1----:R-:W-:-:S03]  /*2b670*/  LEA.HI.X.SX32 R11, R6, R5, 0x1, P1 ;  /* 0x00000005060b7211 */ /* 0x002fc600008f0eff */
[----:B------:R0:W-:Y:S01]  /*2b680*/  STL [R1+0x1c54], R12 ;  /* 0x001c540c01007387 */ /* 0x0001e20000100800 */
[----:B------:R-:W-:-:S03]  /*2b690*/  IMAD R6, R4, 0x50, RZ ;  /* 0x0000005004067824 */ /* 0x000fc600078e02ff */
[----:B------:R1:W-:Y:S01]  /*2b6a0*/  STL [R1+0x1c78], R11 ;  /* 0x001c780b01007387 */ /* 0x0003e20000100800 */
[----:B0-----:R-:W-:Y:S02]  /*2b6b0*/  IADD3 R12, P1, R9, R3, RZ ;  /* 0x00000003090c7210 */ /* 0x001fe40007f3e0ff */
[----:B-1----:R-:W-:Y:S01]  /*2b6c0*/  LEA.HI.X.SX32 R11, R7, R5, 0x1, P4 ;  /* 0x00000005070b7211 */ /* 0x002fe200020f0eff */
[----:B------:R-:W-:Y:S02]  /*2b6d0*/  IMAD R7, R4, 0x28, RZ ;  /* 0x0000002804077824 */ /* 0x000fe400078e02ff */
[----:B------:R0:W-:Y:S01]  /*2b6e0*/  STL [R1+0x1c8c], R12 ;  /* 0x001c8c0c01007387 */ /* 0x0001e20000100800 */
[----:B------:R-:W-:-:S03]  /*2b6f0*/  IADD3 R13, P4, R6, R3, RZ ;  /* 0x00000003060d7210 */ /* 0x000fc60007f9e0ff */
[----:B------:R1:W-:Y:S01]  /*2b700*/  STL [R1+0x1940], R11 ;  /* 0x0019400b01007387 */ /* 0x0003e20000100800 */
[----:B0-----:R-:W-:Y:S02]  /*2b710*/  LEA.HI.X.SX32 R12, R10, R5, 0x1, P2 ;  /* 0x000000050a0c7211 */ /* 0x001fe400010f0eff */
[----:B------:R-:W-:Y:S01]  /*2b720*/  IADD3 R10, P2, R7, R3, RZ ;  /* 0x00000003070a7210 */ /* 0x000fe20007f5e0ff */
[----:B-1----:R-:W-:Y:S01]  /*2b730*/  IMAD R11, R4, 0x14, RZ ;  /* 0x00000014040b7824 */ /* 0x002fe200078e02ff */
[----:B------:R-:W-:Y:S01]  /*2b740*/  STL [R1+0x1b84], R13 ;  /* 0x001b840d01007387 */ /* 0x000fe20000100800 */
[----:B------:R-:W-:-:S03]  /*2b750*/  LEA.HI.X.SX32 R8, R8, R5, 0x1, P6 ;  /* 0x0000000508087211 */ /* 0x000fc600030f0eff */
[----:B------:R0:W-:Y:S04]  /*2b760*/  STL [R1+0x1b00], R12 ;  /* 0x001b000c01007387 */ /* 0x0001e80000100800 */
[----:B------:R1:W-:Y:S01]  /*2b770*/  STL [R1+0x1c24], R10 ;  /* 0x001c240a01007387 */ /* 0x0003e20000100800 */
[----:B------:R-:W-:Y:S01]  /*2b780*/  LEA.HI.X.SX32 R9, R9, R5, 0x1, P5 ;  /* 0x0000000509097211 */ /* 0x000fe200028f0eff */
[----:B0-----:R-:W-:Y:S01]  /*2b790*/  IMAD R12, R4, 0xa, RZ ;  /* 0x0000000a040c7824 */ /* 0x001fe200078e02ff */
[-C--:B-1----:R-:W-:Y:S01]  /*2b7a0*/  IADD3 R10, P6, R11, R3.reuse, RZ ;  /* 0x000000030b0a7210 */ /* 0x082fe20007fde0ff */
[----:B------:R0:W-:Y:S03]  /*2b7b0*/  STL [R1+0x1be0], R8 ;  /* 0x001be00801007387 */ /* 0x0001e60000100800 */
[----:B------:R-:W-:Y:S01]  /*2b7c0*/  IADD3 R13, P5, R12, R3, RZ ;  /* 0x000000030c0d7210 */ /* 0x000fe20007fbe0ff */
[----:B------:R1:W-:Y:S01]  /*2b7d0*/  STL [R1+0x1c74], R10 ;  /* 0x001c740a01007387 */ /* 0x0003e20000100800 */
[----:B0-----:R-:W-:-:S03]  /*2b7e0*/  IMAD R8, R4, 0x7, RZ ;  /* 0x0000000704087824 */ /* 0x001fc600078e02ff */
[----:B------:R0:W-:Y:S01]  /*2b7f0*/  STL [R1+0x1c50], R9 ;  /* 0x001c500901007387 */ /* 0x0001e20000100800 */
[----:B-1----:R-:W-:Y:S01]  /*2b800*/  IMAD R10, R4, 0x60, RZ ;  /* 0x00000060040a7824 */ /* 0x002fe200078e02ff */
[----:B------:R-:W-:Y:S02]  /*2b810*/  LEA.HI.X.SX32 R8, R8, R5, 0x1, P1 ;  /* 0x0000000508087211 */ /* 0x000fe400008f0eff */
[----:B------:R1:W-:Y:S01]  /*2b820*/  STL [R1+0x1c9c], R13 ;  /* 0x001c9c0d01007387 */ /* 0x0003e20000100800 */
[----:B0-----:R-:W-:-:S03]  /*2b830*/  IMAD R9, R4, 0x30, RZ ;  /* 0x0000003004097824 */ /* 0x001fc600078e02ff */
[----:B------:R0:W-:Y:S01]  /*2b840*/  STL [R1+0x1c88], R8 ;  /* 0x001c880801007387 */ /* 0x0001e20000100800 */
[----:B-1----:R-:W-:-:S05]  /*2b850*/  IADD3 R13, P1, R10, R3, RZ ;  /* 0x000000030a0d7210 */ /* 0x002fca0007f3e0ff */
[----:B------:R1:W-:Y:S01]  /*2b860*/  STL [R1+0x1b44], R13 ;  /* 0x001b440d01007387 */ /* 0x0003e20000100800 */
[-C--:B0-----:R-:W-:Y:S01]  /*2b870*/  LEA.HI.X.SX32 R8, R6, R5.reuse, 0x1, P3 ;  /* 0x0000000506087211 */ /* 0x081fe200018f0eff */
[----:B------:R-:W-:Y:S01]  /*2b880*/  IMAD R6, R4, 0x18, RZ ;  /* 0x0000001804067824 */ /* 0x000fe200078e02ff */
[----:B------:R-:W-:-:S03]  /*2b890*/  LEA.HI.X.SX32 R7, R7, R5, 0x1, P4 ;  /* 0x0000000507077211 */ /* 0x000fc600020f0eff */
[----:B------:R0:W-:Y:S01]  /*2b8a0*/  STL [R1+0x1a40], R8 ;  /* 0x001a400801007387 */ /* 0x0001e20000100800 */
[-C--:B-1----:R-:W-:Y:S02]  /*2b8b0*/  IADD3 R13, P3, R9, R3.reuse, RZ ;  /* 0x00000003090d7210 */ /* 0x082fe40007f7e0ff */
[----:B------:R-:W-:-:S03]  /*2b8c0*/  IADD3 R14, P4, R6, R3, RZ ;  /* 0x00000003060e7210 */ /* 0x000fc60007f9e0ff */
[----:B------:R1:W-:Y:S01]  /*2b8d0*/  STL [R1+0x1c04], R13 ;  /* 0x001c040d01007387 */ /* 0x0003e20000100800 */
[----:B0-----:R-:W-:-:S03]  /*2b8e0*/  IMAD R8, R4, 0xc, RZ ;  /* 0x0000000c04087824 */ /* 0x001fc600078e02ff */
[----:B------:R0:W-:Y:S01]  /*2b8f0*/  STL [R1+0x1b80], R7 ;  /* 0x001b800701007387 */ /* 0x0001e20000100800 */
[----:B-1----:R-:W-:-:S03]  /*2b900*/  LEA.HI.X.SX32 R13, R11, R5, 0x1, P2 ;  /* 0x000000050b0d7211 */ /* 0x002fc600010f0eff */
[----:B------:R-:W-:Y:S01]  /*2b910*/  STL [R1+0x1c64], R14 ;  /* 0x001c640e01007387 */ /* 0x000fe20000100800 */
[----:B------:R-:W-:Y:S01]  /*2b920*/  IADD3 R15, P2, R8, R3, RZ ;  /* 0x00000003080f7210 */ /* 0x000fe20007f5e0ff */
[C---:B------:R-:W-:Y:S02]  /*2b930*/  IMAD R11, R4.reuse, 0x5, RZ ;  /* 0x00000005040b7824 */ /* 0x040fe400078e02ff */
[----:B0-----:R-:W-:Y:S01]  /*2b940*/  IMAD R7, R4, 0x6, RZ ;  /* 0x0000000604077824 */ /* 0x001fe200078e02ff */
[----:B------:R0:W-:Y:S04]  /*2b950*/  STL [R1+0x1c20], R13 ;  /* 0x001c200d01007387 */ /* 0x0001e80000100800 */
[----:B------:R-:W-:Y:S01]  /*2b960*/  STL [R1+0x1c94], R15 ;  /* 0x001c940f01007387 */ /* 0x000fe20000100800 */
[----:B0-----:R-:W-:-:S02]  /*2b970*/  LEA.HI.X.SX32 R13, R12, R5, 0x1, P6 ;  /* 0x000000050c0d7211 */ /* 0x001fc400030f0eff */
[----:B------:R-:W-:Y:S02]  /*2b980*/  IADD3 R14, P6, R7, R3, RZ ;  /* 0x00000003070e7210 */ /* 0x000fe40007fde0ff */
[-C--:B------:R-:W-:Y:S01]  /*2b990*/  LEA.HI.X.SX32 R12, R11, R5.reuse, 0x1, P5 ;  /* 0x000000050b0c7211 */ /* 0x080fe200028f0eff */
[----:B------:R0:W-:Y:S01]  /*2b9a0*/  STL [R1+0x1c70], R13 ;  /* 0x001c700d01007387 */ /* 0x0001e20000100800 */
[----:B------:R-:W-:-:S03]  /*2b9b0*/  LEA.HI.X.SX32 R11, R10, R5, 0x1, P0 ;  /* 0x000000050a0b7211 */ /* 0x000fc600000f0eff */
[----:B------:R-:W-:Y:S01]  /*2b9c0*/  STL [R1+0x1cac], R14 ;  /* 0x001cac0e01007387 */ /* 0x000fe20000100800 */
[----:B0-----:R-:W-:-:S03]  /*2b9d0*/  LEA R13, P5, R4, R3, 0x7 ;  /* 0x00000003040d7211 */ /* 0x001fc600078a38ff */
[----:B------:R0:W-:Y:S01]  /*2b9e0*/  STL [R1+0x1c98], R12 ;  /* 0x001c980c01007387 */ /* 0x0001e20000100800 */
[----:B------:R-:W-:-:S03]  /*2b9f0*/  LEA.HI.X.SX32 R10, R9, R5, 0x1, P1 ;  /* 0x00000005090a7211 */ /* 0x000fc600008f0eff */
[----:B------:R-:W-:Y:S01]  /*2ba00*/  STL [R1+0x1ac4], R13 ;  /* 0x001ac40d01007387 */ /* 0x000fe20000100800 */
[----:B------:R-:W-:-:S03]  /*2ba10*/  LEA.HI.X.SX32 R9, R6, R5, 0x1, P3 ;  /* 0x0000000506097211 */ /* 0x000fc600018f0eff */
[----:B------:R1:W-:Y:S01]  /*2ba20*/  STL [R1+0x19c0], R11 ;  /* 0x0019c00b01007387 */ /* 0x0003e20000100800 */
[----:B0-----:R-:W-:-:S05]  /*2ba30*/  LEA R12, P0, R4, R3, 0x6 ;  /* 0x00000003040c7211 */ /* 0x001fca00078030ff */
[----:B------:R-:W-:Y:S01]  /*2ba40*/  STL [R1+0x1bc4], R12 ;  /* 0x001bc40c01007387 */ /* 0x000fe20000100800 */
[----:B-1----:R-:W-:-:S03]  /*2ba50*/  LEA R11, P1, R4, R3, 0x5 ;  /* 0x00000003040b7211 */ /* 0x002fc600078228ff */
[----:B------:R0:W-:Y:S04]  /*2ba60*/  STL [R1+0x1b40], R10 ;  /* 0x001b400a01007387 */ /* 0x0001e80000100800 */
[----:B------:R-:W-:Y:S04]  /*2ba70*/  STL [R1+0x1c44], R11 ;  /* 0x001c440b01007387 */ /* 0x000fe80000100800 */
[----:B------:R1:W-:Y:S01]  /*2ba80*/  STL [R1+0x1c00], R9 ;  /* 0x001c000901007387 */ /* 0x0003e20000100800 */
[C---:B0-----:R-:W-:Y:S01]  /*2ba90*/  LEA R10, P3, R4.reuse, R3, 0x4 ;  /* 0x00000003040a7211 */ /* 0x041fe200078620ff */
[----:B------:R-:W-:Y:S01]  /*2baa0*/  IMAD.SHL.U32 R6, R4, 0x2, RZ ;  /* 0x0000000204067824 */ /* 0x000fe200078e00ff */
[----:B-1----:R-:W-:-:S03]  /*2bab0*/  LEA.HI.X.SX32 R9, R8, R5, 0x1, P4 ;  /* 0x0000000508097211 */ /* 0x002fc600020f0eff */
[----:B------:R0:W-:Y:S01]  /*2bac0*/  STL [R1+0x1c84], R10 ;  /* 0x001c840a01007387 */ /* 0x0001e20000100800 */
[----:B------:R-:W-:-:S03]  /*2bad0*/  IMAD R8, R4, 0x3, RZ ;  /* 0x0000000304087824 */ /* 0x000fc600078e02ff */
[----:B------:R1:W-:Y:S01]  /*2bae0*/  STL [R1+0x1c60], R9 ;  /* 0x001c600901007387 */ /* 0x0003e20000100800 */
[C---:B0-----:R-:W-:Y:S02]  /*2baf0*/  LEA R10, P4, R4.reuse, R3, 0x3 ;  /* 0x00000003040a7211 */ /* 0x041fe400078818ff */
[-C--:B-1----:R-:W-:Y:S01]  /*2bb00*/  LEA.HI.X.SX32 R9, R7, R5.reuse, 0x1, P2 ;  /* 0x0000000507097211 */ /* 0x082fe200010f0eff */
[----:B------:R-:W-:Y:S02]  /*2bb10*/  IMAD.SHL.U32 R7, R4, 0x40, RZ ;  /* 0x0000004004077824 */ /* 0x000fe400078e00ff */
[----:B------:R0:W-:Y:S04]  /*2bb20*/  STL [R1+0x1ca4], R10 ;  /* 0x001ca40a01007387 */ /* 0x0001e80000100800 */
[----:B------:R1:W-:Y:S01]  /*2bb30*/  STL [R1+0x1c90], R9 ;  /* 0x001c900901007387 */ /* 0x0003e20000100800 */
[----:B------:R-:W-:-:S02]  /*2bb40*/  LEA.HI.X.SX32 R7, R7, R5, 0x1, P5 ;  /* 0x0000000507077211 */ /* 0x000fc400028f0eff */
[----:B0-----:R-:W-:Y:S02]  /*2bb50*/  IADD3 R10, P2, R6, R3, RZ ;  /* 0x00000003060a7210 */ /* 0x001fe40007f5e0ff */
[----:B-1----:R-:W-:Y:S02]  /*2bb60*/  LEA.HI.X.SX32 R9, R8, R5, 0x1, P6 ;  /* 0x0000000508097211 */ /* 0x002fe400030f0eff */
[C---:B------:R-:W-:Y:S01]  /*2bb70*/  LEA R8, P6, R4.reuse, R3, 0x2 ;  /* 0x0000000304087211 */ /* 0x040fe200078c10ff */
[----:B------:R0:W-:Y:S04]  /*2bb80*/  STL [R1+0x1cbc], R10 ;  /* 0x001cbc0a01007387 */ /* 0x0001e80000100800 */
[----:B------:R1:W-:Y:S04]  /*2bb90*/  STL [R1+0x1ca8], R9 ;  /* 0x001ca80901007387 */ /* 0x0003e80000100800 */
[----:B------:R2:W-:Y:S01]  /*2bba0*/  STL [R1+0x1cb4], R8 ;  /* 0x001cb40801007387 */ /* 0x0005e20000100800 */
[----:B0-----:R-:W-:-:S03]  /*2bbb0*/  IMAD.SHL.U32 R10, R4, 0x20, RZ ;  /* 0x00000020040a7824 */ /* 0x001fc600078e00ff */
[----:B------:R0:W-:Y:S01]  /*2bbc0*/  STL [R1+0x1ac0], R7 ;  /* 0x001ac00701007387 */ /* 0x0001e20000100800 */
[----:B-1----:R-:W-:Y:S01]  /*2bbd0*/  IMAD.SHL.U32 R9, R4, 0x10, RZ ;  /* 0x0000001004097824 */ /* 0x002fe200078e00ff */
[----:B------:R-:W-:Y:S01]  /*2bbe0*/  LEA.HI.X.SX32 R11, R10, R5, 0x1, P0 ;  /* 0x000000050a0b7211 */ /* 0x000fe200000f0eff */
[----:B--2---:R-:W-:-:S03]  /*2bbf0*/  IMAD.SHL.U32 R8, R4, 0x8, RZ ;  /* 0x0000000804087824 */ /* 0x004fc600078e00ff */
[-C--:B------:R-:W-:Y:S01]  /*2bc00*/  LEA.HI.X.SX32 R10, R9, R5.reuse, 0x1, P1 ;  /* 0x00000005090a7211 */ /* 0x080fe200008f0eff */
[----:B0-----:R-:W-:Y:S01]  /*2bc10*/  IMAD.SHL.U32 R7, R4, 0x4, RZ ;  /* 0x0000000404077824 */ /* 0x001fe200078e00ff */
[-C--:B------:R-:W-:Y:S01]  /*2bc20*/  LEA.HI.X.SX32 R9, R8, R5.reuse, 0x1, P3 ;  /* 0x0000000508097211 */ /* 0x080fe200018f0eff */
[----:B------:R-:W-:Y:S03]  /*2bc30*/  STL [R1+0x1bc0], R11 ;  /* 0x001bc00b01007387 */ /* 0x000fe60000100800 */
[-C--:B------:R-:W-:Y:S02]  /*2bc40*/  LEA.HI.X.SX32 R8, R7, R5.reuse, 0x1, P4 ;  /* 0x0000000507087211 */ /* 0x080fe400020f0eff */
[-C--:B------:R-:W-:Y:S01]  /*2bc50*/  LEA.HI.X.SX32 R7, R4, R5.reuse, 0x1, P2 ;  /* 0x0000000504077211 */ /* 0x080fe200010f0eff */
[----:B------:R-:W-:Y:S01]  /*2bc60*/  STL [R1+0x1c40], R10 ;  /* 0x001c400a01007387 */ /* 0x000fe20000100800 */
[----:B------:R-:W-:-:S03]  /*2bc70*/  LEA.HI.X.SX32 R4, R6, R5, 0x1, P6 ;  /* 0x0000000506047211 */ /* 0x000fc600030f0eff */
[----:B------:R-:W-:Y:S04]  /*2bc80*/  STL [R1+0x1c80], R9 ;  /* 0x001c800901007387 */ /* 0x000fe80000100800 */
[----:B------:R-:W-:Y:S04]  /*2bc90*/  STL [R1+0x1ca0], R8 ;  /* 0x001ca00801007387 */ /* 0x000fe80000100800 */
[----:B------:R0:W-:Y:S04]  /*2bca0*/  STL [R1+0x1cb8], R7 ;  /* 0x001cb80701007387 */ /* 0x0001e80000100800 */
[----:B------:R-:W-:Y:S04]  /*2bcb0*/  STL [R1+0x61c], RZ ;  /* 0x00061cff01007387 */ /* 0x000fe80000100800 */
[----:B------:R1:W-:Y:S04]  /*2bcc0*/  STL [R1+0x1cb0], R4 ;  /* 0x001cb00401007387 */ /* 0x0003e80000100800 */
        /* <DEDUP_REMOVED lines=72> */
[----:B0-----:R-:W2:Y:S04]  /*2c150*/  LDL R7, [R1+0x688] ;  /* 0x0006880001077983 */ /* 0x001ea80000100800 */
[----:B------:R-:W-:Y:S04]  /*2c160*/  STL [R1+0x470], RZ ;  /* 0x000470ff01007387 */ /* 0x000fe80000100800 */
[----:B------:R-:W-:Y:S04]  /*2c170*/  STL [R1+0x474], RZ ;  /* 0x000474ff01007387 */ /* 0x000fe80000100800 */
[----:B------:R-:W-:Y:S04]  /*2c180*/  STL [R1+0x478], RZ ;  /* 0x000478ff01007387 */ /* 0x000fe80000100800 */
[----:B------:R-:W-:Y:S04]  /*2c190*/  STL [R1+0x47c], RZ ;  /* 0x00047cff01007387 */ /* 0x000fe80000100800 */
[----:B------:R-:W3:Y:S04]  /*2c1a0*/  LDL R6, [R1+0x684] ;  /* 0x0006840001067983 */ /* 0x000ee80000100800 */
[----:B------:R-:W0:Y:S04]  /*2c1b0*/  S2R R3, SR_TID.X ;  /* 0x0000000000037919 */ /* 0x000e280000002100 */
[----:B------:R-:W-:Y:S04]  /*2c1c0*/  STL [R1+0x4c0], RZ ;  /* 0x0004c0ff01007387 */ /* 0x000fe80000100800 */
[----:B------:R-:W-:Y:S04]  /*2c1d0*/  STL [R1+0x4c4], RZ ;  /* 0x0004c4ff01007387 */ /* 0x000fe80000100800 */
[----:B------:R-:W-:Y:S04]  /*2c1e0*/  STL [R1+0x4c8], RZ ;  /* 0x0004c8ff01007387 */ /* 0x000fe80000100800 */
[----:B------:R-:W-:Y:S04]  /*2c1f0*/  STL [R1+0x4cc], RZ ;  /* 0x0004ccff01007387 */ /* 0x000fe80000100800 */
[----:B------:R-:W-:Y:S01]  /*2c200*/  STL [R1+0x4b0], RZ ;  /* 0x0004b0ff01007387 */ /* 0x000fe20000100800 */
[----:B0-----:R-:W-:-:S03]  /*2c210*/  LOP3.LUT R3, R3, 0x3f, RZ, 0xc0, !PT ;  /* 0x0000003f03037812 */ /* 0x001fc600078ec0ff */
[----:B------:R-:W-:Y:S04]  /*2c220*/  STL [R1+0x4b4], RZ ;  /* 0x0004b4ff01007387 */ /* 0x000fe80000100800 */
[----:B------:R-:W-:Y:S01]  /*2c230*/  STL [R1+0x4b8], RZ ;  /* 0x0004b8ff01007387 */ /* 0x000fe20000100800 */
[----:B------:R-:W-:-:S03]  /*2c240*/  IMAD.SHL.U32 R3, R3, 0x2, RZ ;  /* 0x0000000203037824 */ /* 0x000fc600078e00ff */
[----:B------:R-:W-:Y:S04]  /*2c250*/  STL [R1+0x4bc], RZ ;  /* 0x0004bcff01007387 */ /* 0x000fe80000100800 */
[----:B------:R-:W-:Y:S04]  /*2c260*/  STL [R1+0x4a0], RZ ;  /* 0x0004a0ff01007387 */ /* 0x000fe80000100800 */
[----:B------:R-:W-:Y:S01]  /*2c270*/  STL [R1+0x4a4], RZ ;  /* 0x0004a4ff01007387 */ /* 0x000fe20000100800 */
[----:B-1----:R-:W-:-:S03]  /*2c280*/  LOP3.LUT R4, R3, 0x20, RZ, 0x3c, !PT ;  /* 0x0000002003047812 */ /* 0x002fc600078e3cff */
[----:B------:R-:W-:Y:S01]  /*2c290*/  STL [R1+0x4a8], RZ ;  /* 0x0004a8ff01007387 */ /* 0x000fe20000100800 */
[----:B------:R-:W-:-:S03]  /*2c2a0*/  LOP3.LUT R4, R3, 0x50, RZ, 0x3c, !PT ;  /* 0x0000005003047812 */ /* 0x000fc600078e3cff */
[----:B------:R-:W-:Y:S04]  /*2c2b0*/  STL [R1+0x4ac], RZ ;  /* 0x0004acff01007387 */ /* 0x000fe80000100800 */
[----:B------:R-:W-:Y:S04]  /*2c2c0*/  STL [R1+0x490], RZ ;  /* 0x000490ff01007387 */ /* 0x000fe80000100800 */
[----:B------:R-:W-:Y:S04]  /*2c2d0*/  STL [R1+0x494], RZ ;  /* 0x000494ff01007387 */ /* 0x000fe80000100800 */
[----:B------:R-:W-:Y:S01]  /*2c2e0*/  STL [R1+0x498], RZ ;  /* 0x000498ff01007387 */ /* 0x000fe20000100800 */
[----:B------:R-:W-:-:S03]  /*2c2f0*/  LOP3.LUT R8, R3, 0x30, RZ, 0x3c, !PT ;  /* 0x0000003003087812 */ /* 0x000fc600078e3cff */
        /* <DEDUP_REMOVED lines=9> */
[C---:B--2---:R-:W-:Y:S02]  /*2c390*/  LOP3.LUT R4, R7.reuse, 0x20, RZ, 0x3c, !PT ;  /* 0x0000002007047812 */ /* 0x044fe400078e3cff */
[----:B------:R-:W-:-:S03]  /*2c3a0*/  LOP3.LUT R8, R7, 0x40, RZ, 0x3c, !PT ;  /* 0x0000004007087812 */ /* 0x000fc600078e3cff */
[----:B------:R3:W-:Y:S01]  /*2c3b0*/  STL [R1+0x1ec8], R4 ;  /* 0x001ec80401007387 */ /* 0x0007e20000100800 */
[----:B------:R-:W-:-:S03]  /*2c3c0*/  LOP3.LUT R5, R7, 0x60, RZ, 0x3c, !PT ;  /* 0x0000006007057812 */ /* 0x000fc600078e3cff */
[----:B------:R0:W-:Y:S01]  /*2c3d0*/  STL [R1+0x1ec4], R8 ;  /* 0x001ec40801007387 */ /* 0x0001e20000100800 */
[----:B---3--:R-:W-:-:S05]  /*2c3e0*/  LOP3.LUT R4, R6, 0x40, RZ, 0x3c, !PT ;  /* 0x0000004006047812 */ /* 0x008fca00078e3cff */
[----:B------:R0:W-:Y:S04]  /*2c3f0*/  STL [R1+0x1eb8], R4 ;  /* 0x001eb80401007387 */ /* 0x0001e80000100800 */
[----:B------:R0:W-:Y:S02]  /*2c400*/  STL [R1+0x1ec0], R5 ;  /* 0x001ec00501007387 */ /* 0x0001e40000100800 */
.L_x_2:
[----:B0-----:R-:W2:Y:S01]  /*2c410*/  LDL R5, [R1+0x848] ;  /* 0x0008480001057983 */ /* 0x001ea20000100800 */
[----:B------:R-:W-:-:S03]  /*2c420*/  IMAD.MOV.U32 R6, RZ, RZ, c[0x0][0x180] ;  /* 0x00006000ff067624 */ /* 0x000fc600078e00ff */
[----:B--2---:R0:W-:Y:S04]  /*2c430*/  STL [R1+0x5438], R5 ;  /* 0x0054380501007387 */ /* 0x0041e80000100800 */
[----:B------:R-:W2:Y:S04]  /*2c440*/  LDL R4, [R1+0x84c] ;  /* 0x00084c0001047983 */ /* 0x000ea80000100800 */
[----:B0-----:R-:W3:Y:S04]  /*2c450*/  LDL R5, [R1+0xaa0] ;  /* 0x000aa00001057983 */ /* 0x001ee80000100800 */
[----:B------:R-:W-:Y:S04]  /*2c460*/  STL [R1+0x51ec], R15 ;  /* 0x0051ec0f01007387 */ /* 0x000fe80000100800 */
        /* <DEDUP_REMOVED lines=148> */
[----:B-----5:R-:W-:Y:S04]  /*2cdb0*/  STL [R1+0x51e0], R29 ;  /* 0x0051e01d01007387 */ /* 0x020fe80000100800 */
        /* <DEDUP_REMOVED lines=18> */
[----:B------:R-:W-:Y:S01]  /*2cee0*/  STL [R1+0x5194], R20 ;  /* 0x0051941401007387 */ /* 0x000fe20000100800 */
[----:B---3--:R-:W-:-:S03]  /*2cef0*/  IMAD R6, R5, -0x80, R6 ;  /* 0xffffff8005067824 */ /* 0x008fc600078e0206 */
[----:B------:R-:W-:Y:S04]  /*2cf00*/  STL [R1+0x5190], R21 ;  /* 0x0051901501007387 */ /* 0x000fe80000100800 */
[----:B------:R0:W-:Y:S04]  /*2cf10*/  STL [R1+0x251c], R2 ;  /* 0x00251c0201007387 */ /* 0x0001e80000100800 */
[----:B0-----:R-:W3:Y:S04]  /*2cf20*/  LDL R2, [R1+0x1cbc] ;  /* 0x001cbc0001027983 */ /* 0x001ee80000100800 */
[----:B------:R-:W-:Y:S04]  /*2cf30*/  STL [R1+0x250c], R0 ;  /* 0x00250c0001007387 */ /* 0x000fe80000100800 */
[----:B------:R-:W2:Y:S01]  /*2cf40*/  LDL.LU R5, [R1+0x5438] ;  /* 0x0054380001057983 */ /* 0x000ea20000300800 */
[----:B------:R-:W-:-:S02]  /*2cf50*/  ISETP.GT.AND P0, PT, R6, RZ, PT ;  /* 0x000000ff0600720c */ /* 0x000fc40003f04270 */
[----:B------:R-:W-:-:S11]  /*2cf60*/  PRMT R3, RZ, 0x7610, R3 ;  /* 0x00007610ff037816 */ /* 0x000fd60000000003 */
[----:B--2---:R-:W2:Y:S01]  /*2cf70*/  @P0 LDG.E.U16 R3, [R4.64] ;  /* 0x0000000404030981 */ /* 0x004ea2000c1e1500 */
[----:B------:R-:W-:Y:S02]  /*2cf80*/  ISETP.GT.AND P1, PT, R6, 0x1, PT ;  /* 0x000000010600780c */ /* 0x000fe40003f24270 */
[----:B------:R-:W-:Y:S01]  /*2cf90*/  PRMT R15, RZ, 0x7610, R15 ;  /* 0x00007610ff0f7816 */ /* 0x000fe2000000000f */
[----:B--2---:R0:W-:Y:S04]  /*2cfa0*/  STL [R1+0x2b8], R3 ;  /* 0x0002b80301007387 */ /* 0x0041e80000100800 */
[----:B0-----:R-:W2:Y:S04]  /*2cfb0*/  LDL.LU R3, [R1+0x5434] ;  /* 0x0054340001037983 */ /* 0x001ea80000300800 */
[----:B------:R-:W4:Y:S02]  /*2cfc0*/  LDL R5, [R1+0x1cb8] ;  /* 0x001cb80001057983 */ /* 0x000f240000100800 */
[----:B---3--:R-:W-:-:S02]  /*2cfd0*/  @P1 IMAD.MOV.U32 R4, RZ, RZ, R2 ;  /* 0x000000ffff041224 */ /* 0x008fc400078e0002 */
[----:B------:R-:W3:Y:S04]  /*2cfe0*/  LDL.LU R2, [R1+0x1c9c] ;  /* 0x001c9c0001027983 */ /* 0x000ee80000300800 */
[----:B----4-:R-:W4:Y:S01]  /*2cff0*/  @P1 LDG.E.U16 R15, [R4.64] ;  /* 0x00000004040f1981 */ /* 0x010f22000c1e1500 */
[----:B------:R-:W-:-:S03]  /*2d000*/  ISETP.GT.AND P2, PT, R6, 0x2, PT ;  /* 0x000000020600780c */ /* 0x000fc60003f44270 */
[----:B----4-:R0:W-:Y:S04]  /*2d010*/  STL [R1+0x2b4], R15 ;  /* 0x0002b40f01007387 */ /* 0x0101e80000100800 */
[----:B0-----:R-:W4:Y:S04]  /*2d020*/  LDL.LU R15, [R1+0x5430] ;  /* 0x00543000010f7983 */ /* 0x001f280000300800 */
[----:B------:R-:W3:Y:S04]  /*2d030*/  LDL R4, [R1+0x1cb0] ;  /* 0x001cb00001047983 */ /* 0x000ee80000100800 */
[----:B------:R-:W3:Y:S01]  /*2d040*/  LDL R5, [R1+0x1cb4] ;  /* 0x001cb40001057983 */ /* 0x000ee20000100800 */
[----:B--2---:R-:W-:-:S02]  /*2d050*/  PRMT R3, RZ, 0x7610, R3 ;  /* 0x00007610ff037816 */ /* 0x004fc40000000003 */
[----:B---3--:R-:W-:-:S04]  /*2d060*/  @P2 LOP3.LUT R5, R5, R4, RZ, 0x3c, !PT ;  /* 0x0000000405052212 */ /* 0x008fc800078e3cff */
[----:B------:R-:W-:-:S04]  /*2d070*/  @P2 LOP3.LUT R4, R5, R4, RZ, 0x3c, !PT ;  /* 0x0000000405042212 */ /* 0x000fc800078e3cff */
[----:B------:R-:W-:-:S05]  /*2d080*/  @P2 LOP3.LUT R5, R5, R4, RZ, 0x3c, !PT ;  /* 0x0000000405052212 */ /* 0x000fca00078e3cff */
[----:B------:R-:W2:Y:S01]  /*2d090*/  @P2 LDG.E.U16 R3, [R4.64] ;  /* 0x0000000404032981 */ /* 0x000ea2000c1e1500 */
[----:B------:R-:W-:-:S03]  /*2d0a0*/  ISETP.GT.AND P3, PT, R6, 0x3, PT ;  /* 0x000000030600780c */ /* 0x000fc60003f64270 */
[----:B--2---:R0:W-:Y:S04]  /*2d0b0*/  STL [R1+0x2b0], R3 ;  /* 0x0002b00301007387 */ /* 0x0041e80000100800 */
[----:B0-----:R-:W2:Y:S04]  /*2d0c0*/  LDL.LU R3, [R1+0x542c] ;  /* 0x00542c0001037983 */ /* 0x001ea80000300800 */
[----:B------:R-:W3:Y:S04]  /*2d0d0*/  LDL R4, [R1+0x1ca8] ;  /* 0x001ca80001047983 */ /* 0x000ee80000100800 */
[----:B------:R-:W3:Y:S01]  /*2d0e0*/  LDL R5, [R1+0x1cac] ;  /* 0x001cac0001057983 */ /* 0x000ee20000100800 */
[----:B----4-:R-:W-:-:S02]  /*2d0f0*/  PRMT R15, RZ, 0x7610, R15 ;  /* 0x00007610ff0f7816 */ /* 0x010fc4000000000f */
[----:B---3--:R-:W-:-:S04]  /*2d100*/  @P3 LOP3.LUT R5, R5, R4, RZ, 0x3c, !PT ;  /* 0x0000000405053212 */ /* 0x008fc800078e3cff */
[----:B------:R-:W-:-:S04]  /*2d110*/  @P3 LOP3.LUT R4, R5, R4, RZ, 0x3c, !PT ;  /* 0x0000000405043212 */ /* 0x000fc800078e3cff */
[----:B------:R-:W-:-:S05]  /*2d120*/  @P3 LOP3.LUT R5, R5, R4, RZ, 0x3c, !PT ;  /* 0x0000000405053212 */ /* 0x000fca00078e3cff */
[----:B------:R-:W3:Y:S01]  /*2d130*/  @P3 LDG.E.U16 R15, [R4.64] ;  /* 0x00000004040f3981 */ /* 0x000ee2000c1e1500 */
[----:B------:R-:W-:-:S03]  /*2d140*/  ISETP.GT.AND P0, PT, R6, 0x4, PT ;  /* 0x000000040600780c */ /* 0x000fc60003f04270 */
[----:B---3--:R0:W-:Y:S04]  /*2d150*/  STL [R1+0x2ac], R15 ;  /* 0x0002ac0f01007387 */ /* 0x0081e80000100800 */
[----:B0-----:R-:W3:Y:S04]  /*2d160*/  LDL.LU R15, [R1+0x5428] ;  /* 0x00542800010f7983 */ /* 0x001ee80000300800 */
[----:B------:R-:W4:Y:S04]  /*2d170*/  LDL R4, [R1+0x1ca0] ;  /* 0x001ca00001047983 */ /* 0x000f280000100800 */
[----:B------:R-:W4:Y:S01]  /*2d180*/  LDL R5, [R1+0x1ca4] ;  /* 0x001ca40001057983 */ /* 0x000f220000100800 */
[----:B--2---:R-:W-:-:S02]  /*2d190*/  PRMT R3, RZ, 0x7610, R3 ;  /* 0x00007610ff037816 */ /* 0x004fc40000000003 */
[----:B----4-:R-:W-:-:S04]  /*2d1a0*/  @P0 LOP3.LUT R5, R5, R4, RZ, 0x3c, !PT ;  /* 0x0000000405050212 */ /* 0x010fc800078e3cff */
[----:B------:R-:W-:-:S04]  /*2d1b0*/  @P0 LOP3.LUT R4, R5, R4, RZ, 0x3c, !PT ;  /* 0x0000000405040212 */ /* 0x000fc800078e3cff */
[----:B------:R-:W-:-:S05]  /*2d1c0*/  @P0 LOP3.LUT R5, R5, R4, RZ, 0x3c, !PT ;  /* 0x0000000405050212 */ /* 0x000fca00078e3cff */
[----:B------:R-:W2:Y:S01]  /*2d1d0*/  @P0 LDG.E.U16 R3, [R4.64] ;  /* 0x0000000404030981 */ /* 0x000ea2000c1e1500 */
[----:B------:R-:W-:Y:S02]  /*2d1e0*/  ISETP.GT.AND P1, PT, R6, 0x5, PT ;  /* 0x000000050600780c */ /* 0x000fe40003f24270 */
[----:B---3--:R-:W-:Y:S01]  /*2d1f0*/  PRMT R15, RZ, 0x7610, R15 ;  /* 0x00007610ff0f7816 */ /* 0x008fe2000000000f */
[----:B--2---:R0:W-:Y:S04]  /*2d200*/  STL [R1+0x2a8], R3 ;  /* 0x0002a80301007387 */ /* 0x0041e80000100800 */
[----:B0-----:R-:W2:Y:S04]  /*2d210*/  LDL.LU R3, [R1+0x5424] ;  /* 0x0054240001037983 */ /* 0x001ea80000300800 */
[----:B------:R-:W3:Y:S02]  /*2d220*/  LDL R5, [R1+0x1c98] ;  /* 0x001c980001057983 */ /* 0x000ee40000100800 */
[----:B------:R-:W-:-:S02]  /*2d230*/  @P1 IMAD.MOV.U32 R4, RZ, RZ, R2 ;  /* 0x000000ffff041224 */ /* 0x000fc400078e0002 */
        /* <DEDUP_REMOVED lines=41> */
[----:B---3--:R-:W3:Y:S04]  /*2d4d0*/  @P1 LDG.E.U16 R15, [R4.64] ;  /* 0x00000004040f1981 */ /* 0x008ee8000c1e1500 */
        /* <DEDUP_REMOVED lines=164> */
[----:B---3--:R0:W-:Y:S04]  /*2df20*/  STL [R1+0x2a4], R15 ;  /* 0x0002a40f01007387 */ /* 0x0081e80000100800 */
[----:B0-----:R-:W3:Y:S04]  /*2df30*/  LDL.LU R15, [R1+0x5420] ;  /* 0x00542000010f7983 */ /* 0x001ee80000300800 */
[----:B------:R-:W4:Y:S04]  /*2df40*/  LDL R4, [R1+0x1c90] ;  /* 0x001c900001047983 */ /* 0x000f280000100800 */
[----:B------:R-:W4:Y:S01]  /*2df50*/  LDL R5, [R1+0x1c94] ;  /* 0x001c940001057983 */ /* 0x000f220000100800 */
[----:B------:R-:W-:-:S02]  /*2df60*/  ISETP.GT.AND P2, PT, R6, 0x6, PT ;  /* 0x000000060600780c */ /* 0x000fc40003f44270 */
[----:B--2---:R-:W-:-:S11]  /*2df70*/  PRMT R3, RZ, 0x7610, R3 ;  /* 0x00007610ff037816 */ /* 0x004fd60000000003 */
[----:B----4-:R-:W-:-:S04]  /*2df80*/  @P2 LOP3.LUT R5, R5, R4, RZ, 0x3c, !PT ;  /* 0x0000000405052212 */ /* 0x010fc800078e3cff */
[----:B------:R-:W-:-:S04]  /*2df90*/  @P2 LOP3.LUT R4, R5, R4, RZ, 0x3c, !PT ;  /* 0x0000000405042212 */ /* 0x000fc800078e3cff */
[----:B------:R-:W-:-:S05]  /*2dfa0*/  @P2 LOP3.LUT R5, R5, R4, RZ, 0x3c, !PT ;  /* 0x0000000405052212 */ /* 0x000fca00078e3cff */
[----:B------:R-:W2:Y:S01]  /*2dfb0*/  @P2 LDG.E.U16 R3, [R4.64] ;  /* 0x0000000404032981 */ /* 0x000ea2000c1e1500 */
[----:B------:R-:W-:-:S03]  /*2dfc0*/  ISETP.GT.AND P3, PT, R6, 0x7, PT ;  /* 0x000000070600780c */ /* 0x000fc60003f64270 */
[----:B--2---:R0:W-:Y:S04]  /*2dfd0*/  STL [R1+0x2a0], R3 ;  /* 0x0002a00301007387 */ /* 0x0041e80000100800 */
[----:B0-----:R-:W2:Y:S04]  /*2dfe0*/  LDL.LU R3, [R1+0x541c] ;  /* 0x00541c0001037983 */ /* 0x001ea80000300800 */
[----:B------:R-:W4:Y:S04]  /*2dff0*/  LDL R4, [R1+0x1c88] ;  /* 0x001c880001047983 */ /* 0x000f280000100800 */
[----:B------:R-:W4:Y:S01]  /*2e000*/  LDL R5, [R1+0x1c8c] ;  /* 0x001c8c0001057983 */ /* 0x000f220000100800 */
[----:B---3--:R-:W-:-:S02]  /*2e010*/  PRMT R15, RZ, 0x7610, R15 ;  /* 0x00007610ff0f7816 */ /* 0x008fc4000000000f */
[----:B----4-:R-:W-:-:S04]  /*2e020*/  @P3 LOP3.LUT R5, R5, R4, RZ, 0x3c, !PT ;  /* 0x0000000405053212 */ /* 0x010fc800078e3cff */
        /* <DEDUP_REMOVED lines=888> */
[----:B------:R-:W-:-:S02]  /*317b0*/  PRMT R2, RZ, 0x7610, R2 ;  /* 0x00007610ff027816 */ /* 0x000fc40000000002 */
[----:B----4-:R-:W-:-:S04]  /*317c0*/  @P0 LOP3.LUT R5, R5, R4, RZ, 0x3c, !PT ;  /* 0x0000000405050212 */ /* 0x010fc800078e3cff */
[----:B------:R-:W-:-:S04]  /*317d0*/  @P0 LOP3.LUT R4, R5, R4, RZ, 0x3c, !PT ;  /* 0x0000000405040212 */ /* 0x000fc800078e3cff */
[----:B------:R-:W-:-:S05]  /*317e0*/  @P0 LOP3.LUT R5, R5, R4, RZ, 0x3c, !PT ;  /* 0x0000000405050212 */ /* 0x000fca00078e3cff */
[----:B------:R0:W4:Y:S04]  /*317f0*/  @P0 LDG.E.U16 R2, [R4.64] ;  /* 0x0000000404020981 */ /* 0x000128000c1e1500 */
[----:B0-----:R-:W3:Y:S04]  /*31800*/  LDL R4, [R1+0x19b8] ;  /* 0x0019b80001047983 */ /* 0x001ee80000100800 */
[----:B------:R-:W3:Y:S01]  /*31810*/  LDL R5, [R1+0x19bc] ;  /* 0x0019bc0001057983 */ /* 0x000ee20000100800 */
[----:B------:R-:W-:Y:S02]  /*31820*/  ISETP.GT.AND P1, PT, R6, 0x61, PT ;  /* 0x000000610600780c */ /* 0x000fe40003f24270 */
[----:B--2---:R-:W-:-:S11]  /*31830*/  PRMT R3, RZ, 0x7610, R3 ;  /* 0x00007610ff037816 */ /* 0x004fd60000000003 */
        /* <DEDUP_REMOVED lines=9> */
[----:B------:R-:W-:-:S02]  /*318d0*/  PRMT R15, RZ, 0x7610, R15 ;  /* 0x00007610ff0f7816 */ /* 0x000fc4000000000f */
[----:B---3--:R-:W-:-:S04]  /*318e0*/  @P2 LOP3.LUT R5, R5, R4, RZ, 0x3c, !PT ;  /* 0x0000000405052212 */ /* 0x008fc800078e3cff */
[----:B------:R-:W-:-:S04]  /*318f0*/  @P2 LOP3.LUT R4, R5, R4, RZ, 0x3c, !PT ;  /* 0x0000000405042212 */ /* 0x000fc800078e3cff */
[----:B------:R-:W-:-:S05]  /*31900*/  @P2 LOP3.LUT R5, R5, R4, RZ, 0x3c, !PT ;  /* 0x0000000405052212 */ /* 0x000fca00078e3cff */
[----:B------:R-:W3:Y:S01]  /*31910*/  @P2 LDG.E.U16 R15, [R4.64] ;  /* 0x00000004040f2981 */ /* 0x000ee2000c1e1500 */
[----:B------:R-:W-:-:S03]  /*31920*/  ISETP.GT.AND P3, PT, R6, 0x63, PT ;  /* 0x000000630600780c */ /* 0x000fc60003f64270 */
[----:B---3--:R0:W-:Y:S04]  /*31930*/  STL [R1+0x130], R15 ;  /* 0x0001300f01007387 */ /* 0x0081e80000100800 */
[----:B0-----:R-:W3:Y:S04]  /*31940*/  LDL.LU R15, [R1+0x52b0] ;  /* 0x0052b000010f7983 */ /* 0x001ee80000300800 */
        /* <DEDUP_REMOVED lines=186> */
[----:B------:R0:W2:Y:S04]  /*324f0*/  @P1 LDG.E.U16 R3, [R4.64] ;  /* 0x0000000404031981 */ /* 0x0000a8000c1e1500 */
[----:B0-----:R-:W3:Y:S04]  /*32500*/  LDL R4, [R1+0x1910] ;  /* 0x0019100001047983 */ /* 0x001ee80000100800 */
[----:B------:R-:W3:Y:S01]  /*32510*/  LDL R5, [R1+0x1914] ;  /* 0x0019140001057983 */ /* 0x000ee20000100800 */
[----:B------:R-:W-:Y:S02]  /*32520*/  ISETP.GT.AND P0, PT, R6, 0x76, PT ;  /* 0x000000760600780c */ /* 0x000fe40003f04270 */
[----:B------:R-:W-:-:S11]  /*32530*/  PRMT R14, RZ, 0x7610, R14 ;  /* 0x00007610ff0e7816 */ /* 0x000fd6000000000e */
[----:B---3--:R-:W-:-:S04]  /*32540*/  @P0 LOP3.LUT R5, R5, R4, RZ, 0x3c, !PT ;  /* 0x0000000405050212 */ /* 0x008fc800078e3cff */
[----:B------:R-:W-:-:S04]  /*32550*/  @P0 LOP3.LUT R4, R5, R4, RZ, 0x3c, !PT ;  /* 0x0000000405040212 */ /* 0x000fc800078e3cff */
[----:B------:R-:W-:-:S05]  /*32560*/  @P0 LOP3.LUT R5, R5, R4, RZ, 0x3c, !PT ;  /* 0x0000000405050212 */ /* 0x000fca00078e3cff */
[----:B------:R-:W3:Y:S04]  /*32570*/  @P0 LDG.E.U16 R14, [R4.64] ;  /* 0x00000004040e0981 */ /* 0x000ee8000c1e1500 */
[----:B--2---:R0:W-:Y:S04]  /*32580*/  STL [R1+0xe4], R3 ;  /* 0x0000e40301007387 */ /* 0x0041e80000100800 */
[----:B0-----:R-:W2:Y:S04]  /*32590*/  LDL R3, [R1+0x18f4] ;  /* 0x0018f40001037983 */ /* 0x001ea80000100800 */
[----:B---3--:R0:W-:Y:S04]  /*325a0*/  STL [R1+0xe0], R14 ;  /* 0x0000e00e01007387 */ /* 0x0081e80000100800 */
[----:B0-----:R-:W3:Y:S04]  /*325b0*/  LDL.LU R14, [R1+0x5264] ;  /* 0x00526400010e7983 */ /* 0x001ee80000300800 */
[----:B------:R-:W2:Y:S04]  /*325c0*/  LDL R4, [R1+0x1908] ;  /* 0x0019080001047983 */ /* 0x000ea80000100800 */
[----:B------:R-:W2:Y:S01]  /*325d0*/  LDL R5, [R1+0x190c] ;  /* 0x00190c0001057983 */ /* 0x000ea20000100800 */
[----:B------:R-:W-:-:S02]  /*325e0*/  ISETP.GT.AND P2, PT, R6, 0x77, PT ;  /* 0x000000770600780c */ /* 0x000fc40003f44270 */
[----:B------:R-:W-:-:S11]  /*325f0*/  PRMT R15, RZ, 0x7610, R15 ;  /* 0x00007610ff0f7816 */ /* 0x000fd6000000000f */
[----:B--2---:R-:W-:-:S04]  /*32600*/  @P2 LOP3.LUT R5, R5, R4, RZ, 0x3c, !PT ;  /* 0x0000000405052212 */ /* 0x004fc800078e3cff */
[----:B------:R-:W-:-:S04]  /*32610*/  @P2 LOP3.LUT R4, R5, R4, RZ, 0x3c, !PT ;  /* 0x0000000405042212 */ /* 0x000fc800078e3cff */
[----:B------:R-:W-:-:S05]  /*32620*/  @P2 LOP3.LUT R5, R5, R4, RZ, 0x3c, !PT ;  /* 0x0000000405052212 */ /* 0x000fca00078e3cff */
[----:B------:R-:W2:Y:S01]  /*32630*/  @P2 LDG.E.U16 R15, [R4.64] ;  /* 0x00000004040f2981 */ /* 0x000ea2000c1e1500 */
[----:B------:R-:W-:-:S03]  /*32640*/  ISETP.GT.AND P3, PT, R6, 0x78, PT ;  /* 0x000000780600780c */ /* 0x000fc60003f64270 */
[----:B--2---:R0:W-:Y:S04]  /*32650*/  STL [R1+0xdc], R15 ;  /* 0x0000dc0f01007387 */ /* 0x0041e80000100800 */
[----:B0-----:R-:W2:Y:S04]  /*32660*/  LDL.LU R15, [R1+0x5260] ;  /* 0x00526000010f7983 */ /* 0x001ea80000300800 */
[----:B------:R-:W2:Y:S04]  /*32670*/  LDL R4, [R1+0x1900] ;  /* 0x0019000001047983 */ /* 0x000ea80000100800 */
[----:B------:R-:W2:Y:S01]  /*32680*/  LDL R5, [R1+0x1904] ;  /* 0x0019040001057983 */ /* 0x000ea20000100800 */
[----:B---3--:R-:W-:-:S02]  /*32690*/  PRMT R14, RZ, 0x7610, R14 ;  /* 0x00007610ff0e7816 */ /* 0x008fc4000000000e */
[----:B--2---:R-:W-:-:S04]  /*326a0*/  @P3 LOP3.LUT R5, R5, R4, RZ, 0x3c, !PT ;  /* 0x0000000405053212 */ /* 0x004fc800078e3cff */
        /* <DEDUP_REMOVED lines=13> */
[C---:B------:R-:W-:Y:S02]  /*32780*/  ISETP.GT.AND P4, PT, R6.reuse, 0x7a, PT ;  /* 0x0000007a0600780c */ /* 0x040fe40003f84270 */
[----:B--2---:R-:W-:Y:S01]  /*32790*/  PRMT R14, RZ, 0x7610, R14 ;  /* 0x00007610ff0e7816 */ /* 0x004fe2000000000e */
[----:B---3--:R0:W-:Y:S04]  /*327a0*/  STL [R1+0xd4], R15 ;  /* 0x0000d40f01007387 */ /* 0x0081e80000100800 */
[----:B0-----:R-:W2:Y:S04]  /*327b0*/  LDL.LU R15, [R1+0x5258] ;  /* 0x00525800010f7983 */ /* 0x001ea80000300800 */
[----:B------:R-:W3:Y:S02]  /*327c0*/  LDL R5, [R1+0x18f0] ;  /* 0x0018f00001057983 */ /* 0x000ee40000100800 */
[----:B------:R-:W-:Y:S01]  /*327d0*/  @P4 IMAD.MOV.U32 R4, RZ, RZ, R3 ;  /* 0x000000ffff044224 */ /* 0x000fe200078e0003 */
[----:B------:R-:W-:-:S04]  /*327e0*/  ISETP.GT.AND P0, PT, R6, 0x7b, PT ;  /* 0x0000007b0600780c */ /* 0x000fc80003f04270 */
[----:B---3--:R0:W3:Y:S04]  /*327f0*/  @P4 LDG.E.U16 R14, [R4.64] ;  /* 0x00000004040e4981 */ /* 0x0080e8000c1e1500 */
[----:B0-----:R-:W3:Y:S04]  /*32800*/  LDL R4, [R1+0x18e8] ;  /* 0x0018e80001047983 */ /* 0x001ee80000100800 */
[----:B------:R-:W3:Y:S01]  /*32810*/  LDL R5, [R1+0x18ec] ;  /* 0x0018ec0001057983 */ /* 0x000ee20000100800 */
[----:B--2---:R-:W-:-:S03]  /*32820*/  PRMT R15, RZ, 0x7610, R15 ;  /* 0x00007610ff0f7816 */ /* 0x004fc6000000000f */
[----:B------:R-:W0:Y:S01]  /*32830*/  S2R R3, SR_TID.X ;  /* 0x0000000000037919 */ /* 0x000e220000002100 */
[----:B---3--:R-:W-:-:S04]  /*32840*/  @P0 LOP3.LUT R5, R5, R4, RZ, 0x3c, !PT ;  /* 0x0000000405050212 */ /* 0x008fc800078e3cff */
[----:B------:R-:W-:-:S04]  /*32850*/  @P0 LOP3.LUT R4, R5, R4, RZ, 0x3c, !PT ;  /* 0x0000000405040212 */ /* 0x000fc800078e3cff */
[----:B------:R-:W-:-:S05]  /*32860*/  @P0 LOP3.LUT R5, R5, R4, RZ, 0x3c, !PT ;  /* 0x0000000405050212 */ /* 0x000fca00078e3cff */
[----:B------:R-:W2:Y:S04]  /*32870*/  @P0 LDG.E.U16 R15, [R4.64] ;  /* 0x00000004040f0981 */ /* 0x000ea8000c1e1500 */
[----:B------:R0:W-:Y:S02]  /*32880*/  STL [R1+0xd0], R14 ;  /* 0x0000d00e01007387 */ /* 0x0001e40000100800 */
[C---:B0-----:R-:W-:Y:S02]  /*32890*/  LOP3.LUT R14, R3.reuse, 0x3f, RZ, 0xc0, !PT ;  /* 0x0000003f030e7812 */ /* 0x041fe400078ec0ff */
[----:B------:R-:W-:Y:S02]  /*328a0*/  LOP3.LUT R3, R3, 0x3f, RZ, 0xc0, !PT ;  /* 0x0000003f03037812 */ /* 0x000fe400078ec0ff */
[----:B------:R-:W-:-:S02]  /*328b0*/  LOP3.LUT R14, R14, 0x40, RZ, 0xfc, !PT ;  /* 0x000000400e0e7812 */ /* 0x000fc400078efcff */
[-C--:B------:R-:W-:Y:S02]  /*328c0*/  ISETP.GE.AND P2, PT, R3, R6.reuse, PT ;  /* 0x000000060300720c */ /* 0x080fe40003f46270 */
[----:B------:R-:W-:Y:S02]  /*328d0*/  ISETP.GE.AND P3, PT, R14, R6, PT ;  /* 0x000000060e00720c */ /* 0x000fe40003f66270 */
[----:B------:R-:W3:Y:S04]  /*328e0*/  LDL.LU R14, [R1+0x5254] ;  /* 0x00525400010e7983 */ /* 0x000ee80000300800 */
[----:B------:R-:W3:Y:S04]  /*328f0*/  LDL.LU R3, [R1+0x5250] ;  /* 0x0052500001037983 */ /* 0x000ee80000300800 */
[----:B--2---:R0:W-:Y:S04]  /*32900*/  STL [R1+0xcc], R15 ;  /* 0x0000cc0f01007387 */ /* 0x0041e80000100800 */
[----:B0-----:R-:W2:Y:S04]  /*32910*/  LDL.LU R15, [R1+0x524c] ;  /* 0x00524c00010f7983 */ /* 0x001ea80000300800 */
[----:B------:R-:W2:Y:S04]  /*32920*/  LDL R4, [R1+0x18e0] ;  /* 0x0018e00001047983 */ /* 0x000ea80000100800 */
[----:B------:R-:W2:Y:S01]  /*32930*/  LDL R5, [R1+0x18e4] ;  /* 0x0018e40001057983 */ /* 0x000ea20000100800 */
[----:B------:R-:W-:-:S02]  /*32940*/  ISETP.GT.AND P1, PT, R6, 0x7c, PT ;  /* 0x0000007c0600780c */ /* 0x000fc40003f24270 */
[----:B---3--:R-:W-:-:S11]  /*32950*/  PRMT R3, RZ, 0x7610, R3 ;  /* 0x00007610ff037816 */ /* 0x008fd60000000003 */
        /* <DEDUP_REMOVED lines=34> */
[----:B--2---:R-:W-:-:S03]  /*32b80*/  PRMT R3, RZ, 0x7610, R3 ;  /* 0x00007610ff037816 */ /* 0x004fc60000000003 */
[----:B------:R-:W-:Y:S06]  /*32b90*/  BAR.SYNC.DEFER_BLOCKING 0x0 ;  /* 0x0000000000007b1d */ /* 0x000fec0000010000 */
[----:B---3--:R0:W-:Y:S04]  /*32ba0*/  STL [R1+0xbc], R15 ;  /* 0x0000bc0f01007387 */ /* 0x0081e80000100800 */
[----:B0-----:R-:W2:Y:S04]  /*32bb0*/  LDL.LU R15, [R1+0x523c] ;  /* 0x00523c00010f7983 */ /* 0x001ea80000300800 */
[----:B------:R-:W3:Y:S04]  /*32bc0*/  LDL R4, [R1+0x18c0] ;  /* 0x0018c00001047983 */ /* 0x000ee80000100800 */
[----:B------:R-:W3:Y:S02]  /*32bd0*/  LDL R5, [R1+0x18c4] ;  /* 0x0018c40001057983 */ /* 0x000ee40000100800 */
[----:B---3--:R-:W-:-:S04]  /*32be0*/  @!P2 LOP3.LUT R5, R5, R4, RZ, 0x3c, !PT ;  /* 0x000000040505a212 */ /* 0x008fc800078e3cff */
[----:B------:R-:W-:-:S04]  /*32bf0*/  @!P2 LOP3.LUT R4, R5, R4, RZ, 0x3c, !PT ;  /* 0x000000040504a212 */ /* 0x000fc800078e3cff */
[----:B------:R-:W-:-:S05]  /*32c00*/  @!P2 LOP3.LUT R5, R5, R4, RZ, 0x3c, !PT ;  /* 0x000000040505a212 */ /* 0x000fca00078e3cff */
[----:B------:R-:W3:Y:S04]  /*32c10*/  @!P2 LDG.E.U16 R3, [R4.64] ;  /* 0x000000040403a981 */ /* 0x000ee8000c1e1500 */
[----:B---3--:R0:W-:Y:S04]  /*32c20*/  STL [R1+0xb8], R3 ;  /* 0x0000b80301007387 */ /* 0x0081e80000100800 */
[----:B0-----:R-:W3:Y:S04]  /*32c30*/  LDL.LU R3, [R1+0x5238] ;  /* 0x0052380001037983 */ /* 0x001ee80000300800 */
[----:B------:R-:W3:Y:S04]  /*32c40*/  LDL R4, [R1+0x18b8] ;  /* 0x0018b80001047983 */ /* 0x000ee80000100800 */
[----:B------:R-:W3:Y:S01]  /*32c50*/  LDL R5, [R1+0x18bc] ;  /* 0x0018bc0001057983 */ /* 0x000ee20000100800 */
[----:B--2---:R-:W-:-:S02]  /*32c60*/  PRMT R15, RZ, 0x7610, R15 ;  /* 0x00007610ff0f7816 */ /* 0x004fc4000000000f */
[----:B---3--:R-:W-:-:S04]  /*32c70*/  @!P3 LOP3.LUT R5, R5, R4, RZ, 0x3c, !PT ;  /* 0x000000040505b212 */ /* 0x008fc800078e3cff */
[----:B------:R-:W-:-:S04]  /*32c80*/  @!P3 LOP3.LUT R4, R5, R4, RZ, 0x3c, !PT ;  /* 0x000000040504b212 */ /* 0x000fc800078e3cff */
[----:B------:R-:W-:-:S05]  /*32c90*/  @!P3 LOP3.LUT R5, R5, R4, RZ, 0x3c, !PT ;  /* 0x000000040505b212 */ /* 0x000fca00078e3cff */
[----:B------:R-:W2:Y:S04]  /*32ca0*/  @!P3 LDG.E.U16 R15, [R4.64] ;  /* 0x00000004040fb981 */ /* 0x000ea8000c1e1500 */
[----:B--2---:R0:W-:Y:S04]  /*32cb0*/  STL [R1+0xb4], R15 ;  /* 0x0000b40f01007387 */ /* 0x0041e80000100800 */
[----:B0-----:R-:W2:Y:S04]  /*32cc0*/  LDL.LU R15, [R1+0x5234] ;  /* 0x00523400010f7983 */ /* 0x001ea80000300800 */
[----:B------:R-:W3:Y:S04]  /*32cd0*/  LDL R4, [R1+0x1840] ;  /* 0x0018400001047983 */ /* 0x000ee80000100800 */
[----:B------:R-:W3:Y:S01]  /*32ce0*/  LDL R5, [R1+0x1844] ;  /* 0x0018440001057983 */ /* 0x000ee20000100800 */
[----:B------:R-:W-:-:S02]  /*32cf0*/  PRMT R3, RZ, 0x7610, R3 ;  /* 0x00007610ff037816 */ /* 0x000fc40000000003 */
        /* <DEDUP_REMOVED lines=168> */
[----:B------:R-:W2:Y:S04]  /*33780*/  LDL R4, [R1+0x13b8] ;  /* 0x0013b80001047983 */ /* 0x000ea80000100800 */
[----:B------:R-:W2:Y:S01]  /*33790*/  LDL R5, [R1+0x13bc] ;  /* 0x0013bc0001057983 */ /* 0x000ea20000100800 */
[----:B------:R-:W-:-:S02]  /*337a0*/  PRMT R14, RZ, 0x7610, R14 ;  /* 0x00007610ff0e7816 */ /* 0x000fc4000000000e */
[----:B--2---:R-:W-:-:S04]  /*337b0*/  @!P3 LOP3.LUT R5, R5, R4, RZ, 0x3c, !PT ;  /* 0x000000040505b212 */ /* 0x004fc800078e3cff */
[----:B------:R-:W-:-:S04]  /*337c0*/  @!P3 LOP3.LUT R4, R5, R4, RZ, 0x3c, !PT ;  /* 0x000000040504b212 */ /* 0x000fc800078e3cff */
[----:B------:R-:W-:-:S05]  /*337d0*/  @!P3 LOP3.LUT R5, R5, R4, RZ, 0x3c, !PT ;  /* 0x000000040505b212 */ /* 0x000fca00078e3cff */
[----:B------:R-:W2:Y:S04]  /*337e0*/  @!P3 LDG.E.U16 R14, [R4.64] ;  /* 0x00000004040eb981 */ /* 0x000ea8000c1e1500 */
[----:B--2---:R0:W-:Y:S04]  /*337f0*/  STL [R1+0x64], R14 ;  /* 0x0000640e01007387 */ /* 0x0041e80000100800 */
[----:B0-----:R-:W2:Y:S04]  /*33800*/  LDL.LU R14, [R1+0x51e4] ;  /* 0x0051e400010e7983 */ /* 0x001ea80000300800 */
        /* <DEDUP_REMOVED lines=71> */
[----:B0-----:R-:W2:Y:S01]  /*33c80*/  LDL.LU R12, [R1+0x51c4] ;  /* 0x0051c400010c7983 */ /* 0x001ea20000300800 */
[----:B------:R-:W2:Y:S02]  /*33c90*/  LDL R4, [R1+0x1140] ;  /* 0x0011400001047983 */ /* 0x000ea40000100800 */
        /* <DEDUP_REMOVED lines=59> */
[----:B------:R0:W2:Y:S04]  /*34050*/  @!P2 LDG.E.U16 R0, [R4.64] ;  /* 0x000000040400a981 */ /* 0x0000a8000c1e1500 */
[----:B0-----:R-:W2:Y:S04]  /*34060*/  LDL R4, [R1+0xfb8] ;  /* 0x000fb80001047983 */ /* 0x001ea80000100800 */
[----:B------:R-:W2:Y:S01]  /*34070*/  LDL R5, [R1+0xfbc] ;  /* 0x000fbc0001057983 */ /* 0x000ea20000100800 */
[----:B------:R-:W-:Y:S02]  /*34080*/  PRMT R22, RZ, 0x7610, R22 ;  /* 0x00007610ff167816 */ /* 0x000fe40000000016 */
[----:B--2---:R-:W-:-:S04]  /*34090*/  @!P3 LOP3.LUT R5, R5, R4, RZ, 0x3c, !PT ;  /* 0x000000040505b212 */ /* 0x004fc800078e3cff */
[----:B------:R-:W-:-:S04]  /*340a0*/  @!P3 LOP3.LUT R4, R5, R4, RZ, 0x3c, !PT ;  /* 0x000000040504b212 */ /* 0x000fc800078e3cff */
[----:B------:R-:W-:-:S05]  /*340b0*/  @!P3 LOP3.LUT R5, R5, R4, RZ, 0x3c, !PT ;  /* 0x000000040505b212 */ /* 0x000fca00078e3cff */
[----:B------:R-:W2:Y:S04]  /*340c0*/  @!P3 LDG.E.U16 R22, [R4.64] ;  /* 0x000000040416b981 */ /* 0x000ea8000c1e1500 */
[----:B------:R0:W-:Y:S04]  /*340d0*/  STL [R1+0x28], R0 ;  /* 0x0000280001007387 */ /* 0x0001e80000100800 */
[----:B0-----:R-:W3:Y:S04]  /*340e0*/  LDL R0, [R1+0xe44] ;  /* 0x000e440001007983 */ /* 0x001ee80000100800 */
        /* <DEDUP_REMOVED lines=38> */
[----:B------:R-:W2:Y:S01]  /*34350*/  LDL R5, [R1+0xe40] ;  /* 0x000e400001057983 */ /* 0x000ea20000100800 */
[----:B------:R-:W-:Y:S01]  /*34360*/  PRMT R19, RZ, 0x7610, R19 ;  /* 0x00007610ff137816 */ /* 0x000fe20000000013 */
[----:B---3--:R-:W-:-:S02]  /*34370*/  @!P2 IMAD.MOV.U32 R4, RZ, RZ, R0 ;  /* 0x000000ffff04a224 */ /* 0x008fc400078e0000 */
[----:B------:R-:W3:Y:S04]  /*34380*/  LDL R0, [R1+0xd3c] ;  /* 0x000d3c0001007983 */ /* 0x000ee80000100800 */
[----:B--2---:R-:W2:Y:S04]  /*34390*/  @!P2 LDG.E.U16 R19, [R4.64] ;  /* 0x000000040413a981 */ /* 0x004ea8000c1e1500 */
        /* <DEDUP_REMOVED lines=26> */
[----:B------:R-:W2:Y:S01]  /*34540*/  @!P3 LDG.E.U16 R3, [R4.64] ;  /* 0x000000040403b981 */ /* 0x000ea2000c1e1500 */
[----:B------:R-:W-:-:S03]  /*34550*/  PRMT R14, RZ, 0x7610, R14 ;  /* 0x00007610ff0e7816 */ /* 0x000fc6000000000e */
[----:B--2---:R-:W-:Y:S01]  /*34560*/  STL [R1+0x4], R3 ;  /* 0x0000040301007387 */ /* 0x004fe20000100800 */
[----:B------:R-:W2:Y:S02]  /*34570*/  LDL R5, [R1+0xd40] ;  /* 0x000d400001057983 */ /* 0x000ea40000100800 */
[----:B------:R-:W-:Y:S01]  /*34580*/  @!P2 IMAD.MOV.U32 R4, RZ, RZ, R15 ;  /* 0x000000ffff04a224 */ /* 0x000fe200078e000f */
[----:B------:R-:W-:Y:S01]  /*34590*/  PRMT R29, RZ, 0x7610, R29 ;  /* 0x00007610ff1d7816 */ /* 0x000fe2000000001d */
[----:B------:R-:W3:Y:S04]  /*345a0*/  LDL R15, [R1+0xc40] ;  /* 0x000c4000010f7983 */ /* 0x000ee80000100800 */
[----:B--2---:R0:W2:Y:S04]  /*345b0*/  @!P2 LDG.E.U16 R14, [R4.64] ;  /* 0x00000004040ea981 */ /* 0x0040a8000c1e1500 */
[----:B0-----:R-:W4:Y:S01]  /*345c0*/  LDL R5, [R1+0xd38] ;  /* 0x000d380001057983 */ /* 0x001f220000100800 */
[----:B---3--:R-:W-:-:S03]  /*345d0*/  @!P3 IMAD.MOV.U32 R4, RZ, RZ, R0 ;  /* 0x000000ffff04b224 */ /* 0x008fc600078e0000 */
[----:B--2---:R0:W-:Y:S01]  /*345e0*/  STL [R1], R14 ;  /* 0x0000000e01007387 */ /* 0x0041e20000100800 */
[----:B------:R-:W-:Y:S01]  /*345f0*/  PRMT R28, RZ, 0x7610, R28 ;  /* 0x00007610ff1c7816 */ /* 0x000fe2000000001c */
[----:B------:R-:W2:Y:S02]  /*34600*/  LDL R0, [R1+0xc3c] ;  /* 0x000c3c0001007983 */ /* 0x000ea40000100800 */
[----:B----4-:R1:W3:Y:S04]  /*34610*/  @!P3 LDG.E.U16 R29, [R4.64] ;  /* 0x00000004041db981 */ /* 0x0102e8000c1e1500 */
[----:B0-----:R-:W4:Y:S04]  /*34620*/  LDL R14, [R1+0xc44] ;  /* 0x000c4400010e7983 */ /* 0x001f280000100800 */
[----:B-1----:R-:W2:Y:S04]  /*34630*/  LDL R4, [R1+0xcc0] ;  /* 0x000cc00001047983 */ /* 0x002ea80000100800 */
[----:B------:R-:W2:Y:S02]  /*34640*/  LDL R5, [R1+0xcc4] ;  /* 0x000cc40001057983 */ /* 0x000ea40000100800 */
[----:B--2---:R-:W-:-:S04]  /*34650*/  @!P2 LOP3.LUT R5, R5, R4, RZ, 0x3c, !PT ;  /* 0x000000040505a212 */ /* 0x004fc800078e3cff */
[----:B------:R-:W-:-:S04]  /*34660*/  @!P2 LOP3.LUT R4, R5, R4, RZ, 0x3c, !PT ;  /* 0x000000040504a212 */ /* 0x000fc800078e3cff */
[----:B------:R-:W-:Y:S01]  /*34670*/  @!P2 LOP3.LUT R5, R5, R4, RZ, 0x3c, !PT ;  /* 0x000000040505a212 */ /* 0x000fe200078e3cff */
[----:B---3--:R0:W-:Y:S04]  /*34680*/  STL [R1+0x50fc], R29 ;  /* 0x0050fc1d01007387 */ /* 0x0081e80000100800 */
[----:B------:R1:W2:Y:S01]  /*34690*/  @!P2 LDG.E.U16 R28, [R4.64] ;  /* 0x00000004041ca981 */ /* 0x0002a2000c1e1500 */
[----:B------:R-:W-:-:S03]  /*346a0*/  PRMT R27, RZ, 0x7610, R27 ;  /* 0x00007610ff1b7816 */ /* 0x000fc6000000001b */
[----:B0-----:R-:W3:Y:S04]  /*346b0*/  LDL R29, [R1+0xc38] ;  /* 0x000c3800011d7983 */ /* 0x001ee80000100800 */
[----:B-1----:R-:W2:Y:S04]  /*346c0*/  LDL R4, [R1+0xcb8] ;  /* 0x000cb80001047983 */ /* 0x002ea80000100800 */
[----:B------:R-:W2:Y:S02]  /*346d0*/  LDL R5, [R1+0xcbc] ;  /* 0x000cbc0001057983 */ /* 0x000ea40000100800 */
[----:B--2---:R-:W-:-:S04]  /*346e0*/  @!P3 LOP3.LUT R5, R5, R4, RZ, 0x3c, !PT ;  /* 0x000000040505b212 */ /* 0x004fc800078e3cff */
[----:B------:R-:W-:-:S04]  /*346f0*/  @!P3 LOP3.LUT R4, R5, R4, RZ, 0x3c, !PT ;  /* 0x000000040504b212 */ /* 0x000fc800078e3cff */
[----:B------:R-:W-:-:S05]  /*34700*/  @!P3 LOP3.LUT R5, R5, R4, RZ, 0x3c, !PT ;  /* 0x000000040505b212 */ /* 0x000fca00078e3cff */
[----:B------:R4:W2:Y:S04]  /*34710*/  @!P3 LDG.E.U16 R27, [R4.64] ;  /* 0x00000004041bb981 */ /* 0x0008a8000c1e1500 */
[----:B------:R0:W-:Y:S04]  /*34720*/  STL [R1+0x5100], R28 ;  /* 0x0051001c01007387 */ /* 0x0001e80000100800 */
[----:B0-----:R-:W3:Y:S01]  /*34730*/  LDL R28, [R1+0xbc4] ;  /* 0x000bc400011c7983 */ /* 0x001ee20000100800 */
[----:B------:R-:W-:Y:S01]  /*34740*/  PRMT R26, RZ, 0x7610, R26 ;  /* 0x00007610ff1a7816 */ /* 0x000fe2000000001a */
[----:B----4-:R-:W-:-:S02]  /*34750*/  @!P2 IMAD.MOV.U32 R4, RZ, RZ, R14 ;  /* 0x000000ffff04a224 */ /* 0x010fc400078e000e */
[----:B------:R-:W-:Y:S01]  /*34760*/  @!P2 IMAD.MOV.U32 R5, RZ, RZ, R15 ;  /* 0x000000ffff05a224 */ /* 0x000fe200078e000f */
[----:B------:R-:W-:-:S04]  /*34770*/  PRMT R25, RZ, 0x7610, R25 ;  /* 0x00007610ff197816 */ /* 0x000fc80000000019 */
[----:B------:R0:W4:Y:S04]  /*34780*/  @!P2 LDG.E.U16 R26, [R4.64] ;  /* 0x00000004041aa981 */ /* 0x000128000c1e1500 */
[----:B--2---:R1:W-:Y:S01]  /*34790*/  STL [R1+0x5104], R27 ;  /* 0x0051041b01007387 */ /* 0x0043e20000100800 */
[----:B0-----:R-:W-:Y:S02]  /*347a0*/  @!P3 IMAD.MOV.U32 R4, RZ, RZ, R0 ;  /* 0x000000ffff04b224 */ /* 0x001fe400078e0000 */
[----:B---3--:R-:W-:Y:S01]  /*347b0*/  @!P3 IMAD.MOV.U32 R5, RZ, RZ, R29 ;  /* 0x000000ffff05b224 */ /* 0x008fe200078e001d */
[----:B------:R-:W-:Y:S01]  /*347c0*/  PRMT R24, RZ, 0x7610, R24 ;  /* 0x00007610ff187816 */ /* 0x000fe20000000018 */
[----:B------:R-:W2:Y:S04]  /*347d0*/  LDL R15, [R1+0xbb8] ;  /* 0x000bb800010f7983 */ /* 0x000ea80000100800 */
[----:B------:R0:W3:Y:S04]  /*347e0*/  @!P3 LDG.E.U16 R25, [R4.64] ;  /* 0x000000040419b981 */ /* 0x0000e8000c1e1500 */
[----:B------:R-:W2:Y:S04]  /*347f0*/  LDL R14, [R1+0xbbc] ;  /* 0x000bbc00010e7983 */ /* 0x000ea80000100800 */
[----:B-1----:R-:W2:Y:S01]  /*34800*/  LDL R27, [R1+0xbc0] ;  /* 0x000bc000011b7983 */ /* 0x002ea20000100800 */
[----:B0-----:R-:W-:-:S03]  /*34810*/  @!P2 IMAD.MOV.U32 R4, RZ, RZ, R28 ;  /* 0x000000ffff04a224 */ /* 0x001fc600078e001c */
[----:B----4-:R0:W-:Y:S01]  /*34820*/  STL [R1+0x5108], R26 ;  /* 0x0051081a01007387 */ /* 0x0101e20000100800 */
[----:B------:R-:W4:Y:S02]  /*34830*/  LDL R29, [R1+0xb40] ;  /* 0x000b4000011d7983 */ /* 0x000f240000100800 */
[----:B------:R-:W4:Y:S02]  /*34840*/  LDL R0, [R1+0xb44] ;  /* 0x000b440001007983 */ /* 0x000f240000100800 */
[----:B--2---:R-:W-:-:S05]  /*34850*/  @!P2 IMAD.MOV.U32 R5, RZ, RZ, R27 ;  /* 0x000000ffff05a224 */ /* 0x004fca00078e001b */
[----:B------:R1:W2:Y:S04]  /*34860*/  @!P2 LDG.E.U16 R24, [R4.64] ;  /* 0x000000040418a981 */ /* 0x0002a8000c1e1500 */
[----:B---3--:R3:W-:Y:S01]  /*34870*/  STL [R1+0x510c], R25 ;  /* 0x00510c1901007387 */ /* 0x0087e20000100800 */
[----:B------:R-:W4:Y:S02]  /*34880*/  LDL R28, [R1+0xb38] ;  /* 0x000b3800011c7983 */ /* 0x000f240000100800 */
[----:B------:R-:W4:Y:S02]  /*34890*/  LDL R27, [R1+0xb3c] ;  /* 0x000b3c00011b7983 */ /* 0x000f240000100800 */
[----:B0-----:R-:W4:Y:S01]  /*348a0*/  LDL R26, [R1+0xac0] ;  /* 0x000ac000011a7983 */ /* 0x001f220000100800 */
[----:B---3--:R-:W3:Y:S01]  /*348b0*/  LDL R25, [R1+0xac4] ;  /* 0x000ac40001197983 */ /* 0x008ee20000100800 */
[----:B-1----:R-:W-:-:S02]  /*348c0*/  @!P3 IMAD.MOV.U32 R4, RZ, RZ, R14 ;  /* 0x000000ffff04b224 */ /* 0x002fc400078e000e */
[----:B------:R-:W-:Y:S01]  /*348d0*/  @!P3 IMAD.MOV.U32 R5, RZ, RZ, R15 ;  /* 0x000000ffff05b224 */ /* 0x000fe200078e000f */
[----:B------:R-:W-:Y:S02]  /*348e0*/  PRMT R13, RZ, 0x7610, R13 ;  /* 0x00007610ff0d7816 */ /* 0x000fe4000000000d */
[----:B------:R-:W-:-:S04]  /*348f0*/  PRMT R12, RZ, 0x7610, R12 ;  /* 0x00007610ff0c7816 */ /* 0x000fc8000000000c */
[----:B------:R4:W3:Y:S04]  /*34900*/  @!P3 LDG.E.U16 R13, [R4.64] ;  /* 0x00000004040db981 */ /* 0x0008e8000c1e1500 */
[----:B--2---:R-:W-:Y:S01]  /*34910*/  STL [R1+0x5110], R24 ;  /* 0x0051101801007387 */ /* 0x004fe20000100800 */
[----:B------:R-:W2:Y:S02]  /*34920*/  LDL R15, [R1+0xab8] ;  /* 0x000ab800010f7983 */ /* 0x000ea40000100800 */
[----:B------:R-:W2:Y:S02]  /*34930*/  LDL R14, [R1+0xabc] ;  /* 0x000abc00010e7983 */ /* 0x000ea40000100800 */
[----:B----4-:R-:W-:Y:S02]  /*34940*/  @!P2 IMAD.MOV.U32 R4, RZ, RZ, R0 ;  /* 0x000000ffff04a224 */ /* 0x010fe400078e0000 */
[----:B------:R-:W-:Y:S01]  /*34950*/  @!P2 IMAD.MOV.U32 R5, RZ, RZ, R29 ;  /* 0x000000ffff05a224 */ /* 0x000fe200078e001d */
[----:B------:R-:W-:-:S04]  /*34960*/  PRMT R11, RZ, 0x7610, R11 ;  /* 0x00007610ff0b7816 */ /* 0x000fc8000000000b */
[----:B------:R0:W4:Y:S01]  /*34970*/  @!P2 LDG.E.U16 R12, [R4.64] ;  /* 0x00000004040ca981 */ /* 0x000122000c1e1500 */
[----:B------:R-:W-:Y:S01]  /*34980*/  PRMT R10, RZ, 0x7610, R10 ;  /* 0x00007610ff0a7816 */ /* 0x000fe2000000000a */
[----:B0-----:R-:W-:Y:S02]  /*34990*/  @!P3 IMAD.MOV.U32 R4, RZ, RZ, R27 ;  /* 0x000000ffff04b224 */ /* 0x001fe400078e001b */
[----:B------:R-:W-:-:S05]  /*349a0*/  @!P3 IMAD.MOV.U32 R5, RZ, RZ, R28 ;  /* 0x000000ffff05b224 */ /* 0x000fca00078e001c */
[----:B------:R3:W4:Y:S01]  /*349b0*/  @!P3 LDG.E.U16 R11, [R4.64] ;  /* 0x00000004040bb981 */ /* 0x000722000c1e1500 */
[----:B------:R-:W-:Y:S01]  /*349c0*/  PRMT R9, RZ, 0x7610, R9 ;  /* 0x00007610ff097816 */ /* 0x000fe20000000009 */
[----:B---3--:R-:W-:Y:S02]  /*349d0*/  @!P2 IMAD.MOV.U32 R4, RZ, RZ, R25 ;  /* 0x000000ffff04a224 */ /* 0x008fe400078e0019 */
[----:B------:R-:W-:-:S05]  /*349e0*/  @!P2 IMAD.MOV.U32 R5, RZ, RZ, R26 ;  /* 0x000000ffff05a224 */ /* 0x000fca00078e001a */
[----:B------:R2:W3:Y:S02]  /*349f0*/  @!P2 LDG.E.U16 R10, [R4.64] ;  /* 0x00000004040aa981 */ /* 0x0004e4000c1e1500 */
[----:B--2---:R-:W-:Y:S02]  /*34a00*/  @!P3 IMAD.MOV.U32 R5, RZ, RZ, R15 ;  /* 0x000000ffff05b224 */ /* 0x004fe400078e000f */
[----:B------:R-:W-:-:S05]  /*34a10*/  @!P3 IMAD.MOV.U32 R4, RZ, RZ, R14 ;  /* 0x000000ffff04b224 */ /* 0x000fca00078e000e */
[----:B------:R-:W2:Y:S04]  /*34a20*/  @!P3 LDG.E.U16 R9, [R4.64] ;  /* 0x000000040409b981 */ /* 0x000ea8000c1e1500 */
[----:B------:R0:W-:Y:S01]  /*34a30*/  STL [R1+0x5114], R13 ;  /* 0x0051140d01007387 */ /* 0x0001e20000100800 */
[----:B------:R-:W2:Y:S03]  /*34a40*/  LDL R0, [R1+0x1d24] ;  /* 0x001d240001007983 */ /* 0x000ea60000100800 */
[----:B0-----:R-:W2:Y:S01]  /*34a50*/  LDL R13, [R1+0x1d18] ;  /* 0x001d1800010d7983 */ /* 0x001ea20000100800 */
[----:B----4-:R-:W-:Y:S03]  /*34a60*/  STL [R1+0x5118], R12 ;  /* 0x0051180c01007387 */ /* 0x010fe60000100800 */
[----:B------:R0:W-:Y:S01]  /*34a70*/  STL [R1+0x511c], R11 ;  /* 0x00511c0b01007387 */ /* 0x0001e20000100800 */
[----:B------:R-:W4:Y:S03]  /*34a80*/  LDL R25, [R1+0x1d20] ;  /* 0x001d200001197983 */ /* 0x000f260000100800 */
[----:B0-----:R-:W4:Y:S04]  /*34a90*/  LDL R11, [R1+0x1d2c] ;  /* 0x001d2c00010b7983 */ /* 0x001f280000100800 */
[----:B---3--:R-:W-:Y:S01]  /*34aa0*/  STL [R1+0x5120], R10 ;  /* 0x0051200a01007387 */ /* 0x008fe20000100800 */
[----:B------:R-:W3:Y:S02]  /*34ab0*/  LDL R15, [R1+0x1d98] ;  /* 0x001d9800010f7983 */ /* 0x000ee40000100800 */
[----:B------:R-:W3:Y:S01]  /*34ac0*/  LDL R14, [R1+0x1da4] ;  /* 0x001da400010e7983 */ /* 0x000ee20000100800 */
[----:B--2---:R0:W-:Y:S01]  /*34ad0*/  STL [R1+0x5124], R9 ;  /* 0x0051240901007387 */ /* 0x0041e20000100800 */
[----:B------:R-:W2:Y:S01]  /*34ae0*/  LDL R24, [R1+0x1da0] ;  /* 0x001da00001187983 */ /* 0x000ea20000100800 */
[----:B------:R-:W-:Y:S01]  /*34af0*/  PRMT R8, RZ, 0x7610, R8 ;  /* 0x00007610ff087816 */ /* 0x000fe20000000008 */
[----:B------:R-:W-:Y:S01]  /*34b00*/  @!P2 IMAD.MOV.U32 R4, RZ, RZ, R0 ;  /* 0x000000ffff04a224 */ /* 0x000fe200078e0000 */
[----:B------:R-:W-:-:S02]  /*34b10*/  PRMT R7, RZ, 0x7610, R7 ;  /* 0x00007610ff077816 */ /* 0x000fc40000000007 */
[----:B------:R-:W-:Y:S01]  /*34b20*/  PRMT R6, RZ, 0x7610, R6 ;  /* 0x00007610ff067816 */ /* 0x000fe20000000006 */
[----:B------:R-:W2:Y:S04]  /*34b30*/  LDL R12, [R1+0x1e2c] ;  /* 0x001e2c00010c7983 */ /* 0x000ea80000100800 */
[----:B0-----:R-:W2:Y:S01]  /*34b40*/  LDL R9, [R1+0x1dac] ;  /* 0x001dac0001097983 */ /* 0x001ea20000100800 */
[----:B------:R-:W-:Y:S02]  /*34b50*/  @!P2 IMAD.MOV.U32 R5, RZ, RZ, R13 ;  /* 0x000000ffff05a224 */ /* 0x000fe400078e000d */
[----:B------:R-:W2:Y:S02]  /*34b60*/  LDL R13, [R1+0x1e20] ;  /* 0x001e2000010d7983 */ /* 0x000ea40000100800 */
[----:B------:R-:W2:Y:S01]  /*34b70*/  LDL.LU R0, [R1+0x18ac] ;  /* 0x0018ac0001007983 */ /* 0x000ea20000300800 */
[----:B------:R4:W2:Y:S02]  /*34b80*/  @!P2 LDG.E.U16 R8, [R4.64] ;  /* 0x000000040408a981 */ /* 0x0008a4000c1e1500 */
[----:B----4-:R-:W-:-:S02]  /*34b90*/  @!P3 IMAD.MOV.U32 R5, RZ, RZ, R25 ;  /* 0x000000ffff05b224 */ /* 0x010fc400078e0019 */
[----:B------:R-:W-:-:S05]  /*34ba0*/  @!P3 IMAD.MOV.U32 R4, RZ, RZ, R11 ;  /* 0x000000ffff04b224 */ /* 0x000fca00078e000b */
[----:B------:R0:W4:Y:S04]  /*34bb0*/  @!P3 LDG.E.U16 R7, [R4.64] ;  /* 0x000000040407b981 */ /* 0x000128000c1e1500 */
[----:B---3--:R2:W3:Y:S01]  /*34bc0*/  @!P2 LDG.E.U16 R6, [R14.64] ;  /* 0x000000040e06a981 */ /* 0x0084e2000c1e1500 */
[----:B0-----:R-:W-:Y:S01]  /*34bd0*/  PRMT R5, RZ, 0x7610, R5 ;  /* 0x00007610ff057816 */ /* 0x001fe20000000005 */
[----:B--2---:R-:W-:Y:S02]  /*34be0*/  @!P3 IMAD.MOV.U32 R15, RZ, RZ, R24 ;  /* 0x000000ffff0fb224 */ /* 0x004fe400078e0018 */
[----:B------:R-:W-:-:S05]  /*34bf0*/  @!P3 IMAD.MOV.U32 R14, RZ, RZ, R9 ;  /* 0x000000ffff0eb224 */ /* 0x000fca00078e0009 */
[----:B------:R0:W2:Y:S04]  /*34c00*/  @!P3 LDG.E.U16 R5, [R14.64] ;  /* 0x000000040e05b981 */ /* 0x0000a8000c1e1500 */
[----:B------:R-:W-:Y:S01]  /*34c10*/  STL [R1+0x5128], R8 ;  /* 0x0051280801007387 */ /* 0x000fe20000100800 */
[----:B------:R-:W2:Y:S02]  /*34c20*/  LDL R11, [R1+0x18b0] ;  /* 0x0018b000010b7983 */ /* 0x000ea40000100800 */
[----:B------:R-:W2:Y:S01]  /*34c30*/  LDL R10, [R1+0x18b4] ;  /* 0x0018b400010a7983 */ /* 0x000ea20000100800 */
[----:B----4-:R1:W-:Y:S01]  /*34c40*/  STL [R1+0x512c], R7 ;  /* 0x00512c0701007387 */ /* 0x0103e20000100800 */
[----:B---3--:R3:W-:Y:S02]  /*34c50*/  STL [R1+0x5130], R6 ;  /* 0x0051300601007387 */ /* 0x0087e40000100800 */
[----:B------:R-:W4:Y:S01]  /*34c60*/  LDL R9, [R1+0x18a8] ;  /* 0x0018a80001097983 */ /* 0x000f220000100800 */
[----:B-1----:R-:W3:Y:S01]  /*34c70*/  LDL R7, [R1+0x1834] ;  /* 0x0018340001077983 */ /* 0x002ee20000100800 */
[----:B------:R-:W-:Y:S01]  /*34c80*/  PRMT R4, RZ, 0x7610, R4 ;  /* 0x00007610ff047816 */ /* 0x000fe20000000004 */
[----:B0-----:R-:W-:-:S02]  /*34c90*/  @!P3 IMAD.MOV.U32 R14, RZ, RZ, R12 ;  /* 0x000000ffff0eb224 */ /* 0x001fc400078e000c */
[----:B------:R-:W-:-:S05]  /*34ca0*/  @!P3 IMAD.MOV.U32 R15, RZ, RZ, R13 ;  /* 0x000000ffff0fb224 */ /* 0x000fca00078e000d */
[----:B------:R0:W3:Y:S04]  /*34cb0*/  @!P3 LDG.E.U16 R4, [R14.64] ;  /* 0x000000040e04b981 */ /* 0x0000e8000c1e1500 */
[----:B--2---:R1:W-:Y:S01]  /*34cc0*/  STL [R1+0x5134], R5 ;  /* 0x0051340501007387 */ /* 0x0043e20000100800 */
[----:B------:R-:W2:Y:S01]  /*34cd0*/  LDL R8, [R1+0x1830] ;  /* 0x0018300001087983 */ /* 0x000ea20000100800 */
[----:B------:R-:W-:Y:S01]  /*34ce0*/  PRMT R23, RZ, 0x7610, R23 ;  /* 0x00007610ff177816 */ /* 0x000fe20000000017 */
[----:B0-----:R-:W-:Y:S02]  /*34cf0*/  @!P2 IMAD.MOV.U32 R14, RZ, RZ, R10 ;  /* 0x000000ffff0ea224 */ /* 0x001fe400078e000a */
[----:B------:R-:W-:Y:S01]  /*34d00*/  @!P2 IMAD.MOV.U32 R15, RZ, RZ, R11 ;  /* 0x000000ffff0fa224 */ /* 0x000fe200078e000b */
[----:B------:R-:W-:-:S04]  /*34d10*/  PRMT R22, RZ, 0x7610, R22 ;  /* 0x00007610ff167816 */ /* 0x000fc80000000016 */
[----:B------:R0:W2:Y:S02]  /*34d20*/  @!P2 LDG.E.U16 R23, [R14.64] ;  /* 0x000000040e17a981 */ /* 0x0000a4000c1e1500 */
[----:B0-----:R-:W-:Y:S02]  /*34d30*/  @!P3 IMAD.MOV.U32 R14, RZ, RZ, R0 ;  /* 0x000000ffff0eb224 */ /* 0x001fe400078e0000 */
[----:B----4-:R-:W-:-:S05]  /*34d40*/  @!P3 IMAD.MOV.U32 R15, RZ, RZ, R9 ;  /* 0x000000ffff0fb224 */ /* 0x010fca00078e0009 */
[----:B------:R3:W4:Y:S01]  /*34d50*/  @!P3 LDG.E.U16 R22, [R14.64] ;  /* 0x000000040e16b981 */ /* 0x000722000c1e1500 */
[----:B------:R-:W-:Y:S01]  /*34d60*/  PRMT R18, RZ, 0x7610, R18 ;  /* 0x00007610ff127816 */ /* 0x000fe20000000012 */
[----:B---3--:R-:W-:Y:S02]  /*34d70*/  @!P2 IMAD.MOV.U32 R14, RZ, RZ, R7 ;  /* 0x000000ffff0ea224 */ /* 0x008fe400078e0007 */
[----:B------:R-:W-:Y:S01]  /*34d80*/  STL [R1+0x5138], R4 ;  /* 0x0051380401007387 */ /* 0x000fe20000100800 */
[----:B------:R-:W3:Y:S02]  /*34d90*/  LDL R6, [R1+0x1828] ;  /* 0x0018280001067983 */ /* 0x000ee40000100800 */
[----:B-1----:R-:W3:Y:S02]  /*34da0*/  LDL R5, [R1+0x182c] ;  /* 0x00182c0001057983 */ /* 0x002ee40000100800 */
[----:B------:R-:W3:Y:S01]  /*34db0*/  LDL R24, [R1+0x1e18] ;  /* 0x001e180001187983 */ /* 0x000ee20000100800 */
[----:B------:R-:W3:Y:S01]  /*34dc0*/  LDL R13, [R1+0x1e24] ;  /* 0x001e2400010d7983 */ /* 0x000ee20000100800 */
[----:B--2---:R-:W-:-:S05]  /*34dd0*/  @!P2 IMAD.MOV.U32 R15, RZ, RZ, R8 ;  /* 0x000000ffff0fa224 */ /* 0x004fca00078e0008 */
[----:B------:R3:W2:Y:S04]  /*34de0*/  @!P2 LDG.E.U16 R18, [R14.64] ;  /* 0x000000040e12a981 */ /* 0x0006a8000c1e1500 */
[----:B------:R-:W-:Y:S01]  /*34df0*/  STL [R1+0x513c], R23 ;  /* 0x00513c1701007387 */ /* 0x000fe20000100800 */
[----:B------:R0:W-:Y:S03]  /*34e00*/  STL [R1+0x2510], R0 ;  /* 0x0025100001007387 */ /* 0x0001e60000100800 */
[----:B----4-:R-:W-:Y:S01]  /*34e10*/  STL [R1+0x5140], R22 ;  /* 0x0051401601007387 */ /* 0x010fe20000100800 */
[----:B------:R-:W4:Y:S02]  /*34e20*/  LDL R12, [R1+0x17b0] ;  /* 0x0017b000010c7983 */ /* 0x000f240000100800 */
[----:B------:R-:W4:Y:S02]  /*34e30*/  LDL R11, [R1+0x17b4] ;  /* 0x0017b400010b7983 */ /* 0x000f240000100800 */
[----:B------:R-:W4:Y:S01]  /*34e40*/  LDL R10, [R1+0x17a8] ;  /* 0x0017a800010a7983 */ /* 0x000f220000100800 */
[----:B------:R-:W4:Y:S01]  /*34e50*/  LDL R9, [R1+0x17ac] ;  /* 0x0017ac0001097983 */ /* 0x000f220000100800 */
[----:B---3--:R-:W-:-:S02]  /*34e60*/  @!P3 IMAD.MOV.U32 R15, RZ, RZ, R6 ;  /* 0x000000ffff0fb224 */ /* 0x008fc400078e0006 */
[----:B------:R-:W-:Y:S01]  /*34e70*/  @!P3 IMAD.MOV.U32 R14, RZ, RZ, R5 ;  /* 0x000000ffff0eb224 */ /* 0x000fe200078e0005 */
[----:B--2---:R-:W-:Y:S01]  /*34e80*/  STL [R1+0x5144], R18 ;  /* 0x0051441201007387 */ /* 0x004fe20000100800 */
[----:B------:R-:W2:Y:S02]  /*34e90*/  LDL R8, [R1+0x1730] ;  /* 0x0017300001087983 */ /* 0x000ea40000100800 */
[----:B------:R-:W3:Y:S02]  /*34ea0*/  LDL R7, [R1+0x1734] ;  /* 0x0017340001077983 */ /* 0x000ee40000100800 */
[----:B------:R-:W3:Y:S01]  /*34eb0*/  LDL R6, [R1+0x1e90] ;  /* 0x001e900001067983 */ /* 0x000ee20000100800 */
[----:B------:R-:W3:Y:S01]  /*34ec0*/  LDL R5, [R1+0x1e98] ;  /* 0x001e980001057983 */ /* 0x000ee20000100800 */
[----:B------:R-:W-:Y:S02]  /*34ed0*/  PRMT R16, RZ, 0x7610, R16 ;  /* 0x00007610ff107816 */ /* 0x000fe40000000010 */
[----:B------:R-:W-:-:S04]  /*34ee0*/  PRMT R17, RZ, 0x7610, R17 ;  /* 0x00007610ff117816 */ /* 0x000fc80000000011 */
[----:B------:R1:W3:Y:S01]  /*34ef0*/  @!P3 LDG.E.U16 R16, [R14.64] ;  /* 0x000000040e10b981 */ /* 0x0002e2000c1e1500 */
[----:B------:R-:W-:Y:S01]  /*34f00*/  PRMT R19, RZ, 0x7610, R19 ;  /* 0x00007610ff137816 */ /* 0x000fe20000000013 */
[----:B-1----:R-:W-:Y:S02]  /*34f10*/  @!P2 IMAD.MOV.U32 R14, RZ, RZ, R13 ;  /* 0x000000ffff0ea224 */ /* 0x002fe400078e000d */
[----:B------:R-:W-:-:S05]  /*34f20*/  @!P2 IMAD.MOV.U32 R15, RZ, RZ, R24 ;  /* 0x000000ffff0fa224 */ /* 0x000fca00078e0018 */
[----:B------:R4:W3:Y:S01]  /*34f30*/  @!P2 LDG.E.U16 R17, [R14.64] ;  /* 0x000000040e11a981 */ /* 0x0008e2000c1e1500 */
[----:B------:R-:W-:Y:S01]  /*34f40*/  PRMT R20, RZ, 0x7610, R20 ;  /* 0x00007610ff147816 */ /* 0x000fe20000000014 */
[----:B----4-:R-:W-:Y:S02]  /*34f50*/  @!P2 IMAD.MOV.U32 R14, RZ, RZ, R11 ;  /* 0x000000ffff0ea224 */ /* 0x010fe400078e000b */
[----:B------:R-:W-:-:S05]  /*34f60*/  @!P2 IMAD.MOV.U32 R15, RZ, RZ, R12 ;  /* 0x000000ffff0fa224 */ /* 0x000fca00078e000c */
[----:B------:R1:W4:Y:S01]  /*34f70*/  @!P2 LDG.E.U16 R19, [R14.64] ;  /* 0x000000040e13a981 */ /* 0x000322000c1e1500 */
[----:B------:R-:W-:Y:S01]  /*34f80*/  PRMT R21, RZ, 0x7610, R21 ;  /* 0x00007610ff157816 */ /* 0x000fe20000000015 */
[----:B-1----:R-:W-:Y:S02]  /*34f90*/  @!P3 IMAD.MOV.U32 R14, RZ, RZ, R9 ;  /* 0x000000ffff0eb224 */ /* 0x002fe400078e0009 */
[----:B------:R-:W-:-:S05]  /*34fa0*/  @!P3 IMAD.MOV.U32 R15, RZ, RZ, R10 ;  /* 0x000000ffff0fb224 */ /* 0x000fca00078e000a */
[----:B------:R2:W4:Y:S01]  /*34fb0*/  @!P3 LDG.E.U16 R20, [R14.64] ;  /* 0x000000040e14b981 */ /* 0x000522000c1e1500 */
[----:B0-----:R-:W-:Y:S01]  /*34fc0*/  PRMT R0, RZ, 0x7610, R0 ;  /* 0x00007610ff007816 */ /* 0x001fe20000000000 */
[----:B--2---:R-:W-:Y:S02]  /*34fd0*/  @!P2 IMAD.MOV.U32 R15, RZ, RZ, R8 ;  /* 0x000000ffff0fa224 */ /* 0x004fe400078e0008 */
[----:B---3--:R-:W-:-:S05]  /*34fe0*/  @!P2 IMAD.MOV.U32 R14, RZ, RZ, R7 ;  /* 0x000000ffff0ea224 */ /* 0x008fca00078e0007 */
[----:B------:R0:W2:Y:S02]  /*34ff0*/  @!P2 LDG.E.U16 R21, [R14.64] ;  /* 0x000000040e15a981 */ /* 0x0000a4000c1e1500 */
[----:B0-----:R-:W-:Y:S02]  /*35000*/  @!P3 IMAD.MOV.U32 R14, RZ, RZ, R5 ;  /* 0x000000ffff0eb224 */ /* 0x001fe400078e0005 */
[----:B------:R-:W-:-:S05]  /*35010*/  @!P3 IMAD.MOV.U32 R15, RZ, RZ, R6 ;  /* 0x000000ffff0fb224 */ /* 0x000fca00078e0006 */
[----:B------:R-:W3:Y:S04]  /*35020*/  @!P3 LDG.E.U16 R0, [R14.64] ;  /* 0x000000040e00b981 */ /* 0x000ee8000c1e1500 */
[----:B------:R0:W-:Y:S01]  /*35030*/  STL [R1+0x5148], R16 ;  /* 0x0051481001007387 */ /* 0x0001e20000100800 */
[----:B------:R-:W-:Y:S03]  /*35040*/  STL [R1+0x514c], R17 ;  /* 0x00514c1101007387 */ /* 0x000fe60000100800 */
[----:B----4-:R-:W-:Y:S04]  /*35050*/  STL [R1+0x5150], R19 ;  /* 0x0051501301007387 */ /* 0x010fe80000100800 */
[----:B------:R-:W-:Y:S04]  /*35060*/  STL [R1+0x5154], R20 ;  /* 0x0051541401007387 */ /* 0x000fe80000100800 */
[----:B--2---:R-:W-:Y:S01]  /*35070*/  STL [R1+0x5158], R21 ;  /* 0x0051581501007387 */ /* 0x004fe20000100800 */
[----:B------:R-:W2:Y:S02]  /*35080*/  LDL R6, [R1+0x1e88] ;  /* 0x001e880001067983 */ /* 0x000ea40000100800 */
[----:B------:R-:W4:Y:S01]  /*35090*/  LDL R5, [R1+0x1e94] ;  /* 0x001e940001057983 */ /* 0x000f220000100800 */
[----:B---3--:R-:W-:Y:S01]  /*350a0*/  STL [R1+0x4a08], R0 ;  /* 0x004a080001007387 */ /* 0x008fe20000100800 */
[----:B------:R-:W-:Y:S02]  /*350b0*/  STL [R1+0x4b38], R0 ;  /* 0x004b380001007387 */ /* 0x000fe40000100800 */
[----:B------:R-:W-:Y:S02]  /*350c0*/  STL [R1+0x4b3c], R0 ;  /* 0x004b3c0001007387 */ /* 0x000fe40000100800 */
[----:B------:R-:W-:Y:S01]  /*350d0*/  STL [R1+0x4b40], R0 ;  /* 0x004b400001007387 */ /* 0x000fe20000100800 */
[----:B------:R-:W-:Y:S01]  /*350e0*/  STL [R1+0x4b44], R0 ;  /* 0x004b440001007387 */ /* 0x000fe20000100800 */
        /* <DEDUP_REMOVED lines=112> */
[----:B------:R-:W-:Y:S01]  /*357f0*/  STL [R1+0x4f74], R0 ;  /* 0x004f740001007387 */ /* 0x000fe20000100800 */
[----:B------:R-:W-:Y:S01]  /*35800*/  PRMT R4, RZ, 0x7610, R4 ;  /* 0x00007610ff047816 */ /* 0x000fe20000000004 */
        /* <DEDUP_REMOVED lines=49> */
[----:B------:R-:W3:Y:S01]  /*35b20*/  LDL.LU R29, [R1+0x2b8] ;  /* 0x0002b800011d7983 */ /* 0x000ee20000300800 */
[----:B------:R-:W3:Y:S02]  /*35b30*/  LDL.LU R28, [R1+0x298] ;  /* 0x00029800011c7983 */ /* 0x000ee40000300800 */
[----:B0-----:R-:W3:Y:S02]  /*35b40*/  LDL.LU R16, [R1+0x278] ;  /* 0x0002780001107983 */ /* 0x001ee40000300800 */
[----:B------:R-:W3:Y:S01]  /*35b50*/  LDL.LU R18, [R1+0x258] ;  /* 0x0002580001127983 */ /* 0x000ee20000300800 */
[----:B------:R-:W3:Y:S01]  /*35b60*/  LDL.LU R22, [R1+0x238] ;  /* 0x0002380001167983 */ /* 0x000ee20000300800 */
[----:B------:R-:W3:Y:S02]  /*35b70*/  LDL.LU R27, [R1+0x218] ;  /* 0x00021800011b7983 */ /* 0x000ee40000300800 */
[----:B------:R-:W3:Y:S02]  /*35b80*/  LDL.LU R23, [R1+0x1f8] ;  /* 0x0001f80001177983 */ /* 0x000ee40000300800 */
[----:B--2---:R-:W-:-:S02]  /*35b90*/  @!P2 IMAD.MOV.U32 R15, RZ, RZ, R6 ;  /* 0x000000ffff0fa224 */ /* 0x004fc400078e0006 */
[----:B----4-:R-:W-:-:S05]  /*35ba0*/  @!P2 IMAD.MOV.U32 R14, RZ, RZ, R5 ;  /* 0x000000ffff0ea224 */ /* 0x010fca00078e0005 */
[----:B------:R-:W2:Y:S04]  /*35bb0*/  @!P2 LDG.E.U16 R4, [R14.64] ;  /* 0x000000040e04a981 */ /* 0x000ea8000c1e1500 */
[----:B------:R-:W0:Y:S02]  /*35bc0*/  S2R R3, SR_TID.X ;  /* 0x0000000000037919 */ /* 0x000e240000002100 */
[----:B0-----:R-:W-:-:S05]  /*35bd0*/  LOP3.LUT R3, R3, 0x3f, RZ, 0xc0, !PT ;  /* 0x0000003f03037812 */ /* 0x001fca00078ec0ff */
[----:B------:R-:W-:-:S05]  /*35be0*/  IMAD.SHL.U32 R3, R3, 0x2, RZ ;  /* 0x0000000203037824 */ /* 0x000fca00078e00ff */
[----:B---3--:R-:W-:Y:S04]  /*35bf0*/  STS.U16 [R3+0x10000], R29 ;  /* 0x0100001d03007388 */ /* 0x008fe80000000400 */
[----:B------:R-:W-:Y:S04]  /*35c00*/  STS.U16 [R3+0x10400], R28 ;  /* 0x0104001c03007388 */ /* 0x000fe80000000400 */
[----:B--2---:R0:W-:Y:S04]  /*35c10*/  STL [R1+0xa9c], R4 ;  /* 0x000a9c0401007387 */ /* 0x0041e80000100800 */
[----:B0-----:R-:W2:Y:S01]  /*35c20*/  LDL.LU R4, [R1+0x1d8] ;  /* 0x0001d80001047983 */ /* 0x001ea20000300800 */
[----:B------:R-:W3:Y:S02]  /*35c30*/  LDL.LU R5, [R1+0x1b8] ;  /* 0x0001b80001057983 */ /* 0x000ee40000300800 */
[----:B------:R-:W4:Y:S02]  /*35c40*/  LDL.LU R6, [R1+0x198] ;  /* 0x0001980001067983 */ /* 0x000f240000300800 */
[----:B------:R-:W4:Y:S01]  /*35c50*/  LDL.LU R7, [R1+0x178] ;  /* 0x0001780001077983 */ /* 0x000f220000300800 */
[----:B------:R-:W4:Y:S01]  /*35c60*/  LDL.LU R8, [R1+0x158] ;  /* 0x0001580001087983 */ /* 0x000f220000300800 */
[----:B------:R-:W4:Y:S02]  /*35c70*/  LDL.LU R9, [R1+0x118] ;  /* 0x0001180001097983 */ /* 0x000f240000300800 */
[----:B------:R-:W4:Y:S02]  /*35c80*/  LDL.LU R10, [R1+0xf8] ;  /* 0x0000f800010a7983 */ /* 0x000f240000300800 */
[----:B------:R-:W4:Y:S01]  /*35c90*/  LDL.LU R11, [R1+0xd8] ;  /* 0x0000d800010b7983 */ /* 0x000f220000300800 */
[----:B------:R-:W4:Y:S01]  /*35ca0*/  LDL.LU R12, [R1+0x2b4] ;  /* 0x0002b400010c7983 */ /* 0x000f220000300800 */
[----:B------:R-:W4:Y:S02]  /*35cb0*/  LDL.LU R13, [R1+0x294] ;  /* 0x00029400010d7983 */ /* 0x000f240000300800 */
[----:B------:R-:W4:Y:S02]  /*35cc0*/  LDL.LU R24, [R1+0x274] ;  /* 0x0002740001187983 */ /* 0x000f240000300800 */
[----:B------:R-:W4:Y:S01]  /*35cd0*/  LDL.LU R25, [R1+0x254] ;  /* 0x0002540001197983 */ /* 0x000f220000300800 */
        /* <DEDUP_REMOVED lines=31> */
[----:B------:R-:W4:Y:S01]  /*35ed0*/  LDL.LU R29, [R1+0x234] ;  /* 0x00023400011d7983 */ /* 0x000f220000300800 */
[----:B------:R-:W4:Y:S01]  /*35ee0*/  LDL.LU R26, [R1+0x214] ;  /* 0x00021400011a7983 */ /* 0x000f220000300800 */
[----:B------:R-:W4:Y:S03]  /*35ef0*/  LDL.LU R28, [R1+0x1f4] ;  /* 0x0001f400011c7983 */ /* 0x000f260000300800 */
[----:B------:R0:W-:Y:S04]  /*35f00*/  STS.U16 [R3+0x11400], R27 ;  /* 0x0114001b03007388 */ /* 0x0001e80000000400 */
[----:B------:R1:W-:Y:S04]  /*35f10*/  STS.U16 [R3+0x13000], R2 ;  /* 0x0130000203007388 */ /* 0x0003e80000000400 */
[----:B------:R-:W-:Y:S04]  /*35f20*/  STS.U16 [R3+0x10800], R16 ;  /* 0x0108001003007388 */ /* 0x000fe80000000400 */
[----:B------:R-:W-:Y:S04]  /*35f30*/  STS.U16 [R3+0x10c00], R18 ;  /* 0x010c001203007388 */ /* 0x000fe80000000400 */
[----:B------:R-:W-:Y:S04]  /*35f40*/  STS.U16 [R3+0x11000], R22 ;  /* 0x0110001603007388 */ /* 0x000fe80000000400 */
[----:B0-----:R-:W4:Y:S01]  /*35f50*/  LDL.LU R27, [R1+0x1d4] ;  /* 0x0001d400011b7983 */ /* 0x001f220000300800 */
[----:B------:R-:W4:Y:S01]  /*35f60*/  LDL.LU R15, [R1+0x1b4] ;  /* 0x0001b400010f7983 */ /* 0x000f220000300800 */
[C---:B-1----:R-:W-:Y:S01]  /*35f70*/  LOP3.LUT R2, R3.reuse, 0x10, RZ, 0x3c, !PT ;  /* 0x0000001003027812 */ /* 0x042fe200078e3cff */
[----:B------:R-:W4:Y:S01]  /*35f80*/  LDL.LU R14, [R1+0x194] ;  /* 0x00019400010e7983 */ /* 0x000f220000300800 */
[----:B------:R-:W4:Y:S01]  /*35f90*/  LDL.LU R0, [R1+0x174] ;  /* 0x0001740001007983 */ /* 0x000f220000300800 */
[----:B------:R-:W4:Y:S02]  /*35fa0*/  LDL.LU R21, [R1+0x154] ;  /* 0x0001540001157983 */ /* 0x000f240000300800 */
[----:B------:R-:W4:Y:S01]  /*35fb0*/  LDL.LU R20, [R1+0x134] ;  /* 0x0001340001147983 */ /* 0x000f220000300800 */
[----:B------:R-:W-:Y:S01]  /*35fc0*/  STS.U16 [R3+0x11800], R23 ;  /* 0x0118001703007388 */ /* 0x000fe20000000400 */
[----:B------:R-:W4:Y:S03]  /*35fd0*/  LDL.LU R19, [R1+0x114] ;  /* 0x0001140001137983 */ /* 0x000f260000300800 */
[----:B--2---:R0:W-:Y:S04]  /*35fe0*/  STS.U16 [R3+0x11c00], R4 ;  /* 0x011c000403007388 */ /* 0x0041e80000000400 */
[----:B---3--:R-:W-:Y:S04]  /*35ff0*/  STS.U16 [R3+0x12000], R5 ;  /* 0x0120000503007388 */ /* 0x008fe80000000400 */
[----:B----4-:R-:W-:Y:S04]  /*36000*/  STS.U16 [R3+0x12400], R6 ;  /* 0x0124000603007388 */ /* 0x010fe80000000400 */
[----:B------:R-:W-:Y:S04]  /*36010*/  STS.U16 [R3+0x12800], R7 ;  /* 0x0128000703007388 */ /* 0x000fe80000000400 */
[----:B------:R-:W-:Y:S04]  /*36020*/  STS.U16 [R3+0x12c00], R8 ;  /* 0x012c000803007388 */ /* 0x000fe80000000400 */
[----:B------:R-:W-:Y:S04]  /*36030*/  STS.U16 [R3+0x13400], R9 ;  /* 0x0134000903007388 */ /* 0x000fe80000000400 */
[----:B------:R-:W-:Y:S04]  /*36040*/  STS.U16 [R3+0x13800], R10 ;  /* 0x0138000a03007388 */ /* 0x000fe80000000400 */
[----:B------:R-:W-:Y:S01]  /*36050*/  STS.U16 [R3+0x13c00], R11 ;  /* 0x013c000b03007388 */ /* 0x000fe20000000400 */
[----:B------:R-:W-:Y:S03]  /*36060*/  STS.U16 [R2+0x10080], R12 ;  /* 0x0100800c02007388 */ /* 0x000fe60000000400 */
[----:B0-----:R-:W2:Y:S01]  /*36070*/  LDL.LU R4, [R1+0xf4] ;  /* 0x0000f40001047983 */ /* 0x001ea20000300800 */
[----:B------:R-:W-:Y:S02]  /*36080*/  STS.U16 [R2+0x10480], R13 ;  /* 0x0104800d02007388 */ /* 0x000fe40000000400 */
[----:B------:R-:W-:Y:S02]  /*36090*/  STS.U16 [R2+0x10880], R24 ;  /* 0x0108801802007388 */ /* 0x000fe40000000400 */
[----:B------:R-:W-:Y:S01]  /*360a0*/  STS.U16 [R2+0x10c80], R25 ;  /* 0x010c801902007388 */ /* 0x000fe20000000400 */
[----:B------:R0:W-:Y:S01]  /*360b0*/  STS.U16 [R2+0x11080], R29 ;  /* 0x0110801d02007388 */ /* 0x0001e20000000400 */
[----:B------:R-:W-:Y:S02]  /*360c0*/  STS.U16 [R2+0x11480], R26 ;  /* 0x0114801a02007388 */ /* 0x000fe40000000400 */
[----:B------:R1:W-:Y:S01]  /*360d0*/  STS.U16 [R2+0x11880], R28 ;  /* 0x0118801c02007388 */ /* 0x0003e20000000400 */
[----:B0-----:R-:W3:Y:S01]  /*360e0*/  LDL.LU R29, [R1+0xd4] ;  /* 0x0000d400011d7983 */ /* 0x001ee20000300800 */
[----:B------:R-:W4:Y:S02]  /*360f0*/  LDL.LU R17, [R1+0x2b0] ;  /* 0x0002b00001117983 */ /* 0x000f240000300800 */
[----:B------:R-:W4:Y:S02]  /*36100*/  LDL.LU R16, [R1+0x290] ;  /* 0x0002900001107983 */ /* 0x000f240000300800 */
[----:B------:R-:W4:Y:S01]  /*36110*/  LDL.LU R18, [R1+0x270] ;  /* 0x0002700001127983 */ /* 0x000f220000300800 */
[----:B-1----:R-:W4:Y:S04]  /*36120*/  LDL.LU R28, [R1+0x250] ;  /* 0x00025000011c7983 */ /* 0x002f280000300800 */
[----:B------:R0:W-:Y:S01]  /*36130*/  STS.U16 [R2+0x11c80], R27 ;  /* 0x011c801b02007388 */ /* 0x0001e20000000400 */
[----:B------:R-:W4:Y:S02]  /*36140*/  LDL.LU R22, [R1+0x230] ;  /* 0x0002300001167983 */ /* 0x000f240000300800 */
[----:B------:R-:W4:Y:S02]  /*36150*/  LDL.LU R23, [R1+0x210] ;  /* 0x0002100001177983 */ /* 0x000f240000300800 */
[----:B------:R-:W-:Y:S01]  /*36160*/  STS.U16 [R2+0x12080], R15 ;  /* 0x0120800f02007388 */ /* 0x000fe20000000400 */
[----:B------:R-:W4:Y:S04]  /*36170*/  LDL.LU R5, [R1+0x1f0] ;  /* 0x0001f00001057983 */ /* 0x000f280000300800 */
[----:B------:R-:W-:Y:S01]  /*36180*/  STS.U16 [R2+0x12480], R14 ;  /* 0x0124800e02007388 */ /* 0x000fe20000000400 */
[----:B------:R-:W4:Y:S02]  /*36190*/  LDL.LU R6, [R1+0x1d0] ;  /* 0x0001d00001067983 */ /* 0x000f240000300800 */
[----:B------:R1:W-:Y:S02]  /*361a0*/  STS.U16 [R2+0x12880], R0 ;  /* 0x0128800002007388 */ /* 0x0003e40000000400 */
[----:B------:R-:W4:Y:S01]  /*361b0*/  LDL.LU R7, [R1+0x1b0] ;  /* 0x0001b00001077983 */ /* 0x000f220000300800 */
[----:B------:R-:W-:Y:S04]  /*361c0*/  STS.U16 [R2+0x12c80], R21 ;  /* 0x012c801502007388 */ /* 0x000fe80000000400 */
[----:B------:R-:W4:Y:S01]  /*361d0*/  LDL.LU R8, [R1+0x190] ;  /* 0x0001900001087983 */ /* 0x000f220000300800 */
[----:B------:R-:W-:Y:S02]  /*361e0*/  STS.U16 [R2+0x13080], R20 ;  /* 0x0130801402007388 */ /* 0x000fe40000000400 */
[----:B------:R-:W4:Y:S02]  /*361f0*/  LDL.LU R9, [R1+0x170] ;  /* 0x0001700001097983 */ /* 0x000f240000300800 */
[----:B------:R-:W-:Y:S01]  /*36200*/  STS.U16 [R2+0x13480], R19 ;  /* 0x0134801302007388 */ /* 0x000fe20000000400 */
[----:B------:R-:W4:Y:S01]  /*36210*/  LDL.LU R10, [R1+0x150] ;  /* 0x00015000010a7983 */ /* 0x000f220000300800 */
[----:B------:R-:W4:Y:S02]  /*36220*/  LDL.LU R11, [R1+0x130] ;  /* 0x00013000010b7983 */ /* 0x000f240000300800 */
[----:B------:R-:W4:Y:S02]  /*36230*/  LDL.LU R12, [R1+0x110] ;  /* 0x00011000010c7983 */ /* 0x000f240000300800 */
[----:B------:R-:W4:Y:S01]  /*36240*/  LDL.LU R13, [R1+0xf0] ;  /* 0x0000f000010d7983 */ /* 0x000f220000300800 */
[----:B------:R-:W4:Y:S01]  /*36250*/  LDL.LU R24, [R1+0xd0] ;  /* 0x0000d00001187983 */ /* 0x000f220000300800 */
[----:B------:R-:W4:Y:S02]  /*36260*/  LDL.LU R25, [R1+0x2ac] ;  /* 0x0002ac0001197983 */ /* 0x000f240000300800 */
[----:B------:R-:W4:Y:S02]  /*36270*/  LDL.LU R26, [R1+0x28c] ;  /* 0x00028c00011a7983 */ /* 0x000f240000300800 */
[----:B0-----:R-:W4:Y:S01]  /*36280*/  LDL.LU R27, [R1+0x26c] ;  /* 0x00026c00011b7983 */ /* 0x001f220000300800 */
[C---:B-1----:R-:W-:Y:S01]  /*36290*/  LOP3.LUT R0, R3.reuse, 0x30, RZ, 0x3c, !PT ;  /* 0x0000003003007812 */ /* 0x042fe200078e3cff */
[----:B--2---:R0:W-:Y:S02]  /*362a0*/  STS.U16 [R2+0x13880], R4 ;  /* 0x0138800402007388 */ /* 0x0041e40000000400 */
[----:B0-----:R-:W-:-:S02]  /*362b0*/  LOP3.LUT R4, R3, 0x20, RZ, 0x3c, !PT ;  /* 0x0000002003047812 */ /* 0x001fc400078e3cff */
[----:B---3--:R0:W-:Y:S03]  /*362c0*/  STS.U16 [R2+0x13c80], R29 ;  /* 0x013c801d02007388 */ /* 0x0081e60000000400 */
[----:B----4-:R-:W-:Y:S01]  /*362d0*/  STS.U16 [R4+0x10100], R17 ;  /* 0x0101001104007388 */ /* 0x010fe20000000400 */
[----:B------:R-:W-:Y:S01]  /*362e0*/  STS.U16 [R4+0x10500], R16 ;  /* 0x0105001004007388 */ /* 0x000fe20000000400 */
[----:B------:R-:W-:Y:S03]  /*362f0*/  STS.U16 [R4+0x10900], R18 ;  /* 0x0109001204007388 */ /* 0x000fe60000000400 */
[----:B------:R1:W-:Y:S04]  /*36300*/  STS.U16 [R4+0x10d00], R28 ;  /* 0x010d001c04007388 */ /* 0x0003e80000000400 */
[----:B0-----:R-:W2:Y:S01]  /*36310*/  LDL.LU R29, [R1+0x24c] ;  /* 0x00024c00011d7983 */ /* 0x001ea20000300800 */
[----:B------:R-:W-:Y:S03]  /*36320*/  STL [R1+0x5168], R2 ;  /* 0x0051680201007387 */ /* 0x000fe60000100800 */
[----:B-1----:R-:W3:Y:S01]  /*36330*/  LDL.LU R28, [R1+0x22c] ;  /* 0x00022c00011c7983 */ /* 0x002ee20000300800 */
[----:B------:R-:W4:Y:S02]  /*36340*/  LDL.LU R3, [R1+0x1ec] ;  /* 0x0001ec0001037983 */ /* 0x000f240000300800 */
[----:B------:R-:W-:Y:S02]  /*36350*/  STS.U16 [R4+0x11100], R22 ;  /* 0x0111001604007388 */ /* 0x000fe40000000400 */
[----:B------:R-:W-:Y:S01]  /*36360*/  STS.U16 [R4+0x11500], R23 ;  /* 0x0115001704007388 */ /* 0x000fe20000000400 */
[----:B------:R-:W-:Y:S01]  /*36370*/  STS.U16 [R4+0x11900], R5 ;  /* 0x0119000504007388 */ /* 0x000fe20000000400 */
[----:B------:R-:W-:Y:S02]  /*36380*/  STS.U16 [R4+0x11d00], R6 ;  /* 0x011d000604007388 */ /* 0x000fe40000000400 */
        /* <DEDUP_REMOVED lines=10> */
[----:B------:R-:W-:Y:S04]  /*36430*/  STS.U16 [R0+0x10980], R27 ;  /* 0x0109801b00007388 */ /* 0x000fe80000000400 */
[----:B----4-:R0:W-:Y:S04]  /*36440*/  STL [R1+0x518c], R3 ;  /* 0x00518c0301007387 */ /* 0x0101e80000100800 */
[----:B0-----:R-:W4:Y:S01]  /*36450*/  LDL.LU R3, [R1+0x20c] ;  /* 0x00020c0001037983 */ /* 0x001f220000300800 */
[----:B------:R-:W4:Y:S02]  /*36460*/  LDL.LU R2, [R1+0x1cc] ;  /* 0x0001cc0001027983 */ /* 0x000f240000300800 */
[----:B------:R-:W4:Y:S02]  /*36470*/  LDL.LU R15, [R1+0x1ac] ;  /* 0x0001ac00010f7983 */ /* 0x000f240000300800 */
[----:B------:R-:W4:Y:S01]  /*36480*/  LDL.LU R14, [R1+0x18c] ;  /* 0x00018c00010e7983 */ /* 0x000f220000300800 */
[----:B------:R-:W4:Y:S01]  /*36490*/  LDL.LU R21, [R1+0x16c] ;  /* 0x00016c0001157983 */ /* 0x000f220000300800 */
[----:B------:R-:W4:Y:S02]  /*364a0*/  LDL.LU R20, [R1+0x14c] ;  /* 0x00014c0001147983 */ /* 0x000f240000300800 */
[----:B------:R-:W4:Y:S02]  /*364b0*/  LDL.LU R19, [R1+0x12c] ;  /* 0x00012c0001137983 */ /* 0x000f240000300800 */
[----:B------:R-:W4:Y:S01]  /*364c0*/  LDL.LU R17, [R1+0x10c] ;  /* 0x00010c0001117983 */ /* 0x000f220000300800 */
[----:B------:R-:W4:Y:S04]  /*364d0*/  LDL.LU R16, [R1+0xec] ;  /* 0x0000ec0001107983 */ /* 0x000f280000300800 */
[----:B--2---:R0:W-:Y:S01]  /*364e0*/  STS.U16 [R0+0x10d80], R29 ;  /* 0x010d801d00007388 */ /* 0x0041e20000000400 */
[----:B------:R-:W2:Y:S03]  /*364f0*/  LDL.LU R18, [R1+0xcc] ;  /* 0x0000cc0001127983 */ /* 0x000ea60000300800 */
[----:B0-----:R-:W2:Y:S01]  /*36500*/  LDL.LU R29, [R1+0x2a8] ;  /* 0x0002a800011d7983 */ /* 0x001ea20000300800 */
[----:B------:R-:W2:Y:S02]  /*36510*/  LDL.LU R22, [R1+0x288] ;  /* 0x0002880001167983 */ /* 0x000ea40000300800 */
[----:B------:R-:W2:Y:S02]  /*36520*/  LDL.LU R23, [R1+0x268] ;  /* 0x0002680001177983 */ /* 0x000ea40000300800 */
[----:B------:R-:W2:Y:S01]  /*36530*/  LDL.LU R4, [R1+0x248] ;  /* 0x0002480001047983 */ /* 0x000ea20000300800 */
[----:B------:R-:W2:Y:S01]  /*36540*/  LDL.LU R5, [R1+0x228] ;  /* 0x0002280001057983 */ /* 0x000ea20000300800 */
        /* <DEDUP_REMOVED lines=11> */
[----:B---3--:R0:W-:Y:S04]  /*36600*/  STS.U16 [R0+0x11180], R28 ;  /* 0x0111801c00007388 */ /* 0x0081e80000000400 */
[----:B------:R-:W3:Y:S04]  /*36610*/  LDL.LU R27, [R1+0x2a4] ;  /* 0x0002a400011b7983 */ /* 0x000ee80000300800 */
[----:B0-----:R-:W2:Y:S04]  /*36620*/  LDL.LU R28, [R1+0x284] ;  /* 0x00028400011c7983 */ /* 0x001ea80000300800 */
[----:B----4-:R0:W-:Y:S04]  /*36630*/  STS.U16 [R0+0x11580], R3 ;  /* 0x0115800300007388 */ /* 0x0101e80000000400 */
[----:B0-----:R-:W4:Y:S04]  /*36640*/  LDL.LU R3, [R1+0x518c] ;  /* 0x00518c0001037983 */ /* 0x001f280000300800 */
[----:B----4-:R0:W-:Y:S04]  /*36650*/  STS.U16 [R0+0x11980], R3 ;  /* 0x0119800300007388 */ /* 0x0101e80000000400 */
[----:B0-----:R-:W0:Y:S01]  /*36660*/  S2R R3, SR_TID.X ;  /* 0x0000000000037919 */ /* 0x001e220000002100 */
[----:B------:R1:W-:Y:S02]  /*36670*/  STS.U16 [R0+0x11d80], R2 ;  /* 0x011d800200007388 */ /* 0x0003e40000000400 */
[----:B------:R-:W-:Y:S02]  /*36680*/  STS.U16 [R0+0x12180], R15 ;  /* 0x0121800f00007388 */ /* 0x000fe40000000400 */
[----:B------:R-:W-:Y:S01]  /*36690*/  STS.U16 [R0+0x12580], R14 ;  /* 0x0125800e00007388 */ /* 0x000fe20000000400 */
[----:B------:R-:W-:Y:S01]  /*366a0*/  STS.U16 [R0+0x12980], R21 ;  /* 0x0129801500007388 */ /* 0x000fe20000000400 */
[----:B------:R-:W-:Y:S02]  /*366b0*/  STS.U16 [R0+0x12d80], R20 ;  /* 0x012d801400007388 */ /* 0x000fe40000000400 */
[----:B------:R-:W-:Y:S02]  /*366c0*/  STS.U16 [R0+0x13180], R19 ;  /* 0x0131801300007388 */ /* 0x000fe40000000400 */
[----:B------:R-:W-:Y:S01]  /*366d0*/  STS.U16 [R0+0x13580], R17 ;  /* 0x0135801100007388 */ /* 0x000fe20000000400 */
[----:B------:R-:W-:Y:S01]  /*366e0*/  STS.U16 [R0+0x13980], R16 ;  /* 0x0139801000007388 */ /* 0x000fe20000000400 */
[----:B--2---:R2:W-:Y:S01]  /*366f0*/  STS.U16 [R0+0x13d80], R18 ;  /* 0x013d801200007388 */ /* 0x0045e20000000400 */
[----:B0-----:R-:W-:-:S05]  /*36700*/  LOP3.LUT R3, R3, 0x3f, RZ, 0xc0, !PT ;  /* 0x0000003f03037812 */ /* 0x001fca00078ec0ff */
[----:B------:R-:W-:-:S05]  /*36710*/  IMAD.SHL.U32 R3, R3, 0x2, RZ ;  /* 0x0000000203037824 */ /* 0x000fca00078e00ff */
[C---:B-1----:R-:W-:Y:S02]  /*36720*/  LOP3.LUT R2, R3.reuse, 0x40, RZ, 0x3c, !PT ;  /* 0x0000004003027812 */ /* 0x042fe400078e3cff */
[----:B--2---:R-:W-:-:S03]  /*36730*/  LOP3.LUT R0, R3, 0x50, RZ, 0x3c, !PT ;  /* 0x0000005003007812 */ /* 0x004fc600078e3cff */
[----:B------:R0:W-:Y:S04]  /*36740*/  STS.U16 [R2+0x10200], R29 ;  /* 0x0102001d02007388 */ /* 0x0001e80000000400 */
[----:B0-----:R-:W2:Y:S01]  /*36750*/  LDL.LU R29, [R1+0x264] ;  /* 0x00026400011d7983 */ /* 0x001ea20000300800 */
[----:B------:R-:W4:Y:S03]  /*36760*/  LDL.LU R3, [R1+0x204] ;  /* 0x0002040001037983 */ /* 0x000f260000300800 */
[----:B----4-:R0:W-:Y:S04]  /*36770*/  STL [R1+0x5184], R3 ;  /* 0x0051840301007387 */ /* 0x0101e80000100800 */
[----:B0-----:R-:W4:Y:S01]  /*36780*/  LDL.LU R3, [R1+0x224] ;  /* 0x0002240001037983 */ /* 0x001f220000300800 */
        /* <DEDUP_REMOVED lines=40> */
[----:B---3--:R0:W-:Y:S04]  /*36a10*/  STS.U16 [R0+0x10280], R27 ;  /* 0x0102801b00007388 */ /* 0x0081e80000000400 */
[----:B------:R-:W3:Y:S01]  /*36a20*/  LDL.LU R26, [R1+0x100] ;  /* 0x00010000011a7983 */ /* 0x000ee20000300800 */
[----:B------:R1:W-:Y:S02]  /*36a30*/  STS.U16 [R0+0x10680], R28 ;  /* 0x0106801c00007388 */ /* 0x0003e40000000400 */
[----:B--2---:R2:W-:Y:S01]  /*36a40*/  STS.U16 [R0+0x10a80], R29 ;  /* 0x010a801d00007388 */ /* 0x0045e20000000400 */
[----:B0-----:R-:W3:Y:S01]  /*36a50*/  LDL.LU R27, [R1+0xe0] ;  /* 0x0000e000011b7983 */ /* 0x001ee20000300800 */
[----:B-1----:R-:W3:Y:S02]  /*36a60*/  LDL.LU R28, [R1+0xc0] ;  /* 0x0000c000011c7983 */ /* 0x002ee40000300800 */
[----:B--2---:R-:W2:Y:S01]  /*36a70*/  LDL.LU R29, [R1+0x29c] ;  /* 0x00029c00011d7983 */ /* 0x004ea20000300800 */
[----:B----4-:R0:W-:Y:S04]  /*36a80*/  STS.U16 [R0+0x10e80], R3 ;  /* 0x010e800300007388 */ /* 0x0101e80000000400 */
[----:B0-----:R-:W4:Y:S04]  /*36a90*/  LDL.LU R3, [R1+0x5188] ;  /* 0x0051880001037983 */ /* 0x001f280000300800 */
        /* <DEDUP_REMOVED lines=13> */
[----:B------:R4:W-:Y:S01]  /*36b70*/  STS.U16 [R0+0x13e80], R22 ;  /* 0x013e801600007388 */ /* 0x0009e20000000400 */
[----:B0-----:R-:W-:-:S05]  /*36b80*/  LOP3.LUT R3, R3, 0x3f, RZ, 0xc0, !PT ;  /* 0x0000003f03037812 */ /* 0x001fca00078ec0ff */
[----:B------:R-:W-:-:S05]  /*36b90*/  IMAD.SHL.U32 R3, R3, 0x2, RZ ;  /* 0x0000000203037824 */ /* 0x000fca00078e00ff */
[C---:B-1----:R-:W-:Y:S02]  /*36ba0*/  LOP3.LUT R2, R3.reuse, 0x60, RZ, 0x3c, !PT ;  /* 0x0000006003027812 */ /* 0x042fe400078e3cff */
[----:B----4-:R-:W-:Y:S02]  /*36bb0*/  LOP3.LUT R0, R3, 0x70, RZ, 0x3c, !PT ;  /* 0x0000007003007812 */ /* 0x010fe400078e3cff */
[----:B------:R-:W4:Y:S04]  /*36bc0*/  LDL.LU R3, [R1+0x21c] ;  /* 0x00021c0001037983 */ /* 0x000f280000300800 */
[----:B----4-:R0:W-:Y:S04]  /*36bd0*/  STL [R1+0x5178], R3 ;  /* 0x0051780301007387 */ /* 0x0101e80000100800 */
[----:B0-----:R-:W4:Y:S04]  /*36be0*/  LDL.LU R3, [R1+0x23c] ;  /* 0x00023c0001037983 */ /* 0x001f280000300800 */
[----:B----4-:R0:W-:Y:S04]  /*36bf0*/  STL [R1+0x517c], R3 ;  /* 0x00517c0301007387 */ /* 0x0101e80000100800 */
[----:B0-----:R-:W4:Y:S04]  /*36c00*/  LDL.LU R3, [R1+0x25c] ;  /* 0x00025c0001037983 */ /* 0x001f280000300800 */
        /* <DEDUP_REMOVED lines=13> */
[----:B---3--:R-:W-:Y:S02]  /*36ce0*/  STS.U16 [R2+0x13700], R26 ;  /* 0x0137001a02007388 */ /* 0x008fe40000000400 */
[----:B------:R-:W-:Y:S02]  /*36cf0*/  STS.U16 [R2+0x13b00], R27 ;  /* 0x013b001b02007388 */ /* 0x000fe40000000400 */
[----:B------:R-:W-:Y:S01]  /*36d00*/  STS.U16 [R2+0x13f00], R28 ;  /* 0x013f001c02007388 */ /* 0x000fe20000000400 */
[----:B----4-:R0:W-:Y:S04]  /*36d10*/  STL [R1+0x5180], R3 ;  /* 0x0051800301007387 */ /* 0x0101e80000100800 */
[----:B0-----:R-:W3:Y:S01]  /*36d20*/  LDL.LU R3, [R1+0x27c] ;  /* 0x00027c0001037983 */ /* 0x001ee20000300800 */
        /* <DEDUP_REMOVED lines=24> */
[----:B------:R-:W4:Y:S03]  /*36eb0*/  LDL.LU R27, [R1+0x84] ;  /* 0x00008400011b7983 */ /* 0x000f260000300800 */
[----:B--2---:R0:W-:Y:S01]  /*36ec0*/  STS.U16 [R0+0x10380], R29 ;  /* 0x0103801d00007388 */ /* 0x0041e20000000400 */
[----:B------:R-:W2:Y:S03]  /*36ed0*/  LDL.LU R28, [R1+0x80] ;  /* 0x00008000011c7983 */ /* 0x000ea60000300800 */
[----:B0-----:R-:W2:Y:S04]  /*36ee0*/  LDL.LU R29, [R1+0x7c] ;  /* 0x00007c00011d7983 */ /* 0x001ea80000300800 */
[----:B---3--:R0:W-:Y:S04]  /*36ef0*/  STS.U16 [R0+0x10780], R3 ;  /* 0x0107800300007388 */ /* 0x0081e80000000400 */
[----:B0-----:R-:W3:Y:S04]  /*36f00*/  LDL.LU R3, [R1+0x5180] ;  /* 0x0051800001037983 */ /* 0x001ee80000300800 */
[----:B---3--:R0:W-:Y:S04]  /*36f10*/  STS.U16 [R0+0x10b80], R3 ;  /* 0x010b800300007388 */ /* 0x0081e80000000400 */
[----:B0-----:R-:W3:Y:S04]  /*36f20*/  LDL.LU R3, [R1+0x517c] ;  /* 0x00517c0001037983 */ /* 0x001ee80000300800 */
[----:B---3--:R0:W-:Y:S04]  /*36f30*/  STS.U16 [R0+0x10f80], R3 ;  /* 0x010f800300007388 */ /* 0x0081e80000000400 */
[----:B0-----:R-:W3:Y:S04]  /*36f40*/  LDL.LU R3, [R1+0x5178] ;  /* 0x0051780001037983 */ /* 0x001ee80000300800 */
[----:B---3--:R-:W-:Y:S01]  /*36f50*/  STS.U16 [R0+0x11380], R3 ;  /* 0x0113800300007388 */ /* 0x008fe20000000400 */
[----:B----4-:R0:W-:Y:S03]  /*36f60*/  STS.U16 [R0+0x11780], R2 ;  /* 0x0117800200007388 */ /* 0x0101e60000000400 */
[----:B0-----:R-:W3:Y:S04]  /*36f70*/  LDL.LU R2, [R1+0x6c] ;  /* 0x00006c0001027983 */ /* 0x001ee80000300800 */
[----:B---3--:R0:W-:Y:S04]  /*36f80*/  STL [R1+0x516c], R2 ;  /* 0x00516c0201007387 */ /* 0x0081e80000100800 */
[----:B0-----:R-:W3:Y:S04]  /*36f90*/  LDL.LU R2, [R1+0x70] ;  /* 0x0000700001027983 */ /* 0x001ee80000300800 */
[----:B---3--:R0:W-:Y:S04]  /*36fa0*/  STL [R1+0x5170], R2 ;  /* 0x0051700201007387 */ /* 0x0081e80000100800 */
[----:B0-----:R-:W3:Y:S04]  /*36fb0*/  LDL.LU R2, [R1+0x74] ;  /* 0x0000740001027983 */ /* 0x001ee80000300800 */
[----:B------:R-:W0:Y:S01]  /*36fc0*/  S2R R3, SR_TID.X ;  /* 0x0000000000037919 */ /* 0x000e220000002100 */
        /* <DEDUP_REMOVED lines=9> */
[----:B------:R-:W-:Y:S01]  /*37060*/  STS.U16 [R0+0x13f80], R23 ;  /* 0x013f801700007388 */ /* 0x000fe20000000400 */
[----:B0-----:R-:W-:Y:S01]  /*37070*/  LOP3.LUT R3, R3, 0x3f, RZ, 0xc0, !PT ;  /* 0x0000003f03037812 */ /* 0x001fe200078ec0ff */
[----:B---3--:R0:W-:Y:S04]  /*37080*/  STL [R1+0x5174], R2 ;  /* 0x0051740201007387 */ /* 0x0081e80000100800 */
[----:B0-----:R-:W3:Y:S01]  /*37090*/  LDL.LU R2, [R1+0x78] ;  /* 0x0000780001027983 */ /* 0x001ee20000300800 */
[----:B------:R-:W4:Y:S02]  /*370a0*/  LDL.LU R15, [R1+0x68] ;  /* 0x00006800010f7983 */ /* 0x000f240000300800 */
[----:B------:R-:W4:Y:S02]  /*370b0*/  LDL.LU R14, [R1+0x64] ;  /* 0x00006400010e7983 */ /* 0x000f240000300800 */
[----:B------:R-:W4:Y:S01]  /*370c0*/  LDL.LU R0, [R1+0x60] ;  /* 0x0000600001007983 */ /* 0x000f220000300800 */
[----:B------:R-:W4:Y:S01]  /*370d0*/  LDL.LU R21, [R1+0x5c] ;  /* 0x00005c0001157983 */ /* 0x000f220000300800 */
[----:B------:R-:W4:Y:S02]  /*370e0*/  LDL.LU R20, [R1+0x58] ;  /* 0x0000580001147983 */ /* 0x000f240000300800 */
[----:B------:R-:W-:-:S02]  /*370f0*/  IMAD.SHL.U32 R3, R3, 0x2, RZ ;  /* 0x0000000203037824 */ /* 0x000fc400078e00ff */
[----:B------:R-:W4:Y:S01]  /*37100*/  LDL.LU R19, [R1+0x54] ;  /* 0x0000540001137983 */ /* 0x000f220000300800 */
[----:B------:R-:W4:Y:S01]  /*37110*/  LDL.LU R17, [R1+0x50] ;  /* 0x0000500001117983 */ /* 0x000f220000300800 */
[----:B------:R-:W4:Y:S02]  /*37120*/  LDL.LU R16, [R1+0x4c] ;  /* 0x00004c0001107983 */ /* 0x000f240000300800 */
[----:B------:R-:W4:Y:S02]  /*37130*/  LDL.LU R18, [R1+0x48] ;  /* 0x0000480001127983 */ /* 0x000f240000300800 */
[----:B------:R-:W4:Y:S01]  /*37140*/  LDL.LU R22, [R1+0x44] ;  /* 0x0000440001167983 */ /* 0x000f220000300800 */
[----:B------:R0:W-:Y:S04]  /*37150*/  STS.U16 [R3], R4 ;  /* 0x0000000403007388 */ /* 0x0001e80000000400 */
[----:B------:R-:W4:Y:S04]  /*37160*/  LDL.LU R23, [R1+0x40] ;  /* 0x0000400001177983 */ /* 0x000f280000300800 */
[----:B------:R1:W-:Y:S04]  /*37170*/  STS.U16 [R3+0x80], R5 ;  /* 0x0000800503007388 */ /* 0x0003e80000000400 */
[----:B------:R1:W-:Y:S04]  /*37180*/  STS.U16 [R3+0x800], R6 ;  /* 0x0008000603007388 */ /* 0x0003e80000000400 */
[----:B------:R2:W-:Y:S04]  /*37190*/  STS.U16 [R3+0x880], R7 ;  /* 0x0008800703007388 */ /* 0x0005e80000000400 */
[----:B------:R2:W-:Y:S04]  /*371a0*/  STS.U16 [R3+0x1000], R8 ;  /* 0x0010000803007388 */ /* 0x0005e80000000400 */
[----:B------:R2:W-:Y:S04]  /*371b0*/  STS.U16 [R3+0x1080], R9 ;  /* 0x0010800903007388 */ /* 0x0005e80000000400 */
[----:B0-----:R-:W4:Y:S01]  /*371c0*/  LDL.LU R4, [R1+0x3c] ;  /* 0x00003c0001047983 */ /* 0x001f220000300800 */
[----:B-1----:R-:W4:Y:S02]  /*371d0*/  LDL.LU R5, [R1+0x38] ;  /* 0x0000380001057983 */ /* 0x002f240000300800 */
[----:B------:R-:W4:Y:S01]  /*371e0*/  LDL.LU R6, [R1+0x34] ;  /* 0x0000340001067983 */ /* 0x000f220000300800 */
[----:B--2---:R-:W2:Y:S01]  /*371f0*/  LDL.LU R7, [R1+0x30] ;  /* 0x0000300001077983 */ /* 0x004ea20000300800 */
[----:B------:R-:W2:Y:S03]  /*37200*/  LDL.LU R8, [R1+0x2c] ;  /* 0x00002c0001087983 */ /* 0x000ea60000300800 */
[----:B------:R0:W-:Y:S01]  /*37210*/  STS.U16 [R3+0x1800], R10 ;  /* 0x0018000a03007388 */ /* 0x0001e20000000400 */
[----:B------:R-:W2:Y:S03]  /*37220*/  LDL.LU R9, [R1+0x28] ;  /* 0x0000280001097983 */ /* 0x000ea60000300800 */
[----:B------:R1:W-:Y:S04]  /*37230*/  STS.U16 [R3+0x1880], R11 ;  /* 0x0018800b03007388 */ /* 0x0003e80000000400 */
[----:B------:R1:W-:Y:S04]  /*37240*/  STS.U16 [R3+0x2000], R12 ;  /* 0x0020000c03007388 */ /* 0x0003e80000000400 */
[----:B------:R1:W-:Y:S04]  /*37250*/  STS.U16 [R3+0x2080], R13 ;  /* 0x0020800d03007388 */ /* 0x0003e80000000400 */
[----:B------:R1:W-:Y:S04]  /*37260*/  STS.U16 [R3+0x2800], R24 ;  /* 0x0028001803007388 */ /* 0x0003e80000000400 */
[----:B------:R1:W-:Y:S04]  /*37270*/  STS.U16 [R3+0x2880], R25 ;  /* 0x0028801903007388 */ /* 0x0003e80000000400 */
[----:B0-----:R-:W2:Y:S01]  /*37280*/  LDL.LU R10, [R1+0x24] ;  /* 0x00002400010a7983 */ /* 0x001ea20000300800 */
[----:B-1----:R-:W2:Y:S02]  /*37290*/  LDL.LU R11, [R1+0x20] ;  /* 0x00002000010b7983 */ /* 0x002ea40000300800 */
[----:B------:R-:W2:Y:S01]  /*372a0*/  LDL.LU R12, [R1+0x1c] ;  /* 0x00001c00010c7983 */ /* 0x000ea20000300800 */
[----:B------:R-:W2:Y:S01]  /*372b0*/  LDL.LU R13, [R1+0x18] ;  /* 0x00001800010d7983 */ /* 0x000ea20000300800 */
[----:B------:R-:W2:Y:S03]  /*372c0*/  LDL.LU R24, [R1+0x14] ;  /* 0x0000140001187983 */ /* 0x000ea60000300800 */
[----:B------:R0:W-:Y:S01]  /*372d0*/  STS.U16 [R3+0x3000], R26 ;  /* 0x0030001a03007388 */ /* 0x0001e20000000400 */
[----:B------:R-:W2:Y:S03]  /*372e0*/  LDL.LU R25, [R1+0x10] ;  /* 0x0000100001197983 */ /* 0x000ea60000300800 */
[----:B------:R1:W-:Y:S04]  /*372f0*/  STS.U16 [R3+0x3080], R27 ;  /* 0x0030801b03007388 */ /* 0x0003e80000000400 */
[----:B------:R1:W-:Y:S04]  /*37300*/  STS.U16 [R3+0x3800], R28 ;  /* 0x0038001c03007388 */ /* 0x0003e80000000400 */
[----:B------:R1:W-:Y:S04]  /*37310*/  STS.U16 [R3+0x3880], R29 ;  /* 0x0038801d03007388 */ /* 0x0003e80000000400 */
[----:B0-----:R-:W2:Y:S01]  /*37320*/  LDL.LU R26, [R1+0xc] ;  /* 0x00000c00011a7983 */ /* 0x001ea20000300800 */
[----:B-1----:R-:W2:Y:S02]  /*37330*/  LDL.LU R27, [R1+0x8] ;  /* 0x00000800011b7983 */ /* 0x002ea40000300800 */
[----:B------:R-:W2:Y:S01]  /*37340*/  LDL.LU R28, [R1+0x4] ;  /* 0x00000400011c7983 */ /* 0x000ea20000300800 */
[----:B------:R-:W2:Y:S04]  /*37350*/  LDL.LU R29, [R1] ;  /* 0x00000000011d7983 */ /* 0x000ea80000300800 */
[----:B---3--:R0:W-:Y:S04]  /*37360*/  STS.U16 [R3+0x4000], R2 ;  /* 0x0040000203007388 */ /* 0x0081e80000000400 */
[----:B0-----:R-:W3:Y:S04]  /*37370*/  LDL.LU R2, [R1+0x5174] ;  /* 0x0051740001027983 */ /* 0x001ee80000300800 */
[----:B---3--:R0:W-:Y:S04]  /*37380*/  STS.U16 [R3+0x4080], R2 ;  /* 0x0040800203007388 */ /* 0x0081e80000000400 */
[----:B0-----:R-:W3:Y:S04]  /*37390*/  LDL.LU R2, [R1+0x5170] ;  /* 0x0051700001027983 */ /* 0x001ee80000300800 */
[----:B---3--:R0:W-:Y:S04]  /*373a0*/  STS.U16 [R3+0x4800], R2 ;  /* 0x0048000203007388 */ /* 0x0081e80000000400 */
[----:B0-----:R-:W3:Y:S04]  /*373b0*/  LDL.LU R2, [R1+0x516c] ;  /* 0x00516c0001027983 */ /* 0x001ee80000300800 */
[----:B----4-:R-:W-:Y:S04]  /*373c0*/  STS.U16 [R3+0x5000], R15 ;  /* 0x0050000f03007388 */ /* 0x010fe80000000400 */
[----:B------:R-:W-:Y:S04]  /*373d0*/  STS.U16 [R3+0x5080], R14 ;  /* 0x0050800e03007388 */ /* 0x000fe80000000400 */
        /* <DEDUP_REMOVED lines=11> */
[----:B---3--:R0:W-:Y:S04]  /*37490*/  STS.U16 [R3+0x4880], R2 ;  /* 0x0048800203007388 */ /* 0x0081e80000000400 */
[----:B0-----:R-:W3:Y:S01]  /*374a0*/  LDL.LU R2, [R1+0x5168] ;  /* 0x0051680001027983 */ /* 0x001ee20000300800 */
[----:B------:R-:W4:Y:S02]  /*374b0*/  LDL.LU R15, [R1+0x5164] ;  /* 0x00516400010f7983 */ /* 0x000f240000300800 */
[----:B------:R-:W3:Y:S02]  /*374c0*/  LDL.LU R14, [R1+0x5160] ;  /* 0x00516000010e7983 */ /* 0x000ee40000300800 */
[----:B------:R-:W3:Y:S01]  /*374d0*/  LDL.LU R0, [R1+0x515c] ;  /* 0x00515c0001007983 */ /* 0x000ee20000300800 */
[----:B------:R-:W3:Y:S01]  /*374e0*/  LDL.LU R21, [R1+0x5158] ;  /* 0x0051580001157983 */ /* 0x000ee20000300800 */
[----:B------:R-:W3:Y:S02]  /*374f0*/  LDL.LU R20, [R1+0x5154] ;  /* 0x0051540001147983 */ /* 0x000ee40000300800 */
[----:B------:R-:W3:Y:S02]  /*37500*/  LDL.LU R19, [R1+0x5150] ;  /* 0x0051500001137983 */ /* 0x000ee40000300800 */
[----:B------:R-:W3:Y:S01]  /*37510*/  LDL.LU R17, [R1+0x514c] ;  /* 0x00514c0001117983 */ /* 0x000ee20000300800 */
[----:B------:R-:W3:Y:S01]  /*37520*/  LDL.LU R16, [R1+0x5148] ;  /* 0x0051480001107983 */ /* 0x000ee20000300800 */
[----:B------:R-:W3:Y:S02]  /*37530*/  LDL.LU R18, [R1+0x5144] ;  /* 0x0051440001127983 */ /* 0x000ee40000300800 */
[----:B------:R-:W3:Y:S02]  /*37540*/  LDL.LU R22, [R1+0x5140] ;  /* 0x0051400001167983 */ /* 0x000ee40000300800 */
[----:B------:R-:W3:Y:S01]  /*37550*/  LDL.LU R23, [R1+0x513c] ;  /* 0x00513c0001177983 */ /* 0x000ee20000300800 */
[----:B------:R-:W3:Y:S01]  /*37560*/  LDL.LU R4, [R1+0x5138] ;  /* 0x0051380001047983 */ /* 0x000ee20000300800 */
[----:B------:R-:W4:Y:S03]  /*37570*/  LDL.LU R5, [R1+0x5134] ;  /* 0x0051340001057983 */ /* 0x000f260000300800 */
[----:B------:R0:W-:Y:S04]  /*37580*/  STS.U16 [R3+0x8080], R6 ;  /* 0x0080800603007388 */ /* 0x0001e80000000400 */
[----:B--2---:R1:W-:Y:S04]  /*37590*/  STS.U16 [R3+0x8800], R7 ;  /* 0x0088000703007388 */ /* 0x0043e80000000400 */
[----:B------:R2:W-:Y:S04]  /*375a0*/  STS.U16 [R3+0x8880], R8 ;  /* 0x0088800803007388 */ /* 0x0005e80000000400 */
[----:B------:R2:W-:Y:S04]  /*375b0*/  STS.U16 [R3+0x9000], R9 ;  /* 0x0090000903007388 */ /* 0x0005e80000000400 */
[----:B------:R2:W-:Y:S04]  /*375c0*/  STS.U16 [R3+0x9080], R10 ;  /* 0x0090800a03007388 */ /* 0x0005e80000000400 */
[----:B------:R2:W-:Y:S04]  /*375d0*/  STS.U16 [R3+0x9800], R11 ;  /* 0x0098000b03007388 */ /* 0x0005e80000000400 */
[----:B0-----:R-:W4:Y:S01]  /*375e0*/  LDL.LU R6, [R1+0x5130] ;  /* 0x0051300001067983 */ /* 0x001f220000300800 */
[----:B-1----:R-:W4:Y:S02]  /*375f0*/  LDL.LU R7, [R1+0x512c] ;  /* 0x00512c0001077983 */ /* 0x002f240000300800 */
[----:B--2---:R-:W2:Y:S02]  /*37600*/  LDL.LU R8, [R1+0x5128] ;  /* 0x0051280001087983 */ /* 0x004ea40000300800 */
[----:B------:R-:W2:Y:S01]  /*37610*/  LDL.LU R9, [R1+0x5124] ;  /* 0x0051240001097983 */ /* 0x000ea20000300800 */
[----:B------:R-:W2:Y:S01]  /*37620*/  LDL.LU R10, [R1+0x5120] ;  /* 0x00512000010a7983 */ /* 0x000ea20000300800 */
[----:B------:R-:W2:Y:S03]  /*37630*/  LDL.LU R11, [R1+0x511c] ;  /* 0x00511c00010b7983 */ /* 0x000ea60000300800 */
[----:B------:R0:W-:Y:S04]  /*37640*/  STS.U16 [R3+0x9880], R12 ;  /* 0x0098800c03007388 */ /* 0x0001e80000000400 */
[----:B------:R1:W-:Y:S04]  /*37650*/  STS.U16 [R3+0xa000], R13 ;  /* 0x00a0000d03007388 */ /* 0x0003e80000000400 */
[----:B------:R1:W-:Y:S04]  /*37660*/  STS.U16 [R3+0xa080], R24 ;  /* 0x00a0801803007388 */ /* 0x0003e80000000400 */
[----:B------:R1:W-:Y:S04]  /*37670*/  STS.U16 [R3+0xa800], R25 ;  /* 0x00a8001903007388 */ /* 0x0003e80000000400 */
[----:B------:R1:W-:Y:S04]  /*37680*/  STS.U16 [R3+0xa880], R26 ;  /* 0x00a8801a03007388 */ /* 0x0003e80000000400 */
[----:B------:R1:W-:Y:S04]  /*37690*/  STS.U16 [R3+0xb000], R27 ;  /* 0x00b0001b03007388 */ /* 0x0003e80000000400 */
[----:B0-----:R-:W2:Y:S01]  /*376a0*/  LDL.LU R12, [R1+0x5118] ;  /* 0x00511800010c7983 */ /* 0x001ea20000300800 */
[----:B-1----:R-:W2:Y:S02]  /*376b0*/  LDL.LU R13, [R1+0x5114] ;  /* 0x00511400010d7983 */ /* 0x002ea40000300800 */
[----:B------:R-:W2:Y:S02]  /*376c0*/  LDL.LU R24, [R1+0x5110] ;  /* 0x0051100001187983 */ /* 0x000ea40000300800 */
[----:B------:R-:W2:Y:S01]  /*376d0*/  LDL.LU R25, [R1+0x510c] ;  /* 0x00510c0001197983 */ /* 0x000ea20000300800 */
[----:B------:R-:W2:Y:S01]  /*376e0*/  LDL.LU R26, [R1+0x5108] ;  /* 0x00510800011a7983 */ /* 0x000ea20000300800 */
[----:B------:R-:W2:Y:S03]  /*376f0*/  LDL.LU R27, [R1+0x5104] ;  /* 0x00510400011b7983 */ /* 0x000ea60000300800 */
[----:B------:R0:W-:Y:S04]  /*37700*/  STS.U16 [R3+0xb080], R28 ;  /* 0x00b0801c03007388 */ /* 0x0001e80000000400 */
[----:B------:R1:W-:Y:S04]  /*37710*/  STS.U16 [R3+0xb800], R29 ;  /* 0x00b8001d03007388 */ /* 0x0003e80000000400 */
[----:B0-----:R-:W2:Y:S01]  /*37720*/  LDL.LU R28, [R1+0x5100] ;  /* 0x00510000011c7983 */ /* 0x001ea20000300800 */
[----:B-1----:R-:W2:Y:S03]  /*37730*/  LDL.LU R29, [R1+0x50fc] ;  /* 0x0050fc00011d7983 */ /* 0x002ea60000300800 */
[----:B---3--:R0:W-:Y:S04]  /*37740*/  STS.U16 [R3+0xf880], R4 ;  /* 0x00f8800403007388 */ /* 0x0081e80000000400 */
[----:B----4-:R1:W-:Y:S04]  /*37750*/  STS.U16 [R3+0xf080], R5 ;  /* 0x00f0800503007388 */ /* 0x0103e80000000400 */
[----:B0-----:R-:W3:Y:S04]  /*37760*/  LDL R4, [R1+0x18a0] ;  /* 0x0018a00001047983 */ /* 0x001ee80000100800 */
[----:B-1----:R-:W3:Y:S01]  /*37770*/  LDL R5, [R1+0x18a4] ;  /* 0x0018a40001057983 */ /* 0x002ee20000100800 */
[----:B------:R-:W-:-:S02]  /*37780*/  PRMT R0, RZ, 0x7610, R0 ;  /* 0x00007610ff007816 */ /* 0x000fc40000000000 */
[----:B---3--:R-:W-:-:S04]  /*37790*/  @!P2 LOP3.LUT R5, R5, R4, RZ, 0x3c, !PT ;  /* 0x000000040505a212 */ /* 0x008fc800078e3cff */
[----:B------:R-:W-:-:S04]  /*377a0*/  @!P2 LOP3.LUT R4, R5, R4, RZ, 0x3c, !PT ;  /* 0x000000040504a212 */ /* 0x000fc800078e3cff */
[----:B------:R-:W-:-:S05]  /*377b0*/  @!P2 LOP3.LUT R5, R5, R4, RZ, 0x3c, !PT ;  /* 0x000000040505a212 */ /* 0x000fca00078e3cff */
[----:B------:R-:W3:Y:S04]  /*377c0*/  @!P2 LDG.E.U16 R0, [R4.64] ;  /* 0x000000040400a981 */ /* 0x000ee8000c1e1500 */
[----:B--2---:R-:W-:Y:S04]  /*377d0*/  STS.U16 [R3+0xb880], R29 ;  /* 0x00b8801d03007388 */ /* 0x004fe80000000400 */
        /* <DEDUP_REMOVED lines=13> */
[----:B------:R0:W-:Y:S01]  /*378b0*/  STS.U16 [R3+0xf800], R17 ;  /* 0x00f8001103007388 */ /* 0x0001e20000000400 */
[----:B------:R-:W-:Y:S02]  /*378c0*/  STS.U16 [R2+0x100], R23 ;  /* 0x0001001702007388 */ /* 0x000fe40000000400 */
[----:B------:R-:W-:Y:S02]  /*378d0*/  STS.U16 [R2+0x180], R22 ;  /* 0x0001801602007388 */ /* 0x000fe40000000400 */
[----:B------:R-:W-:Y:S01]  /*378e0*/  STS.U16 [R2+0x900], R18 ;  /* 0x0009001202007388 */ /* 0x000fe20000000400 */
[----:B------:R-:W-:Y:S01]  /*378f0*/  STS.U16 [R2+0x980], R16 ;  /* 0x0009801002007388 */ /* 0x000fe20000000400 */
[----:B------:R-:W-:Y:S02]  /*37900*/  STS.U16 [R2+0x1100], R19 ;  /* 0x0011001302007388 */ /* 0x000fe40000000400 */
[----:B------:R-:W-:Y:S02]  /*37910*/  STS.U16 [R2+0x1180], R20 ;  /* 0x0011801402007388 */ /* 0x000fe40000000400 */
[----:B------:R1:W-:Y:S01]  /*37920*/  STS.U16 [R2+0x1900], R21 ;  /* 0x0019001502007388 */ /* 0x0003e20000000400 */
[----:B0-----:R-:W2:Y:S04]  /*37930*/  LDL.LU R3, [R1+0x1e80] ;  /* 0x001e800001037983 */ /* 0x001ea80000300800 */
[----:B-1----:R-:W4:Y:S04]  /*37940*/  LDL.LU R2, [R1+0x50f8] ;  /* 0x0050f80001027983 */ /* 0x002f280000300800 */
[----:B---3--:R0:W-:Y:S04]  /*37950*/  STL [R1+0xa94], R0 ;  /* 0x000a940001007387 */ /* 0x0081e80000100800 */
[----:B0-----:R-:W3:Y:S01]  /*37960*/  LDL.LU R0, [R1+0x50f4] ;  /* 0x0050f40001007983 */ /* 0x001ee20000300800 */
[----:B------:R-:W2:Y:S02]  /*37970*/  LDL R4, [R1+0x1898] ;  /* 0x0018980001047983 */ /* 0x000ea40000100800 */
[----:B------:R-:W2:Y:S01]  /*37980*/  LDL R5, [R1+0x189c] ;  /* 0x00189c0001057983 */ /* 0x000ea20000100800 */
[----:B----4-:R-:W-:-:S02]  /*37990*/  PRMT R2, RZ, 0x7610, R2 ;  /* 0x00007610ff027816 */ /* 0x010fc40000000002 */
[----:B--2---:R-:W-:-:S04]  /*379a0*/  @!P3 LOP3.LUT R5, R5, R4, RZ, 0x3c, !PT ;  /* 0x000000040505b212 */ /* 0x004fc800078e3cff */
[----:B------:R-:W-:-:S04]  /*379b0*/  @!P3 LOP3.LUT R4, R5, R4, RZ, 0x3c, !PT ;  /* 0x000000040504b212 */ /* 0x000fc800078e3cff */
[----:B------:R-:W-:-:S05]  /*379c0*/  @!P3 LOP3.LUT R5, R5, R4, RZ, 0x3c, !PT ;  /* 0x000000040505b212 */ /* 0x000fca00078e3cff */
[----:B------:R-:W2:Y:S04]  /*379d0*/  @!P3 LDG.E.U16 R2, [R4.64] ;  /* 0x000000040402b981 */ /* 0x000ea8000c1e1500 */
[----:B--2---:R0:W-:Y:S04]  /*379e0*/  STL [R1+0xa90], R2 ;  /* 0x000a900201007387 */ /* 0x0041e80000100800 */
[----:B0-----:R-:W2:Y:S01]  /*379f0*/  LDL.LU R2, [R1+0x50f0] ;  /* 0x0050f00001027983 */ /* 0x001ea20000300800 */
[----:B------:R-:W4:Y:S02]  /*37a00*/  LDL R4, [R1+0x1890] ;  /* 0x0018900001047983 */ /* 0x000f240000100800 */
[----:B------:R-:W4:Y:S01]  /*37a10*/  LDL R5, [R1+0x1894] ;  /* 0x0018940001057983 */ /* 0x000f220000100800 */
[----:B---3--:R-:W-:-:S02]  /*37a20*/  PRMT R0, RZ, 0x7610, R0 ;  /* 0x00007610ff007816 */ /* 0x008fc40000000000 */
[----:B----4-:R-:W-:-:S04]  /*37a30*/  @!P2 LOP3.LUT R5, R5, R4, RZ, 0x3c, !PT ;  /* 0x000000040505a212 */ /* 0x010fc800078e3cff */
[----:B------:R-:W-:-:S04]  /*37a40*/  @!P2 LOP3.LUT R4, R5, R4, RZ, 0x3c, !PT ;  /* 0x000000040504a212 */ /* 0x000fc800078e3cff */
[----:B------:R-:W-:-:S05]  /*37a50*/  @!P2 LOP3.LUT R5, R5, R4, RZ, 0x3c, !PT ;  /* 0x000000040505a212 */ /* 0x000fca00078e3cff */
[----:B------:R-:W3:Y:S04]  /*37a60*/  @!P2 LDG.E.U16 R0, [R4.64] ;  /* 0x000000040400a981 */ /* 0x000ee8000c1e1500 */
[----:B---3--:R0:W-:Y:S04]  /*37a70*/  STL [R1+0xa8c], R0 ;  /* 0x000a8c0001007387 */ /* 0x0081e80000100800 */
[----:B0-----:R-:W3:Y:S01]  /*37a80*/  LDL.LU R0, [R1+0x50ec] ;  /* 0x0050ec0001007983 */ /* 0x001ee20000300800 */
[----:B------:R-:W4:Y:S02]  /*37a90*/  LDL R4, [R1+0x1888] ;  /* 0x0018880001047983 */ /* 0x000f240000100800 */
[----:B------:R-:W4:Y:S01]  /*37aa0*/  LDL R5, [R1+0x188c] ;  /* 0x00188c0001057983 */ /* 0x000f220000100800 */
[----:B--2---:R-:W-:-:S02]  /*37ab0*/  PRMT R2, RZ, 0x7610, R2 ;  /* 0x00007610ff027816 */ /* 0x004fc40000000002 */
[----:B----4-:R-:W-:-:S04]  /*37ac0*/  @!P3 LOP3.LUT R5, R5, R4, RZ, 0x3c, !PT ;  /* 0x000000040505b212 */ /* 0x010fc800078e3cff */
        /* <DEDUP_REMOVED lines=2724> */
[----:B------:R-:W4:Y:S02]  /*42510*/  LDL R5, [R1+0xd8c] ;  /* 0x000d8c0001057983 */ /* 0x000f240000100800 */
[----:B----4-:R-:W-:-:S02]  /*42520*/  @!P3 LOP3.LUT R5, R5, R4, RZ, 0x3c, !PT ;  /* 0x000000040505b212 */ /* 0x010fc400078e3cff */
[----:B--2---:R-:W-:Y:S02]  /*42530*/  PRMT R2, RZ, 0x7610, R2 ;  /* 0x00007610ff027816 */ /* 0x004fe40000000002 */
        /* <DEDUP_REMOVED lines=452> */
[----:B------:R0:W2:Y:S04]  /*44180*/  @!P3 LDG.E.U16 R2, [R4.64] ;  /* 0x000000040402b981 */ /* 0x0000a8000c1e1500 */
[----:B0-----:R-:W4:Y:S04]  /*44190*/  LDL R4, [R1+0xbb0] ;  /* 0x000bb00001047983 */ /* 0x001f280000100800 */
[----:B------:R-:W4:Y:S01]  /*441a0*/  LDL R5, [R1+0xbb4] ;  /* 0x000bb40001057983 */ /* 0x000f220000100800 */
[----:B---3--:R-:W-:Y:S02]  /*441b0*/  PRMT R0, RZ, 0x7610, R0 ;  /* 0x00007610ff007816 */ /* 0x008fe40000000000 */
[----:B----4-:R-:W-:-:S04]  /*441c0*/  @!P2 LOP3.LUT R5, R5, R4, RZ, 0x3c, !PT ;  /* 0x000000040505a212 */ /* 0x010fc800078e3cff */
[----:B------:R-:W-:-:S04]  /*441d0*/  @!P2 LOP3.LUT R4, R5, R4, RZ, 0x3c, !PT ;  /* 0x000000040504a212 */ /* 0x000fc800078e3cff */
[----:B------:R-:W-:-:S05]  /*441e0*/  @!P2 LOP3.LUT R5, R5, R4, RZ, 0x3c, !PT ;  /* 0x000000040505a212 */ /* 0x000fca00078e3cff */
[----:B------:R-:W3:Y:S04]  /*441f0*/  @!P2 LDG.E.U16 R0, [R4.64] ;  /* 0x000000040400a981 */ /* 0x000ee8000c1e1500 */
[----:B--2---:R-:W-:Y:S04]  /*44200*/  STL [R1+0x4a0c], R2 ;  /* 0x004a0c0201007387 */ /* 0x004fe80000100800 */
[----:B---3--:R0:W-:Y:S04]  /*44210*/  STL [R1+0xe4], R0 ;  /* 0x0000e40001007387 */ /* 0x0081e80000100800 */
[----:B0-----:R-:W2:Y:S01]  /*44220*/  LDL.LU R0, [R1+0x4b64] ;  /* 0x004b640001007983 */ /* 0x001ea20000300800 */
[----:B------:R-:W3:Y:S02]  /*44230*/  LDL R4, [R1+0xba8] ;  /* 0x000ba80001047983 */ /* 0x000ee40000100800 */
[----:B------:R-:W3:Y:S02]  /*44240*/  LDL R5, [R1+0xbac] ;  /* 0x000bac0001057983 */ /* 0x000ee40000100800 */
[----:B---3--:R-:W-:-:S02]  /*44250*/  @!P3 LOP3.LUT R5, R5, R4, RZ, 0x3c, !PT ;  /* 0x000000040505b212 */ /* 0x008fc400078e3cff */
[----:B--2---:R-:W-:Y:S02]  /*44260*/  PRMT R0, RZ, 0x7610, R0 ;  /* 0x00007610ff007816 */ /* 0x004fe40000000000 */
[----:B------:R-:W-:-:S04]  /*44270*/  @!P3 LOP3.LUT R4, R5, R4, RZ, 0x3c, !PT ;  /* 0x000000040504b212 */ /* 0x000fc800078e3cff */
[----:B------:R-:W-:-:S05]  /*44280*/  @!P3 LOP3.LUT R5, R5, R4, RZ, 0x3c, !PT ;  /* 0x000000040505b212 */ /* 0x000fca00078e3cff */
[----:B------:R-:W2:Y:S04]  /*44290*/  @!P3 LDG.E.U16 R0, [R4.64] ;  /* 0x000000040400b981 */ /* 0x000ea8000c1e1500 */
[----:B--2---:R0:W-:Y:S04]  /*442a0*/  STL [R1+0xe0], R0 ;  /* 0x0000e00001007387 */ /* 0x0041e80000100800 */
        /* <DEDUP_REMOVED lines=97> */
[----:B------:R0:W2:Y:S04]  /*448c0*/  @!P2 LDG.E.U16 R0, [R4.64] ;  /* 0x000000040400a981 */ /* 0x0000a8000c1e1500 */
[----:B0-----:R-:W3:Y:S04]  /*448d0*/  LDL R4, [R1+0xb48] ;  /* 0x000b480001047983 */ /* 0x001ee80000100800 */
[----:B------:R-:W3:Y:S01]  /*448e0*/  LDL R5, [R1+0xb4c] ;  /* 0x000b4c0001057983 */ /* 0x000ee20000100800 */
[----:B------:R-:W-:Y:S02]  /*448f0*/  PRMT R14, RZ, 0x7610, R14 ;  /* 0x00007610ff0e7816 */ /* 0x000fe4000000000e */
[----:B---3--:R-:W-:-:S04]  /*44900*/  @!P3 LOP3.LUT R5, R5, R4, RZ, 0x3c, !PT ;  /* 0x000000040505b212 */ /* 0x008fc800078e3cff */
        /* <DEDUP_REMOVED lines=97> */
[----:B------:R-:W3:Y:S01]  /*44f20*/  LDL R5, [R1+0xae4] ;  /* 0x000ae40001057983 */ /* 0x000ee20000100800 */
[----:B------:R-:W-:-:S02]  /*44f30*/  PRMT R0, RZ, 0x7610, R0 ;  /* 0x00007610ff007816 */ /* 0x000fc40000000000 */
[----:B---3--:R-:W-:-:S04]  /*44f40*/  @!P2 LOP3.LUT R5, R5, R4, RZ, 0x3c, !PT ;  /* 0x000000040505a212 */ /* 0x008fc800078e3cff */
[----:B------:R-:W-:-:S04]  /*44f50*/  @!P2 LOP3.LUT R4, R5, R4, RZ, 0x3c, !PT ;  /* 0x000000040504a212 */ /* 0x000fc800078e3cff */
[----:B------:R-:W-:-:S05]  /*44f60*/  @!P2 LOP3.LUT R5, R5, R4, RZ, 0x3c, !PT ;  /* 0x000000040505a212 */ /* 0x000fca00078e3cff */
[----:B------:R0:W3:Y:S04]  /*44f70*/  @!P2 LDG.E.U16 R0, [R4.64] ;  /* 0x000000040400a981 */ /* 0x0000e8000c1e1500 */
[----:B0-----:R-:W4:Y:S04]  /*44f80*/  LDL R4, [R1+0xad8] ;  /* 0x000ad80001047983 */ /* 0x001f280000100800 */
[----:B------:R-:W4:Y:S01]  /*44f90*/  LDL R5, [R1+0xadc] ;  /* 0x000adc0001057983 */ /* 0x000f220000100800 */
[----:B--2---:R-:W-:Y:S02]  /*44fa0*/  PRMT R14, RZ, 0x7610, R14 ;  /* 0x00007610ff0e7816 */ /* 0x004fe4000000000e */
[----:B----4-:R-:W-:-:S04]  /*44fb0*/  @!P3 LOP3.LUT R5, R5, R4, RZ, 0x3c, !PT ;  /* 0x000000040505b212 */ /* 0x010fc800078e3cff */
[----:B------:R-:W-:-:S04]  /*44fc0*/  @!P3 LOP3.LUT R4, R5, R4, RZ, 0x3c, !PT ;  /* 0x000000040504b212 */ /* 0x000fc800078e3cff */
[----:B------:R-:W-:-:S05]  /*44fd0*/  @!P3 LOP3.LUT R5, R5, R4, RZ, 0x3c, !PT ;  /* 0x000000040505b212 */ /* 0x000fca00078e3cff */
[----:B------:R-:W2:Y:S04]  /*44fe0*/  @!P3 LDG.E.U16 R14, [R4.64] ;  /* 0x00000004040eb981 */ /* 0x000ea8000c1e1500 */
[----:B---3--:R-:W-:Y:S04]  /*44ff0*/  STL [R1+0x4a14], R0 ;  /* 0x004a140001007387 */ /* 0x008fe80000100800 */
        /* <DEDUP_REMOVED lines=61> */
[----:B---3--:R0:W-:Y:S04]  /*453d0*/  STL [R1+0x68], R11 ;  /* 0x0000680b01007387 */ /* 0x0081e80000100800 */
[----:B0-----:R-:W3:Y:S04]  /*453e0*/  LDL R11, [R1+0x1db4] ;  /* 0x001db400010b7983 */ /* 0x001ee80000100800 */
        /* <DEDUP_REMOVED lines=35> */
[----:B------:R-:W2:Y:S01]  /*45620*/  @!P3 LDG.E.U16 R14, [R4.64] ;  /* 0x00000004040eb981 */ /* 0x000ea2000c1e1500 */
[----:B------:R-:W-:-:S03]  /*45630*/  PRMT R0, RZ, 0x7610, R0 ;  /* 0x00007610ff007816 */ /* 0x000fc60000000000 */
[----:B--2---:R0:W-:Y:S04]  /*45640*/  STL [R1+0x40], R14 ;  /* 0x0000400e01007387 */ /* 0x0041e80000100800 */
[----:B0-----:R-:W2:Y:S01]  /*45650*/  LDL.LU R14, [R1+0x4ae0] ;  /* 0x004ae000010e7983 */ /* 0x001ea20000300800 */
[----:B------:R-:W4:Y:S02]  /*45660*/  LDL R5, [R1+0x1da8] ;  /* 0x001da80001057983 */ /* 0x000f240000100800 */
[----:B---3--:R-:W-:Y:S02]  /*45670*/  @!P2 IMAD.MOV.U32 R4, RZ, RZ, R11 ;  /* 0x000000ffff04a224 */ /* 0x008fe400078e000b */
[----:B------:R-:W3:Y:S04]  /*45680*/  LDL R11, [R1+0x1cf4] ;  /* 0x001cf400010b7983 */ /* 0x000ee80000100800 */
[----:B----4-:R0:W4:Y:S04]  /*45690*/  @!P2 LDG.E.U16 R0, [R4.64] ;  /* 0x000000040400a981 */ /* 0x010128000c1e1500 */
[----:B0-----:R-:W3:Y:S04]  /*456a0*/  LDL R4, [R1+0x1db0] ;  /* 0x001db00001047983 */ /* 0x001ee80000100800 */
[----:B------:R-:W3:Y:S01]  /*456b0*/  LDL R5, [R1+0x1dbc] ;  /* 0x001dbc0001057983 */ /* 0x000ee20000100800 */
[----:B--2---:R-:W-:-:S02]  /*456c0*/  PRMT R14, RZ, 0x7610, R14 ;  /* 0x00007610ff0e7816 */ /* 0x004fc4000000000e */
[----:B---3--:R-:W-:-:S04]  /*456d0*/  @!P3 LOP3.LUT R5, R5, R4, RZ, 0x3c, !PT ;  /* 0x000000040505b212 */ /* 0x008fc800078e3cff */
[----:B------:R-:W-:-:S04]  /*456e0*/  @!P3 LOP3.LUT R4, R5, R4, RZ, 0x3c, !PT ;  /* 0x000000040504b212 */ /* 0x000fc800078e3cff */
[----:B------:R-:W-:-:S05]  /*456f0*/  @!P3 LOP3.LUT R5, R5, R4, RZ, 0x3c, !PT ;  /* 0x000000040505b212 */ /* 0x000fca00078e3cff */
[----:B------:R-:W2:Y:S04]  /*45700*/  @!P3 LDG.E.U16 R14, [R4.64] ;  /* 0x00000004040eb981 */ /* 0x000ea8000c1e1500 */
[----:B----4-:R-:W-:Y:S04]  /*45710*/  STL [R1+0x4ab8], R0 ;  /* 0x004ab80001007387 */ /* 0x010fe80000100800 */
        /* <DEDUP_REMOVED lines=11> */
[----:B------:R-:W-:Y:S02]  /*457d0*/  PRMT R8, RZ, 0x7610, R8 ;  /* 0x00007610ff087816 */ /* 0x000fe40000000008 */
[----:B----4-:R-:W-:-:S04]  /*457e0*/  @!P3 LOP3.LUT R5, R5, R4, RZ, 0x3c, !PT ;  /* 0x000000040505b212 */ /* 0x010fc800078e3cff */
[----:B------:R-:W-:-:S04]  /*457f0*/  @!P3 LOP3.LUT R4, R5, R4, RZ, 0x3c, !PT ;  /* 0x000000040504b212 */ /* 0x000fc800078e3cff */
[----:B------:R-:W-:Y:S01]  /*45800*/  @!P3 LOP3.LUT R5, R5, R4, RZ, 0x3c, !PT ;  /* 0x000000040505b212 */ /* 0x000fe200078e3cff */
[----:B---3--:R-:W-:Y:S04]  /*45810*/  STL [R1+0x4abc], R9 ;  /* 0x004abc0901007387 */ /* 0x008fe80000100800 */
[----:B------:R0:W3:Y:S04]  /*45820*/  @!P3 LDG.E.U16 R8, [R4.64] ;  /* 0x000000040408b981 */ /* 0x0000e8000c1e1500 */
[----:B0-----:R-:W4:Y:S04]  /*45830*/  LDL R4, [R1+0x1ce0] ;  /* 0x001ce00001047983 */ /* 0x001f280000100800 */
[----:B------:R-:W4:Y:S01]  /*45840*/  LDL R5, [R1+0x1cec] ;  /* 0x001cec0001057983 */ /* 0x000f220000100800 */
[----:B--2---:R-:W-:-:S02]  /*45850*/  PRMT R14, RZ, 0x7610, R14 ;  /* 0x00007610ff0e7816 */ /* 0x004fc4000000000e */
        /* <DEDUP_REMOVED lines=8> */
[----:B------:R-:W-:-:S02]  /*458e0*/  @!P2 IMAD.MOV.U32 R4, RZ, RZ, R11 ;  /* 0x000000ffff04a224 */ /* 0x000fc400078e000b */
[----:B------:R-:W4:Y:S01]  /*458f0*/  LDL R11, [R1+0x1d4c] ;  /* 0x001d4c00010b7983 */ /* 0x000f220000100800 */
[----:B--2---:R-:W-:-:S06]  /*45900*/  PRMT R14, RZ, 0x7610, R14 ;  /* 0x00007610ff0e7816 */ /* 0x004fcc000000000e */
[----:B---3--:R-:W2:Y:S04]  /*45910*/  @!P2 LDG.E.U16 R14, [R4.64] ;  /* 0x00000004040ea981 */ /* 0x008ea8000c1e1500 */
        /* <DEDUP_REMOVED lines=9> */
[----:B0-----:R-:W3:Y:S04]  /*459b0*/  LDL R4, [R1+0x1cf8] ;  /* 0x001cf80001047983 */ /* 0x001ee80000100800 */
[----:B------:R-:W3:Y:S01]  /*459c0*/  LDL R5, [R1+0x1d04] ;  /* 0x001d040001057983 */ /* 0x000ee20000100800 */
[----:B--2---:R-:W-:Y:S02]  /*459d0*/  PRMT R14, RZ, 0x7610, R14 ;  /* 0x00007610ff0e7816 */ /* 0x004fe4000000000e */
[----:B---3--:R-:W-:-:S04]  /*459e0*/  @!P2 LOP3.LUT R5, R5, R4, RZ, 0x3c, !PT ;  /* 0x000000040505a212 */ /* 0x008fc800078e3cff */
[----:B------:R-:W-:-:S04]  /*459f0*/  @!P2 LOP3.LUT R4, R5, R4, RZ, 0x3c, !PT ;  /* 0x000000040504a212 */ /* 0x000fc800078e3cff */
[----:B------:R-:W-:Y:S01]  /*45a00*/  @!P2 LOP3.LUT R5, R5, R4, RZ, 0x3c, !PT ;  /* 0x000000040505a212 */ /* 0x000fe200078e3cff */
[----:B------:R-:W-:Y:S04]  /*45a10*/  STL [R1+0x4a3c], R2 ;  /* 0x004a3c0201007387 */ /* 0x000fe80000100800 */
[----:B------:R0:W2:Y:S04]  /*45a20*/  @!P2 LDG.E.U16 R14, [R4.64] ;  /* 0x00000004040ea981 */ /* 0x0000a8000c1e1500 */
[----:B0-----:R-:W3:Y:S04]  /*45a30*/  LDL R4, [R1+0x1d00] ;  /* 0x001d000001047983 */ /* 0x001ee80000100800 */
[----:B------:R-:W3:Y:S01]  /*45a40*/  LDL R5, [R1+0x1d0c] ;  /* 0x001d0c0001057983 */ /* 0x000ee20000100800 */
[----:B------:R-:W-:-:S02]  /*45a50*/  PRMT R15, RZ, 0x7610, R15 ;  /* 0x00007610ff0f7816 */ /* 0x000fc4000000000f */
[----:B---3--:R-:W-:-:S04]  /*45a60*/  @!P3 LOP3.LUT R5, R5, R4, RZ, 0x3c, !PT ;  /* 0x000000040505b212 */ /* 0x008fc800078e3cff */
[----:B------:R-:W-:-:S04]  /*45a70*/  @!P3 LOP3.LUT R4, R5, R4, RZ, 0x3c, !PT ;  /* 0x000000040504b212 */ /* 0x000fc800078e3cff */
[----:B------:R-:W-:-:S05]  /*45a80*/  @!P3 LOP3.LUT R5, R5, R4, RZ, 0x3c, !PT ;  /* 0x000000040505b212 */ /* 0x000fca00078e3cff */
[----:B------:R-:W3:Y:S04]  /*45a90*/  @!P3 LDG.E.U16 R15, [R4.64] ;  /* 0x00000004040fb981 */ /* 0x000ee8000c1e1500 */
[----:B--2---:R0:W-:Y:S04]  /*45aa0*/  STL [R1+0x4c], R14 ;  /* 0x00004c0e01007387 */ /* 0x0041e80000100800 */
[----:B0-----:R-:W2:Y:S04]  /*45ab0*/  LDL R14, [R1+0x1dcc] ;  /* 0x001dcc00010e7983 */ /* 0x001ea80000100800 */
[----:B---3--:R0:W-:Y:S04]  /*45ac0*/  STL [R1+0x48], R15 ;  /* 0x0000480f01007387 */ /* 0x0081e80000100800 */
[----:B0-----:R-:W3:Y:S01]  /*45ad0*/  LDL.LU R15, [R1+0x4ad0] ;  /* 0x004ad000010f7983 */ /* 0x001ee20000300800 */
[----:B------:R-:W2:Y:S02]  /*45ae0*/  LDL R4, [R1+0x1d38] ;  /* 0x001d380001047983 */ /* 0x000ea40000100800 */
[----:B------:R-:W2:Y:S02]  /*45af0*/  LDL R5, [R1+0x1d44] ;  /* 0x001d440001057983 */ /* 0x000ea40000100800 */
[----:B--2---:R-:W-:-:S02]  /*45b00*/  @!P2 LOP3.LUT R5, R5, R4, RZ, 0x3c, !PT ;  /* 0x000000040505a212 */ /* 0x004fc400078e3cff */
[----:B---3--:R-:W-:Y:S02]  /*45b10*/  PRMT R15, RZ, 0x7610, R15 ;  /* 0x00007610ff0f7816 */ /* 0x008fe4000000000f */
[----:B------:R-:W-:-:S04]  /*45b20*/  @!P2 LOP3.LUT R4, R5, R4, RZ, 0x3c, !PT ;  /* 0x000000040504a212 */ /* 0x000fc800078e3cff */
[----:B------:R-:W-:-:S05]  /*45b30*/  @!P2 LOP3.LUT R5, R5, R4, RZ, 0x3c, !PT ;  /* 0x000000040505a212 */ /* 0x000fca00078e3cff */
[----:B------:R-:W2:Y:S01]  /*45b40*/  @!P2 LDG.E.U16 R15, [R4.64] ;  /* 0x00000004040fa981 */ /* 0x000ea2000c1e1500 */
[----:B------:R-:W-:-:S03]  /*45b50*/  PRMT R9, RZ, 0x7610, R9 ;  /* 0x00007610ff097816 */ /* 0x000fc60000000009 */
[----:B--2---:R0:W-:Y:S04]  /*45b60*/  STL [R1+0x34], R15 ;  /* 0x0000340f01007387 */ /* 0x0041e80000100800 */
[----:B0-----:R-:W2:Y:S01]  /*45b70*/  LDL.LU R15, [R1+0x4acc] ;  /* 0x004acc00010f7983 */ /* 0x001ea20000300800 */
[----:B------:R-:W3:Y:S02]  /*45b80*/  LDL R5, [R1+0x1d40] ;  /* 0x001d400001057983 */ /* 0x000ee40000100800 */
[----:B----4-:R-:W-:Y:S01]  /*45b90*/  @!P3 IMAD.MOV.U32 R4, RZ, RZ, R11 ;  /* 0x000000ffff04b224 */ /* 0x010fe200078e000b */
[----:B------:R-:W-:Y:S01]  /*45ba0*/  PRMT R28, RZ, 0x7610, R28 ;  /* 0x00007610ff1c7816 */ /* 0x000fe2000000001c */
[----:B------:R-:W4:Y:S04]  /*45bb0*/  LDL R11, [R1+0x1e40] ;  /* 0x001e4000010b7983 */ /* 0x000f280000100800 */
[----:B---3--:R0:W3:Y:S04]  /*45bc0*/  @!P3 LDG.E.U16 R9, [R4.64] ;  /* 0x000000040409b981 */ /* 0x0080e8000c1e1500 */
[----:B0-----:R-:W2:Y:S04]  /*45bd0*/  LDL R4, [R1+0x1db8] ;  /* 0x001db80001047983 */ /* 0x001ea80000100800 */
        /* <DEDUP_REMOVED lines=8> */
[----:B-1----:R-:W3:Y:S01]  /*45c60*/  LDL R5, [R1+0x1dc0] ;  /* 0x001dc00001057983 */ /* 0x002ee20000100800 */
[----:B------:R-:W-:-:S03]  /*45c70*/  @!P3 IMAD.MOV.U32 R4, RZ, RZ, R14 ;  /* 0x000000ffff04b224 */ /* 0x000fc600078e000e */
[----:B--2---:R0:W-:Y:S01]  /*45c80*/  STL [R1+0x4a90], R28 ;  /* 0x004a901c01007387 */ /* 0x0041e20000100800 */
[----:B------:R-:W-:Y:S01]  /*45c90*/  PRMT R7, RZ, 0x7610, R7 ;  /* 0x00007610ff077816 */ /* 0x000fe20000000007 */
[----:B------:R-:W2:Y:S02]  /*45ca0*/  LDL R14, [R1+0x1d1c] ;  /* 0x001d1c00010e7983 */ /* 0x000ea40000100800 */
[----:B---3--:R1:W3:Y:S04]  /*45cb0*/  @!P3 LDG.E.U16 R26, [R4.64] ;  /* 0x00000004041ab981 */ /* 0x0082e8000c1e1500 */
[----:B0-----:R-:W2:Y:S04]  /*45cc0*/  LDL R28, [R1+0x1d10] ;  /* 0x001d1000011c7983 */ /* 0x001ea80000100800 */
[----:B-1----:R-:W2:Y:S04]  /*45cd0*/  LDL R4, [R1+0x1e38] ;  /* 0x001e380001047983 */ /* 0x002ea80000100800 */
[----:B------:R-:W2:Y:S02]  /*45ce0*/  LDL R5, [R1+0x1e44] ;  /* 0x001e440001057983 */ /* 0x000ea40000100800 */
[----:B--2---:R-:W-:-:S04]  /*45cf0*/  @!P2 LOP3.LUT R5, R5, R4, RZ, 0x3c, !PT ;  /* 0x000000040505a212 */ /* 0x004fc800078e3cff */
[----:B------:R-:W-:-:S04]  /*45d00*/  @!P2 LOP3.LUT R4, R5, R4, RZ, 0x3c, !PT ;  /* 0x000000040504a212 */ /* 0x000fc800078e3cff */
[----:B------:R-:W-:-:S05]  /*45d10*/  @!P2 LOP3.LUT R5, R5, R4, RZ, 0x3c, !PT ;  /* 0x000000040505a212 */ /* 0x000fca00078e3cff */
[----:B------:R0:W2:Y:S01]  /*45d20*/  @!P2 LDG.E.U16 R7, [R4.64] ;  /* 0x000000040407a981 */ /* 0x0000a2000c1e1500 */
[----:B------:R-:W-:-:S03]  /*45d30*/  PRMT R6, RZ, 0x7610, R6 ;  /* 0x00007610ff067816 */ /* 0x000fc60000000006 */
[----:B---3--:R1:W-:Y:S01]  /*45d40*/  STL [R1+0x4a94], R26 ;  /* 0x004a941a01007387 */ /* 0x0083e20000100800 */
[----:B0-----:R-:W-:Y:S02]  /*45d50*/  @!P3 IMAD.MOV.U32 R4, RZ, RZ, R9 ;  /* 0x000000ffff04b224 */ /* 0x001fe400078e0009 */
[----:B----4-:R-:W-:Y:S01]  /*45d60*/  @!P3 IMAD.MOV.U32 R5, RZ, RZ, R11 ;  /* 0x000000ffff05b224 */ /* 0x010fe200078e000b */
[----:B-1----:R-:W3:Y:S04]  /*45d70*/  LDL R26, [R1+0x1d14] ;  /* 0x001d1400011a7983 */ /* 0x002ee80000100800 */
[----:B------:R0:W4:Y:S04]  /*45d80*/  @!P3 LDG.E.U16 R6, [R4.64] ;  /* 0x000000040406b981 */ /* 0x000128000c1e1500 */
[----:B--2---:R-:W-:Y:S01]  /*45d90*/  STL [R1+0x4a98], R7 ;  /* 0x004a980701007387 */ /* 0x004fe20000100800 */
[----:B0-----:R-:W2:Y:S01]  /*45da0*/  LDL R5, [R1+0x1d08] ;  /* 0x001d080001057983 */ /* 0x001ea20000100800 */
[----:B------:R-:W-:-:S02]  /*45db0*/  PRMT R10, RZ, 0x7610, R10 ;  /* 0x00007610ff0a7816 */ /* 0x000fc4000000000a */
[----:B------:R-:W-:Y:S01]  /*45dc0*/  PRMT R13, RZ, 0x7610, R13 ;  /* 0x00007610ff0d7816 */ /* 0x000fe2000000000d */
[----:B------:R-:W4:Y:S04]  /*45dd0*/  LDL R11, [R1+0x1d50] ;  /* 0x001d5000010b7983 */ /* 0x000f280000100800 */
[----:B------:R-:W4:Y:S01]  /*45de0*/  LDL R9, [R1+0x1d5c] ;  /* 0x001d5c0001097983 */ /* 0x000f220000100800 */
[----:B---3--:R-:W-:-:S05]  /*45df0*/  @!P2 IMAD.MOV.U32 R4, RZ, RZ, R26 ;  /* 0x000000ffff04a224 */ /* 0x008fca00078e001a */
[----:B--2---:R0:W2:Y:S04]  /*45e00*/  @!P2 LDG.E.U16 R10, [R4.64] ;  /* 0x00000004040aa981 */ /* 0x0040a8000c1e1500 */
[----:B----4-:R-:W-:Y:S01]  /*45e10*/  STL [R1+0x4a9c], R6 ;  /* 0x004a9c0601007387 */ /* 0x010fe20000100800 */
[----:B0-----:R-:W-:Y:S02]  /*45e20*/  @!P3 IMAD.MOV.U32 R4, RZ, RZ, R14 ;  /* 0x000000ffff04b224 */ /* 0x001fe400078e000e */
[----:B------:R-:W-:-:S05]  /*45e30*/  @!P3 IMAD.MOV.U32 R5, RZ, RZ, R28 ;  /* 0x000000ffff05b224 */ /* 0x000fca00078e001c */
[----:B------:R0:W3:Y:S04]  /*45e40*/  @!P3 LDG.E.U16 R13, [R4.64] ;  /* 0x00000004040db981 */ /* 0x0000e8000c1e1500 */
[----:B--2---:R1:W-:Y:S01]  /*45e50*/  STL [R1+0x3c], R10 ;  /* 0x00003c0a01007387 */ /* 0x0043e20000100800 */
[----:B0-----:R-:W2:Y:S02]  /*45e60*/  LDL R4, [R1+0x1d48] ;  /* 0x001d480001047983 */ /* 0x001ea40000100800 */
[----:B------:R-:W2:Y:S01]  /*45e70*/  LDL R5, [R1+0x1d54] ;  /* 0x001d540001057983 */ /* 0x000ea20000100800 */
[----:B------:R-:W-:Y:S01]  /*45e80*/  PRMT R15, RZ, 0x7610, R15 ;  /* 0x00007610ff0f7816 */ /* 0x000fe2000000000f */
[----:B------:R-:W4:Y:S04]  /*45e90*/  LDL R28, [R1+0x1d60] ;  /* 0x001d6000011c7983 */ /* 0x000f280000100800 */
[----:B------:R-:W3:Y:S04]  /*45ea0*/  LDL R26, [R1+0x1d6c] ;  /* 0x001d6c00011a7983 */ /* 0x000ee80000100800 */
[----:B------:R-:W3:Y:S04]  /*45eb0*/  LDL R14, [R1+0x1dc8] ;  /* 0x001dc800010e7983 */ /* 0x000ee80000100800 */
[----:B-1----:R-:W3:Y:S01]  /*45ec0*/  LDL R10, [R1+0x1d64] ;  /* 0x001d6400010a7983 */ /* 0x002ee20000100800 */
[----:B--2---:R-:W-:-:S04]  /*45ed0*/  @!P2 LOP3.LUT R5, R5, R4, RZ, 0x3c, !PT ;  /* 0x000000040505a212 */ /* 0x004fc800078e3cff */
[----:B------:R-:W-:-:S04]  /*45ee0*/  @!P2 LOP3.LUT R4, R5, R4, RZ, 0x3c, !PT ;  /* 0x000000040504a212 */ /* 0x000fc800078e3cff */
[----:B------:R-:W-:-:S05]  /*45ef0*/  @!P2 LOP3.LUT R5, R5, R4, RZ, 0x3c, !PT ;  /* 0x000000040505a212 */ /* 0x000fca00078e3cff */
[----:B------:R-:W2:Y:S04]  /*45f00*/  @!P2 LDG.E.U16 R15, [R4.64] ;  /* 0x00000004040fa981 */ /* 0x000ea8000c1e1500 */
[----:B---3--:R0:W-:Y:S04]  /*45f10*/  STL [R1+0x38], R13 ;  /* 0x0000380d01007387 */ /* 0x0081e80000100800 */
[----:B0-----:R-:W3:Y:S04]  /*45f20*/  LDL R13, [R1+0x1dd4] ;  /* 0x001dd400010d7983 */ /* 0x001ee80000100800 */
[----:B--2---:R0:W-:Y:S04]  /*45f30*/  STL [R1+0x2c], R15 ;  /* 0x00002c0f01007387 */ /* 0x0041e80000100800 */
[----:B0-----:R-:W2:Y:S01]  /*45f40*/  LDL.LU R15, [R1+0x4ac8] ;  /* 0x004ac800010f7983 */ /* 0x001ea20000300800 */
[----:B------:R-:W-:-:S02]  /*45f50*/  @!P3 IMAD.MOV.U32 R4, RZ, RZ, R9 ;  /* 0x000000ffff04b224 */ /* 0x000fc400078e0009 */
[----:B------:R-:W-:Y:S02]  /*45f60*/  @!P3 IMAD.MOV.U32 R5, RZ, RZ, R11 ;  /* 0x000000ffff05b224 */ /* 0x000fe400078e000b */
[----:B------:R-:W3:Y:S01]  /*45f70*/  LDL R9, [R1+0x1ddc] ;  /* 0x001ddc0001097983 */ /* 0x000ee20000100800 */
[----:B------:R-:W3:Y:S01]  /*45f80*/  LDL R11, [R1+0x1dd0] ;  /* 0x001dd000010b7983 */ /* 0x000ee20000100800 */
[----:B--2---:R-:W-:-:S06]  /*45f90*/  PRMT R15, RZ, 0x7610, R15 ;  /* 0x00007610ff0f7816 */ /* 0x004fcc000000000f */
[----:B------:R-:W2:Y:S01]  /*45fa0*/  @!P3 LDG.E.U16 R15, [R4.64] ;  /* 0x00000004040fb981 */ /* 0x000ea2000c1e1500 */
[----:B------:R-:W-:-:S03]  /*45fb0*/  PRMT R7, RZ, 0x7610, R7 ;  /* 0x00007610ff077816 */ /* 0x000fc60000000007 */
[----:B--2---:R0:W-:Y:S04]  /*45fc0*/  STL [R1+0x28], R15 ;  /* 0x0000280f01007387 */ /* 0x0041e80000100800 */
[----:B0-----:R-:W2:Y:S01]  /*45fd0*/  LDL.LU R15, [R1+0x4ac4] ;  /* 0x004ac400010f7983 */ /* 0x001ea20000300800 */
[----:B------:R-:W2:Y:S02]  /*45fe0*/  LDL R5, [R1+0x1d58] ;  /* 0x001d580001057983 */ /* 0x000ea40000100800 */
[----:B------:R-:W-:Y:S02]  /*45ff0*/  @!P2 IMAD.MOV.U32 R4, RZ, RZ, R10 ;  /* 0x000000ffff04a224 */ /* 0x000fe400078e000a */
[----:B------:R-:W3:Y:S04]  /*46000*/  LDL R10, [R1+0x1e48] ;  /* 0x001e4800010a7983 */ /* 0x000ee80000100800 */
[----:B--2---:R0:W2:Y:S01]  /*46010*/  @!P2 LDG.E.U16 R7, [R4.64] ;  /* 0x000000040407a981 */ /* 0x0040a2000c1e1500 */
[----:B------:R-:W-:-:S02]  /*46020*/  PRMT R15, RZ, 0x7610, R15 ;  /* 0x00007610ff0f7816 */ /* 0x000fc4000000000f */
[----:B------:R-:W-:Y:S01]  /*46030*/  PRMT R24, RZ, 0x7610, R24 ;  /* 0x00007610ff187816 */ /* 0x000fe20000000018 */
[----:B0-----:R-:W-:Y:S02]  /*46040*/  @!P3 IMAD.MOV.U32 R4, RZ, RZ, R26 ;  /* 0x000000ffff04b224 */ /* 0x001fe400078e001a */
[----:B----4-:R-:W-:-:S05]  /*46050*/  @!P3 IMAD.MOV.U32 R5, RZ, RZ, R28 ;  /* 0x000000ffff05b224 */ /* 0x010fca00078e001c */
[----:B------:R3:W4:Y:S01]  /*46060*/  @!P3 LDG.E.U16 R15, [R4.64] ;  /* 0x00000004040fb981 */ /* 0x000722000c1e1500 */
[----:B------:R-:W-:Y:S01]  /*46070*/  PRMT R22, RZ, 0x7610, R22 ;  /* 0x00007610ff167816 */ /* 0x000fe20000000016 */
[----:B---3--:R-:W-:Y:S02]  /*46080*/  @!P2 IMAD.MOV.U32 R4, RZ, RZ, R13 ;  /* 0x000000ffff04a224 */ /* 0x008fe400078e000d */
[----:B------:R-:W-:-:S05]  /*46090*/  @!P2 IMAD.MOV.U32 R5, RZ, RZ, R14 ;  /* 0x000000ffff05a224 */ /* 0x000fca00078e000e */
[----:B------:R0:W3:Y:S02]  /*460a0*/  @!P2 LDG.E.U16 R24, [R4.64] ;  /* 0x000000040418a981 */ /* 0x0000e4000c1e1500 */
[----:B0-----:R-:W-:Y:S02]  /*460b0*/  @!P3 IMAD.MOV.U32 R4, RZ, RZ, R9 ;  /* 0x000000ffff04b224 */ /* 0x001fe400078e0009 */
[----:B------:R-:W-:-:S05]  /*460c0*/  @!P3 IMAD.MOV.U32 R5, RZ, RZ, R11 ;  /* 0x000000ffff05b224 */ /* 0x000fca00078e000b */
[----:B------:R0:W4:Y:S04]  /*460d0*/  @!P3 LDG.E.U16 R22, [R4.64] ;  /* 0x000000040416b981 */ /* 0x000128000c1e1500 */
[----:B--2---:R1:W-:Y:S01]  /*460e0*/  STL [R1+0x24], R7 ;  /* 0x0000240701007387 */ /* 0x0043e20000100800 */
[----:B------:R-:W2:Y:S02]  /*460f0*/  LDL R28, [R1+0x1e50] ;  /* 0x001e5000011c7983 */ /* 0x000ea40000100800 */
[----:B------:R-:W2:Y:S01]  /*46100*/  LDL R14, [R1+0x1e5c] ;  /* 0x001e5c00010e7983 */ /* 0x000ea20000100800 */
[----:B-1----:R-:W2:Y:S01]  /*46110*/  LDL R7, [R1+0x1e54] ;  /* 0x001e540001077983 */ /* 0x002ea20000100800 */
[----:B0-----:R-:W-:Y:S01]  /*46120*/  PRMT R5, RZ, 0x7610, R5 ;  /* 0x00007610ff057816 */ /* 0x001fe20000000005 */
[----:B------:R-:W-:Y:S01]  /*46130*/  @!P2 IMAD.MOV.U32 R11, RZ, RZ, R10 ;  /* 0x000000ffff0ba224 */ /* 0x000fe200078e000a */
[----:B------:R-:W-:Y:S01]  /*46140*/  PRMT R4, RZ, 0x7610, R4 ;  /* 0x00007610ff047816 */ /* 0x000fe20000000004 */
[----:B---3--:R0:W-:Y:S01]  /*46150*/  STL [R1+0x4a78], R24 ;  /* 0x004a781801007387 */ /* 0x0081e20000100800 */
[----:B------:R-:W3:Y:S02]  /*46160*/  LDL R13, [R1+0x1d68] ;  /* 0x001d6800010d7983 */ /* 0x000ee40000100800 */
[----:B------:R-:W3:Y:S01]  /*46170*/  LDL R9, [R1+0x1d74] ;  /* 0x001d740001097983 */ /* 0x000ee20000100800 */
[----:B----4-:R-:W-:Y:S01]  /*46180*/  STL [R1+0x4a7c], R22 ;  /* 0x004a7c1601007387 */ /* 0x010fe20000100800 */
[----:B------:R-:W4:Y:S02]  /*46190*/  LDL R26, [R1+0x1d70] ;  /* 0x001d7000011a7983 */ /* 0x000f240000100800 */
[----:B0-----:R-:W4:Y:S02]  /*461a0*/  LDL R24, [R1+0x1d7c] ;  /* 0x001d7c0001187983 */ /* 0x001f240000100800 */
[----:B------:R0:W-:Y:S02]  /*461b0*/  STL [R1+0x20], R15 ;  /* 0x0000200f01007387 */ /* 0x0001e40000100800 */
[----:B0-----:R-:W4:Y:S01]  /*461c0*/  LDL R15, [R1+0x1d78] ;  /* 0x001d7800010f7983 */ /* 0x001f220000100800 */
[----:B--2---:R-:W-:-:S03]  /*461d0*/  @!P2 IMAD.MOV.U32 R10, RZ, RZ, R7 ;  /* 0x000000ffff0aa224 */ /* 0x004fc600078e0007 */
[----:B------:R-:W2:Y:S04]  /*461e0*/  LDL R7, [R1+0x1d84] ;  /* 0x001d840001077983 */ /* 0x000ea80000100800 */
[----:B------:R0:W2:Y:S02]  /*461f0*/  @!P2 LDG.E.U16 R5, [R10.64] ;  /* 0x000000040a05a981 */ /* 0x0000a4000c1e1500 */
[----:B0-----:R-:W-:Y:S02]  /*46200*/  @!P3 IMAD.MOV.U32 R10, RZ, RZ, R14 ;  /* 0x000000ffff0ab224 */ /* 0x001fe400078e000e */
[----:B------:R-:W-:-:S05]  /*46210*/  @!P3 IMAD.MOV.U32 R11, RZ, RZ, R28 ;  /* 0x000000ffff0bb224 */ /* 0x000fca00078e001c */
[----:B------:R3:W2:Y:S01]  /*46220*/  @!P3 LDG.E.U16 R4, [R10.64] ;  /* 0x000000040a04b981 */ /* 0x0006a2000c1e1500 */
[----:B------:R-:W-:Y:S02]  /*46230*/  PRMT R2, RZ, 0x7610, R2 ;  /* 0x00007610ff027816 */ /* 0x000fe40000000002 */
[----:B------:R-:W-:Y:S01]  /*46240*/  PRMT R22, RZ, 0x7610, R22 ;  /* 0x00007610ff167816 */ /* 0x000fe20000000016 */
[----:B---3--:R-:W-:Y:S02]  /*46250*/  @!P2 IMAD.MOV.U32 R10, RZ, RZ, R9 ;  /* 0x000000ffff0aa224 */ /* 0x008fe400078e0009 */
[----:B------:R-:W-:-:S05]  /*46260*/  @!P2 IMAD.MOV.U32 R11, RZ, RZ, R13 ;  /* 0x000000ffff0ba224 */ /* 0x000fca00078e000d */
[----:B------:R4:W3:Y:S01]  /*46270*/  @!P2 LDG.E.U16 R2, [R10.64] ;  /* 0x000000040a02a981 */ /* 0x0008e2000c1e1500 */
[----:B------:R-:W-:Y:S01]  /*46280*/  PRMT R0, RZ, 0x7610, R0 ;  /* 0x00007610ff007816 */ /* 0x000fe20000000000 */
[----:B----4-:R-:W-:Y:S02]  /*46290*/  @!P3 IMAD.MOV.U32 R10, RZ, RZ, R24 ;  /* 0x000000ffff0ab224 */ /* 0x010fe400078e0018 */
[----:B------:R-:W-:-:S05]  /*462a0*/  @!P3 IMAD.MOV.U32 R11, RZ, RZ, R26 ;  /* 0x000000ffff0bb224 */ /* 0x000fca00078e001a */
[----:B------:R0:W4:Y:S02]  /*462b0*/  @!P3 LDG.E.U16 R22, [R10.64] ;  /* 0x000000040a16b981 */ /* 0x000124000c1e1500 */
[----:B0-----:R-:W-:Y:S02]  /*462c0*/  @!P2 IMAD.MOV.U32 R11, RZ, RZ, R15 ;  /* 0x000000ffff0ba224 */ /* 0x001fe400078e000f */
[----:B--2---:R0:W-:Y:S01]  /*462d0*/  STL [R1+0x4a80], R5 ;  /* 0x004a800501007387 */ /* 0x0041e20000100800 */
[----:B------:R-:W2:Y:S03]  /*462e0*/  LDL R14, [R1+0x1d80] ;  /* 0x001d8000010e7983 */ /* 0x000ea60000100800 */
[----:B0-----:R-:W4:Y:S04]  /*462f0*/  LDL R5, [R1+0x1d8c] ;  /* 0x001d8c0001057983 */ /* 0x001f280000100800 */
[----:B------:R0:W-:Y:S01]  /*46300*/  STL [R1+0x4a84], R4 ;  /* 0x004a840401007387 */ /* 0x0001e20000100800 */
[----:B------:R-:W4:Y:S02]  /*46310*/  LDL R13, [R1+0x1d88] ;  /* 0x001d8800010d7983 */ /* 0x000f240000100800 */
[----:B------:R-:W4:Y:S02]  /*46320*/  LDL R9, [R1+0x1d94] ;  /* 0x001d940001097983 */ /* 0x000f240000100800 */
[----:B------:R-:W-:-:S05]  /*46330*/  @!P2 IMAD.MOV.U32 R10, RZ, RZ, R7 ;  /* 0x000000ffff0aa224 */ /* 0x000fca00078e0007 */
[----:B------:R2:W4:Y:S01]  /*46340*/  @!P2 LDG.E.U16 R0, [R10.64] ;  /* 0x000000040a00a981 */ /* 0x000522000c1e1500 */
[----:B------:R-:W-:Y:S02]  /*46350*/  PRMT R6, RZ, 0x7610, R6 ;  /* 0x00007610ff067816 */ /* 0x000fe40000000006 */
[----:B------:R-:W-:Y:S01]  /*46360*/  PRMT R8, RZ, 0x7610, R8 ;  /* 0x00007610ff087816 */ /* 0x000fe20000000008 */
[----:B0-----:R-:W4:Y:S04]  /*46370*/  LDL R4, [R1+0x1d90] ;  /* 0x001d900001047983 */ /* 0x001f280000100800 */
[----:B---3--:R0:W-:Y:S01]  /*46380*/  STL [R1+0x14], R2 ;  /* 0x0000140201007387 */ /* 0x0081e20000100800 */
[----:B------:R-:W3:Y:S03]  /*46390*/  LDL R7, [R1+0x1dd8] ;  /* 0x001dd80001077983 */ /* 0x000ee60000100800 */
[----:B0-----:R-:W3:Y:S01]  /*463a0*/  LDL R2, [R1+0x1d9c] ;  /* 0x001d9c0001027983 */ /* 0x001ee20000100800 */
[----:B--2---:R-:W-:-:S02]  /*463b0*/  @!P3 IMAD.MOV.U32 R11, RZ, RZ, R14 ;  /* 0x000000ffff0bb224 */ /* 0x004fc400078e000e */
[----:B----4-:R-:W-:-:S05]  /*463c0*/  @!P3 IMAD.MOV.U32 R10, RZ, RZ, R5 ;  /* 0x000000ffff0ab224 */ /* 0x010fca00078e0005 */
[----:B------:R0:W2:Y:S02]  /*463d0*/  @!P3 LDG.E.U16 R6, [R10.64] ;  /* 0x000000040a06b981 */ /* 0x0000a4000c1e1500 */
[----:B0-----:R-:W-:Y:S02]  /*463e0*/  @!P2 IMAD.MOV.U32 R10, RZ, RZ, R9 ;  /* 0x000000ffff0aa224 */ /* 0x001fe400078e0009 */
[----:B------:R-:W-:-:S05]  /*463f0*/  @!P2 IMAD.MOV.U32 R11, RZ, RZ, R13 ;  /* 0x000000ffff0ba224 */ /* 0x000fca00078e000d */
[----:B------:R3:W4:Y:S04]  /*46400*/  @!P2 LDG.E.U16 R8, [R10.64] ;  /* 0x000000040a08a981 */ /* 0x000728000c1e1500 */
[----:B------:R0:W-:Y:S01]  /*46410*/  STL [R1+0xc], R0 ;  /* 0x00000c0001007387 */ /* 0x0001e20000100800 */
[----:B------:R-:W4:Y:S03]  /*46420*/  LDL R5, [R1+0x1dec] ;  /* 0x001dec0001057983 */ /* 0x000f260000100800 */
[----:B0-----:R-:W4:Y:S01]  /*46430*/  LDL R0, [R1+0x1de4] ;  /* 0x001de40001007983 */ /* 0x001f220000100800 */
[----:B------:R-:W-:Y:S01]  /*46440*/  PRMT R12, RZ, 0x7610, R12 ;  /* 0x00007610ff0c7816 */ /* 0x000fe2000000000c */
[----:B---3--:R-:W-:-:S02]  /*46450*/  @!P3 IMAD.MOV.U32 R10, RZ, RZ, R2 ;  /* 0x000000ffff0ab224 */ /* 0x008fc400078e0002 */
[----:B------:R-:W-:Y:S01]  /*46460*/  @!P3 IMAD.MOV.U32 R11, RZ, RZ, R4 ;  /* 0x000000ffff0bb224 */ /* 0x000fe200078e0004 */
[----:B------:R-:W-:-:S04]  /*46470*/  PRMT R20, RZ, 0x7610, R20 ;  /* 0x00007610ff147816 */ /* 0x000fc80000000014 */
[----:B------:R0:W3:Y:S02]  /*46480*/  @!P3 LDG.E.U16 R12, [R10.64] ;  /* 0x000000040a0cb981 */ /* 0x0000e4000c1e1500 */
[----:B0-----:R-:W-:Y:S02]  /*46490*/  @!P2 IMAD.MOV.U32 R11, RZ, RZ, R7 ;  /* 0x000000ffff0ba224 */ /* 0x001fe400078e0007 */
[----:B--2---:R0:W-:Y:S01]  /*464a0*/  STL [R1+0x8], R6 ;  /* 0x0000080601007387 */ /* 0x0041e20000100800 */
[----:B------:R-:W2:Y:S03]  /*464b0*/  LDL R9, [R1+0x1de8] ;  /* 0x001de80001097983 */ /* 0x000ea60000100800 */
[----:B0-----:R-:W2:Y:S04]  /*464c0*/  LDL R6, [R1+0x1de0] ;  /* 0x001de00001067983 */ /* 0x001ea80000100800 */
[----:B----4-:R0:W-:Y:S01]  /*464d0*/  STL [R1+0x4], R8 ;  /* 0x0000040801007387 */ /* 0x0101e20000100800 */
[----:B------:R-:W-:-:S02]  /*464e0*/  PRMT R18, RZ, 0x7610, R18 ;  /* 0x00007610ff127816 */ /* 0x000fc40000000012 */
[----:B------:R-:W-:Y:S01]  /*464f0*/  PRMT R16, RZ, 0x7610, R16 ;  /* 0x00007610ff107816 */ /* 0x000fe20000000010 */
[----:B------:R-:W4:Y:S01]  /*46500*/  LDL R4, [R1+0x1e58] ;  /* 0x001e580001047983 */ /* 0x000f220000100800 */
[----:B------:R-:W3:Y:S04]  /*46510*/  LDL R2, [R1+0x1e64] ;  /* 0x001e640001027983 */ /* 0x000ee80000100800 */
[----:B------:R-:W3:Y:S04]  /*46520*/  LDL R7, [R1+0x1e60] ;  /* 0x001e600001077983 */ /* 0x000ee80000100800 */
[----:B0-----:R-:W3:Y:S01]  /*46530*/  LDL R8, [R1+0x1df4] ;  /* 0x001df40001087983 */ /* 0x001ee20000100800 */
[----:B------:R-:W-:-:S02]  /*46540*/  @!P2 IMAD.MOV.U32 R10, RZ, RZ, R0 ;  /* 0x000000ffff0aa224 */ /* 0x000fc400078e0000 */
[----:B------:R-:W4:Y:S03]  /*46550*/  LDL R0, [R1+0x1e6c] ;  /* 0x001e6c0001007983 */ /* 0x000f260000100800 */
[----:B------:R0:W4:Y:S02]  /*46560*/  @!P2 LDG.E.U16 R20, [R10.64] ;  /* 0x000000040a14a981 */ /* 0x000124000c1e1500 */
[----:B0-----:R-:W-:Y:S02]  /*46570*/  @!P3 IMAD.MOV.U32 R10, RZ, RZ, R5 ;  /* 0x000000ffff0ab224 */ /* 0x001fe400078e0005 */
[----:B--2---:R-:W-:-:S05]  /*46580*/  @!P3 IMAD.MOV.U32 R11, RZ, RZ, R6 ;  /* 0x000000ffff0bb224 */ /* 0x004fca00078e0006 */
[----:B------:R0:W2:Y:S02]  /*46590*/  @!P3 LDG.E.U16 R18, [R10.64] ;  /* 0x000000040a12b981 */ /* 0x0000a4000c1e1500 */
[----:B0-----:R-:W-:Y:S02]  /*465a0*/  @!P2 IMAD.MOV.U32 R11, RZ, RZ, R9 ;  /* 0x000000ffff0ba224 */ /* 0x001fe400078e0009 */
[----:B---3--:R-:W-:-:S05]  /*465b0*/  @!P2 IMAD.MOV.U32 R10, RZ, RZ, R8 ;  /* 0x000000ffff0aa224 */ /* 0x008fca00078e0008 */
[----:B------:R0:W3:Y:S04]  /*465c0*/  @!P2 LDG.E.U16 R16, [R10.64] ;  /* 0x000000040a10a981 */ /* 0x0000e8000c1e1500 */
[----:B----4-:R-:W-:Y:S01]  /*465d0*/  STL [R1+0x4a50], R20 ;  /* 0x004a501401007387 */ /* 0x010fe20000100800 */
[----:B------:R-:W-:Y:S02]  /*465e0*/  STL [R1+0x10], R22 ;  /* 0x0000101601007387 */ /* 0x000fe40000100800 */
[----:B------:R-:W4:Y:S02]  /*465f0*/  LDL R6, [R1+0x1df0] ;  /* 0x001df00001067983 */ /* 0x000f240000100800 */
[----:B------:R-:W4:Y:S02]  /*46600*/  LDL R5, [R1+0x1dfc] ;  /* 0x001dfc0001057983 */ /* 0x000f240000100800 */
[----:B------:R-:W-:Y:S01]  /*46610*/  @!P2 IMAD.MOV.U32 R13, RZ, RZ, R4 ;  /* 0x000000ffff0da224 */ /* 0x000fe200078e0004 */
[----:B0-----:R-:W-:-:S02]  /*46620*/  PRMT R10, RZ, 0x7610, R10 ;  /* 0x00007610ff0a7816 */ /* 0x001fc4000000000a */
[----:B------:R-:W-:Y:S01]  /*46630*/  PRMT R11, RZ, 0x7610, R11 ;  /* 0x00007610ff0b7816 */ /* 0x000fe2000000000b */
[----:B--2---:R-:W-:Y:S04]  /*46640*/  STL [R1+0x4a54], R18 ;  /* 0x004a541201007387 */ /* 0x004fe80000100800 */
[----:B---3--:R-:W-:Y:S01]  /*46650*/  STL [R1+0x4a40], R16 ;  /* 0x004a401001007387 */ /* 0x008fe20000100800 */
[----:B------:R0:W-:Y:S02]  /*46660*/  STL [R1], R12 ;  /* 0x0000000c01007387 */ /* 0x0001e40000100800 */
[----:B------:R-:W2:Y:S02]  /*46670*/  LDL R4, [R1+0x1df8] ;  /* 0x001df80001047983 */ /* 0x000ea40000100800 */
[----:B0-----:R-:W-:-:S02]  /*46680*/  @!P2 IMAD.MOV.U32 R12, RZ, RZ, R2 ;  /* 0x000000ffff0ca224 */ /* 0x001fc400078e0002 */
[----:B----4-:R-:W-:Y:S02]  /*46690*/  @!P3 IMAD.MOV.U32 R14, RZ, RZ, R5 ;  /* 0x000000ffff0eb224 */ /* 0x010fe400078e0005 */
[----:B------:R-:W-:Y:S01]  /*466a0*/  @!P3 IMAD.MOV.U32 R15, RZ, RZ, R6 ;  /* 0x000000ffff0fb224 */ /* 0x000fe200078e0006 */
[----:B------:R-:W3:Y:S04]  /*466b0*/  LDL R2, [R1+0x1e04] ;  /* 0x001e040001027983 */ /* 0x000ee80000100800 */
[----:B------:R0:W4:Y:S02]  /*466c0*/  @!P2 LDG.E.U16 R10, [R12.64] ;  /* 0x000000040c0aa981 */ /* 0x000124000c1e1500 */
[----:B0-----:R-:W-:Y:S02]  /*466d0*/  @!P3 IMAD.MOV.U32 R12, RZ, RZ, R0 ;  /* 0x000000ffff0cb224 */ /* 0x001fe400078e0000 */
[----:B------:R-:W-:-:S05]  /*466e0*/  @!P3 IMAD.MOV.U32 R13, RZ, RZ, R7 ;  /* 0x000000ffff0db224 */ /* 0x000fca00078e0007 */
[----:B------:R0:W2:Y:S02]  /*466f0*/  @!P3 LDG.E.U16 R11, [R12.64] ;  /* 0x000000040c0bb981 */ /* 0x0000a4000c1e1500 */
[----:B0-----:R-:W-:-:S06]  /*46700*/  PRMT R12, RZ, 0x7610, R12 ;  /* 0x00007610ff0c7816 */ /* 0x001fcc000000000c */
[----:B------:R3:W3:Y:S01]  /*46710*/  @!P3 LDG.E.U16 R12, [R14.64] ;  /* 0x000000040e0cb981 */ /* 0x0006e2000c1e1500 */
[----:B------:R-:W-:-:S03]  /*46720*/  PRMT R13, RZ, 0x7610, R13 ;  /* 0x00007610ff0d7816 */ /* 0x000fc6000000000d */
[----:B----4-:R0:W-:Y:S01]  /*46730*/  STL [R1+0x4a58], R10 ;  /* 0x004a580a01007387 */ /* 0x0101e20000100800 */
[----:B------:R-:W4:Y:S02]  /*46740*/  LDL R16, [R1+0x1e00] ;  /* 0x001e000001107983 */ /* 0x000f240000100800 */
[----:B------:R-:W4:Y:S01]  /*46750*/  LDL R0, [R1+0x1e0c] ;  /* 0x001e0c0001007983 */ /* 0x000f220000100800 */
[----:B--2---:R-:W-:Y:S01]  /*46760*/  STL [R1+0x4a5c], R11 ;  /* 0x004a5c0b01007387 */ /* 0x004fe20000100800 */
[----:B0-----:R-:W2:Y:S02]  /*46770*/  LDL R10, [R1+0x1e08] ;  /* 0x001e0800010a7983 */ /* 0x001ea40000100800 */
[----:B------:R-:W2:Y:S02]  /*46780*/  LDL R9, [R1+0x1e14] ;  /* 0x001e140001097983 */ /* 0x000ea40000100800 */
[----:B------:R-:W2:Y:S02]  /*46790*/  LDL R7, [R1+0x1e1c] ;  /* 0x001e1c0001077983 */ /* 0x000ea40000100800 */
[----:B---3--:R-:W-:Y:S01]  /*467a0*/  @!P2 IMAD.MOV.U32 R14, RZ, RZ, R2 ;  /* 0x000000ffff0ea224 */ /* 0x008fe200078e0002 */
[----:B------:R-:W-:Y:S01]  /*467b0*/  STL [R1+0x4a44], R12 ;  /* 0x004a440c01007387 */ /* 0x000fe20000100800 */
[----:B------:R-:W3:Y:S02]  /*467c0*/  LDL R8, [R1+0x1e10] ;  /* 0x001e100001087983 */ /* 0x000ee40000100800 */
[----:B------:R-:W3:Y:S02]  /*467d0*/  LDL R6, [R1+0x1e68] ;  /* 0x001e680001067983 */ /* 0x000ee40000100800 */
[----:B------:R-:W3:Y:S02]  /*467e0*/  LDL R5, [R1+0x1e74] ;  /* 0x001e740001057983 */ /* 0x000ee40000100800 */
[----:B------:R-:W-:Y:S01]  /*467f0*/  @!P2 IMAD.MOV.U32 R15, RZ, RZ, R4 ;  /* 0x000000ffff0fa224 */ /* 0x000fe200078e0004 */
[----:B------:R-:W3:Y:S04]  /*46800*/  LDL R2, [R1+0x1e7c] ;  /* 0x001e7c0001027983 */ /* 0x000ee80000100800 */
[----:B------:R-:W3:Y:S04]  /*46810*/  LDL R4, [R1+0x1e70] ;  /* 0x001e700001047983 */ /* 0x000ee80000100800 */
[----:B------:R4:W3:Y:S01]  /*46820*/  @!P2 LDG.E.U16 R13, [R14.64] ;  /* 0x000000040e0da981 */ /* 0x0008e2000c1e1500 */
[----:B------:R-:W-:-:S02]  /*46830*/  PRMT R17, RZ, 0x7610, R17 ;  /* 0x00007610ff117816 */ /* 0x000fc40000000011 */
[----:B------:R-:W-:Y:S02]  /*46840*/  PRMT R19, RZ, 0x7610, R19 ;  /* 0x00007610ff137816 */ /* 0x000fe40000000013 */
[----:B------:R-:W-:Y:S02]  /*46850*/  PRMT R21, RZ, 0x7610, R21 ;  /* 0x00007610ff157816 */ /* 0x000fe40000000015 */
[----:B------:R-:W-:Y:S02]  /*46860*/  PRMT R23, RZ, 0x7610, R23 ;  /* 0x00007610ff177816 */ /* 0x000fe40000000017 */
[----:B------:R-:W-:Y:S01]  /*46870*/  PRMT R25, RZ, 0x7610, R25 ;  /* 0x00007610ff197816 */ /* 0x000fe20000000019 */
[----:B----4-:R-:W-:Y:S02]  /*46880*/  @!P3 IMAD.MOV.U32 R15, RZ, RZ, R16 ;  /* 0x000000ffff0fb224 */ /* 0x010fe400078e0010 */
[----:B------:R-:W-:-:S05]  /*46890*/  @!P3 IMAD.MOV.U32 R14, RZ, RZ, R0 ;  /* 0x000000ffff0eb224 */ /* 0x000fca00078e0000 */
[----:B------:R2:W4:Y:S02]  /*468a0*/  @!P3 LDG.E.U16 R17, [R14.64] ;  /* 0x000000040e11b981 */ /* 0x000524000c1e1500 */
[----:B--2---:R-:W-:Y:S02]  /*468b0*/  @!P2 IMAD.MOV.U32 R15, RZ, RZ, R10 ;  /* 0x000000ffff0fa224 */ /* 0x004fe400078e000a */
[----:B------:R-:W-:-:S05]  /*468c0*/  @!P2 IMAD.MOV.U32 R14, RZ, RZ, R9 ;  /* 0x000000ffff0ea224 */ /* 0x000fca00078e0009 */
[----:B------:R0:W2:Y:S02]  /*468d0*/  @!P2 LDG.E.U16 R19, [R14.64] ;  /* 0x000000040e13a981 */ /* 0x0000a4000c1e1500 */
[----:B0-----:R-:W-:Y:S02]  /*468e0*/  @!P3 IMAD.MOV.U32 R14, RZ, RZ, R7 ;  /* 0x000000ffff0eb224 */ /* 0x001fe400078e0007 */
[----:B---3--:R-:W-:-:S05]  /*468f0*/  @!P3 IMAD.MOV.U32 R15, RZ, RZ, R8 ;  /* 0x000000ffff0fb224 */ /* 0x008fca00078e0008 */
[----:B------:R0:W3:Y:S02]  /*46900*/  @!P3 LDG.E.U16 R21, [R14.64] ;  /* 0x000000040e15b981 */ /* 0x0000e4000c1e1500 */
[----:B0-----:R-:W-:Y:S02]  /*46910*/  @!P2 IMAD.MOV.U32 R14, RZ, RZ, R5 ;  /* 0x000000ffff0ea224 */ /* 0x001fe400078e0005 */
[----:B------:R-:W-:-:S05]  /*46920*/  @!P2 IMAD.MOV.U32 R15, RZ, RZ, R6 ;  /* 0x000000ffff0fa224 */ /* 0x000fca00078e0006 */
[----:B------:R0:W3:Y:S02]  /*46930*/  @!P2 LDG.E.U16 R23, [R14.64] ;  /* 0x000000040e17a981 */ /* 0x0000e4000c1e1500 */
[----:B0-----:R-:W-:Y:S02]  /*46940*/  @!P3 IMAD.MOV.U32 R14, RZ, RZ, R2 ;  /* 0x000000ffff0eb224 */ /* 0x001fe400078e0002 */
[----:B------:R-:W-:-:S05]  /*46950*/  @!P3 IMAD.MOV.U32 R15, RZ, RZ, R4 ;  /* 0x000000ffff0fb224 */ /* 0x000fca00078e0004 */
[----:B------:R0:W3:Y:S04]  /*46960*/  @!P3 LDG.E.U16 R25, [R14.64] ;  /* 0x000000040e19b981 */ /* 0x0000e8000c1e1500 */
[----:B------:R-:W-:Y:S01]  /*46970*/  STL [R1+0x4a18], R13 ;  /* 0x004a180d01007387 */ /* 0x000fe20000100800 */
[----:B------:R-:W3:Y:S02]  /*46980*/  LDL R0, [R1+0x1e8c] ;  /* 0x001e8c0001007983 */ /* 0x000ee40000100800 */
[----:B0-----:R-:W-:Y:S01]  /*46990*/  @!P3 IMAD.MOV.U32 R15, RZ, RZ, R3 ;  /* 0x000000ffff0fb224 */ /* 0x001fe200078e0003 */
[----:B----4-:R-:W-:Y:S04]  /*469a0*/  STL [R1+0x4a1c], R17 ;  /* 0x004a1c1101007387 */ /* 0x010fe80000100800 */
[----:B--2---:R-:W-:Y:S04]  /*469b0*/  STL [R1+0x4a20], R19 ;  /* 0x004a201301007387 */ /* 0x004fe80000100800 */
[----:B---3--:R-:W-:Y:S04]  /*469c0*/  STL [R1+0x4a24], R21 ;  /* 0x004a241501007387 */ /* 0x008fe80000100800 */
[----:B------:R-:W-:Y:S04]  /*469d0*/  STL [R1+0x4a48], R23 ;  /* 0x004a481701007387 */ /* 0x000fe80000100800 */
[----:B------:R0:W-:Y:S01]  /*469e0*/  STL [R1+0x4a4c], R25 ;  /* 0x004a4c1901007387 */ /* 0x0001e20000100800 */
[----:B------:R-:W2:Y:S03]  /*469f0*/  LDL R7, [R1+0x1e78] ;  /* 0x001e780001077983 */ /* 0x000ea60000100800 */
        /* <DEDUP_REMOVED lines=19> */
[----:B------:R-:W3:Y:S02]  /*46b30*/  LDL.LU R8, [R1+0x7d0] ;  /* 0x0007d00001087983 */ /* 0x000ee40000300800 */
[----:B------:R-:W-:Y:S01]  /*46b40*/  @!P3 IMAD.MOV.U32 R14, RZ, RZ, R0 ;  /* 0x000000ffff0eb224 */ /* 0x000fe200078e0000 */
[----:B------:R-:W3:Y:S01]  /*46b50*/  LDL.LU R9, [R1+0x7cc] ;  /* 0x0007cc0001097983 */ /* 0x000ee20000300800 */
[----:B------:R-:W3:Y:S02]  /*46b60*/  LDL.LU R0, [R1+0x404] ;  /* 0x0004040001007983 */ /* 0x000ee40000300800 */
[----:B------:R0:W-:Y:S02]  /*46b70*/  STL [R1+0x22cc], R3 ;  /* 0x0022cc0301007387 */ /* 0x0001e40000100800 */
[----:B0-----:R-:W3:Y:S01]  /*46b80*/  LDL.LU R3, [R1+0x1e84] ;  /* 0x001e840001037983 */ /* 0x001ee20000300800 */
[----:B------:R-:W-:-:S06]  /*46b90*/  PRMT R27, RZ, 0x7610, R27 ;  /* 0x00007610ff1b7816 */ /* 0x000fcc000000001b */
[----:B------:R2:W4:Y:S01]  /*46ba0*/  @!P3 LDG.E.U16 R27, [R14.64] ;  /* 0x000000040e1bb981 */ /* 0x000522000c1e1500 */
[----:B------:R-:W-:Y:S01]  /*46bb0*/  PRMT R29, RZ, 0x7610, R29 ;  /* 0x00007610ff1d7816 */ /* 0x000fe2000000001d */
[----:B--2---:R-:W-:Y:S02]  /*46bc0*/  @!P2 IMAD.MOV.U32 R15, RZ, RZ, R7 ;  /* 0x000000ffff0fa224 */ /* 0x004fe400078e0007 */
[----:B---3--:R-:W-:-:S05]  /*46bd0*/  @!P2 IMAD.MOV.U32 R14, RZ, RZ, R3 ;  /* 0x000000ffff0ea224 */ /* 0x008fca00078e0003 */
[----:B------:R-:W2:Y:S04]  /*46be0*/  @!P2 LDG.E.U16 R29, [R14.64] ;  /* 0x000000040e1da981 */ /* 0x000ea8000c1e1500 */
[----:B------:R-:W0:Y:S04]  /*46bf0*/  S2R R26, SR_TID.X ;  /* 0x00000000001a7919 */ /* 0x000e280000002100 */
[----:B----4-:R-:W-:Y:S01]  /*46c00*/  STL [R1+0x4a28], R27 ;  /* 0x004a281b01007387 */ /* 0x010fe20000100800 */
[----:B0-----:R-:W-:-:S05]  /*46c10*/  LOP3.LUT R26, R26, 0x3f, RZ, 0xc0, !PT ;  /* 0x0000003f1a1a7812 */ /* 0x001fca00078ec0ff */
[----:B------:R-:W-:Y:S02]  /*46c20*/  IMAD.SHL.U32 R7, R26, 0x2, RZ ;  /* 0x000000021a077824 */ /* 0x000fe400078e00ff */
[----:B------:R-:W2:Y:S03]  /*46c30*/  LDL.LU R26, [R1+0x400] ;  /* 0x00040000011a7983 */ /* 0x000ea60000300800 */
[----:B------:R-:W-:-:S05]  /*46c40*/  LOP3.LUT R7, R7, 0x10, RZ, 0x3c, !PT ;  /* 0x0000001007077812 */ /* 0x000fca00078e3cff */
        /* <DEDUP_REMOVED lines=15> */
[----:B------:R-:W-:Y:S01]  /*46d40*/  STL [R1+0x22d0], R3 ;  /* 0x0022d00301007387 */ /* 0x000fe20000100800 */
[----:B------:R-:W-:Y:S02]  /*46d50*/  STS.U16 [R7+0x5900], R24 ;  /* 0x0059001807007388 */ /* 0x000fe40000000400 */
[----:B------:R0:W-:Y:S02]  /*46d60*/  STS.U16 [R7+0x5980], R2 ;  /* 0x0059800207007388 */ /* 0x0001e40000000400 */
[----:B------:R1:W-:Y:S01]  /*46d70*/  STS.U16 [R7+0x6100], R6 ;  /* 0x0061000607007388 */ /* 0x0003e20000000400 */
[----:B------:R-:W-:Y:S01]  /*46d80*/  STS.U16 [R7+0x6180], R28 ;  /* 0x0061801c07007388 */ /* 0x000fe20000000400 */
[----:B------:R4:W-:Y:S02]  /*46d90*/  STS.U16 [R7+0x6900], R8 ;  /* 0x0069000807007388 */ /* 0x0009e40000000400 */
[----:B------:R0:W-:Y:S02]  /*46da0*/  STS.U16 [R7+0x6980], R9 ;  /* 0x0069800907007388 */ /* 0x0001e40000000400 */
[----:B------:R0:W-:Y:S01]  /*46db0*/  STS.U16 [R7+0x7100], R0 ;  /* 0x0071000007007388 */ /* 0x0001e20000000400 */
[----:B--2---:R2:W-:Y:S01]  /*46dc0*/  STL [R1+0x4a2c], R29 ;  /* 0x004a2c1d01007387 */ /* 0x0045e20000100800 */
[----:B0-----:R-:W3:Y:S02]  /*46dd0*/  LDL.LU R2, [R1+0x3cc] ;  /* 0x0003cc0001027983 */ /* 0x001ee40000300800 */
[----:B-1----:R-:W3:Y:S02]  /*46de0*/  LDL.LU R6, [R1+0x3c8] ;  /* 0x0003c80001067983 */ /* 0x002ee40000300800 */
[----:B----4-:R-:W4:Y:S01]  /*46df0*/  LDL.LU R8, [R1+0x394] ;  /* 0x0003940001087983 */ /* 0x010f220000300800 */
[----:B------:R-:W4:Y:S01]  /*46e00*/  LDL.LU R9, [R1+0x390] ;  /* 0x0003900001097983 */ /* 0x000f220000300800 */
[----:B------:R-:W4:Y:S03]  /*46e10*/  LDL.LU R0, [R1+0x2dc] ;  /* 0x0002dc0001007983 */ /* 0x000f260000300800 */
[----:B--2---:R-:W4:Y:S01]  /*46e20*/  LDL.LU R29, [R1+0x2d8] ;  /* 0x0002d800011d7983 */ /* 0x004f220000300800 */
        /* <DEDUP_REMOVED lines=17> */
[----:B------:R-:W4:Y:S01]  /*46f40*/  LDL.LU R4, [R1+0xe0] ;  /* 0x0000e00001047983 */ /* 0x000f220000300800 */
[----:B------:R0:W-:Y:S04]  /*46f50*/  STS.U16 [R7+0x7180], R26 ;  /* 0x0071801a07007388 */ /* 0x0001e80000000400 */
[----:B0-----:R-:W4:Y:S01]  /*46f60*/  LDL.LU R26, [R1+0xac] ;  /* 0x0000ac00011a7983 */ /* 0x001f220000300800 */
[----:B------:R-:W4:Y:S02]  /*46f70*/  LDL.LU R5, [R1+0xa8] ;  /* 0x0000a80001057983 */ /* 0x000f240000300800 */
[----:B------:R-:W4:Y:S01]  /*46f80*/  LDL.LU R22, [R1+0x74] ;  /* 0x0000740001167983 */ /* 0x000f220000300800 */
[----:B---3--:R0:W-:Y:S01]  /*46f90*/  STS.U16 [R7+0x7900], R2 ;  /* 0x0079000207007388 */ /* 0x0081e20000000400 */
[----:B------:R1:W-:Y:S02]  /*46fa0*/  STS.U16 [R7+0x7980], R6 ;  /* 0x0079800607007388 */ /* 0x0003e40000000400 */
[----:B----4-:R3:W-:Y:S01]  /*46fb0*/  STS.U16 [R7+0x8100], R8 ;  /* 0x0081000807007388 */ /* 0x0107e20000000400 */
[----:B------:R4:W-:Y:S04]  /*46fc0*/  STS.U16 [R7+0x8180], R9 ;  /* 0x0081800907007388 */ /* 0x0009e80000000400 */
[----:B------:R4:W-:Y:S04]  /*46fd0*/  STS.U16 [R7+0x8900], R0 ;  /* 0x0089000007007388 */ /* 0x0009e80000000400 */
[----:B0-----:R-:W2:Y:S01]  /*46fe0*/  LDL.LU R2, [R1+0x70] ;  /* 0x0000700001027983 */ /* 0x001ea20000300800 */
[----:B------:R-:W2:Y:S02]  /*46ff0*/  LDL.LU R24, [R1+0x44] ;  /* 0x0000440001187983 */ /* 0x000ea40000300800 */
[----:B-1----:R-:W2:Y:S01]  /*47000*/  LDL.LU R6, [R1+0x40] ;  /* 0x0000400001067983 */ /* 0x002ea20000300800 */
[----:B---3--:R-:W3:Y:S04]  /*47010*/  LDL.LU R8, [R1+0x4ac0] ;  /* 0x004ac00001087983 */ /* 0x008ee80000300800 */
[----:B----4-:R-:W4:Y:S01]  /*47020*/  LDL.LU R9, [R1+0x4abc] ;  /* 0x004abc0001097983 */ /* 0x010f220000300800 */
[----:B------:R-:W3:Y:S03]  /*47030*/  LDL.LU R0, [R1+0x4ab8] ;  /* 0x004ab80001007983 */ /* 0x000ee60000300800 */
[----:B------:R-:W-:Y:S01]  /*47040*/  STS.U16 [R7+0x8980], R29 ;  /* 0x0089801d07007388 */ /* 0x000fe20000000400 */
[----:B------:R-:W-:Y:S02]  /*47050*/  STS.U16 [R7+0x9100], R14 ;  /* 0x0091000e07007388 */ /* 0x000fe40000000400 */
[----:B------:R0:W-:Y:S02]  /*47060*/  STS.U16 [R7+0x9180], R28 ;  /* 0x0091801c07007388 */ /* 0x0001e40000000400 */
        /* <DEDUP_REMOVED lines=16> */
[----:B0-----:R-:W4:Y:S04]  /*47170*/  LDL.LU R28, [R1+0x18] ;  /* 0x00001800011c7983 */ /* 0x001f280000300800 */
[----:B------:R0:W-:Y:S04]  /*47180*/  STS.U16 [R7+0xd900], R26 ;  /* 0x00d9001a07007388 */ /* 0x0001e80000000400 */
[----:B0-----:R-:W0:Y:S01]  /*47190*/  S2R R26, SR_TID.X ;  /* 0x00000000001a7919 */ /* 0x001e220000002100 */
[----:B------:R-:W-:Y:S02]  /*471a0*/  STS.U16 [R7+0xd980], R5 ;  /* 0x00d9800507007388 */ /* 0x000fe40000000400 */
[----:B------:R-:W-:Y:S01]  /*471b0*/  STS.U16 [R7+0xe100], R22 ;  /* 0x00e1001607007388 */ /* 0x000fe20000000400 */
[----:B--2---:R0:W-:Y:S01]  /*471c0*/  STS.U16 [R7+0xe180], R2 ;  /* 0x00e1800207007388 */ /* 0x0041e20000000400 */
[----:B------:R-:W-:Y:S02]  /*471d0*/  STS.U16 [R7+0xe900], R24 ;  /* 0x00e9001807007388 */ /* 0x000fe40000000400 */
[----:B------:R-:W-:Y:S01]  /*471e0*/  STS.U16 [R7+0xe980], R6 ;  /* 0x00e9800607007388 */ /* 0x000fe20000000400 */
[----:B---3--:R1:W-:Y:S01]  /*471f0*/  STS.U16 [R7+0xf100], R0 ;  /* 0x00f1000007007388 */ /* 0x0083e20000000400 */
[----:B0-----:R-:W-:-:S05]  /*47200*/  LOP3.LUT R2, R26, 0x3f, RZ, 0xc0, !PT ;  /* 0x0000003f1a027812 */ /* 0x001fca00078ec0ff */
[----:B-1----:R-:W-:Y:S01]  /*47210*/  IMAD.SHL.U32 R0, R2, 0x2, RZ ;  /* 0x0000000202007824 */ /* 0x002fe200078e00ff */
[----:B------:R0:W-:Y:S04]  /*47220*/  STL [R1+0x4aa0], R2 ;  /* 0x004aa00201007387 */ /* 0x0001e80000100800 */
[----:B------:R-:W-:-:S05]  /*47230*/  LOP3.LUT R0, R0, 0x20, RZ, 0x3c, !PT ;  /* 0x0000002000007812 */ /* 0x000fca00078e3cff */
[----:B------:R1:W-:Y:S01]  /*47240*/  STL [R1+0x4ab4], R0 ;  /* 0x004ab40001007387 */ /* 0x0003e20000100800 */
[----:B0-----:R-:W2:Y:S01]  /*47250*/  LDL.LU R2, [R1+0xa60] ;  /* 0x000a600001027983 */ /* 0x001ea20000300800 */
[----:B------:R-:W-:-:S05]  /*47260*/  LOP3.LUT R26, R26, 0x3f, RZ, 0xc0, !PT ;  /* 0x0000003f1a1a7812 */ /* 0x000fca00078ec0ff */
[----:B-1----:R-:W-:-:S05]  /*47270*/  IMAD.SHL.U32 R0, R26, 0x2, RZ ;  /* 0x000000021a007824 */ /* 0x002fca00078e00ff */
[----:B------:R-:W-:-:S05]  /*47280*/  LOP3.LUT R0, R0, 0x10, RZ, 0x3c, !PT ;  /* 0x0000001000007812 */ /* 0x000fca00078e3cff */
[----:B----4-:R-:W-:Y:S01]  /*47290*/  STS.U16 [R0+0xf180], R28 ;  /* 0x00f1801c00007388 */ /* 0x010fe20000000400 */
[----:B------:R-:W-:Y:S02]  /*472a0*/  STS.U16 [R0+0xf900], R9 ;  /* 0x00f9000900007388 */ /* 0x000fe40000000400 */
[----:B------:R-:W-:Y:S01]  /*472b0*/  STS.U16 [R0+0xf980], R8 ;  /* 0x00f9800800007388 */ /* 0x000fe20000000400 */
[----:B--2---:R0:W-:Y:S04]  /*472c0*/  STL [R1+0x4ab0], R2 ;  /* 0x004ab00201007387 */ /* 0x0041e80000100800 */
[----:B0-----:R-:W2:Y:S01]  /*472d0*/  LDL.LU R2, [R1+0xa94] ;  /* 0x000a940001027983 */ /* 0x001ea20000300800 */
[----:B------:R-:W3:Y:S02]  /*472e0*/  LDL.LU R29, [R1+0xa34] ;  /* 0x000a3400011d7983 */ /* 0x000ee40000300800 */
[----:B------:R-:W4:Y:S02]  /*472f0*/  LDL.LU R14, [R1+0xa30] ;  /* 0x000a3000010e7983 */ /* 0x000f240000300800 */
        /* <DEDUP_REMOVED lines=25> */
[----:B------:R-:W3:Y:S04]  /*47490*/  LDL.LU R8, [R1+0xa90] ;  /* 0x000a900001087983 */ /* 0x000ee80000300800 */
[----:B--2---:R0:W-:Y:S04]  /*474a0*/  STS.U16 [R0+0x200], R2 ;  /* 0x0002000200007388 */ /* 0x0041e80000000400 */
[----:B0-----:R-:W2:Y:S01]  /*474b0*/  LDL.LU R2, [R1+0x4ab0] ;  /* 0x004ab00001027983 */ /* 0x001ea20000300800 */
[----:B---3--:R-:W-:Y:S02]  /*474c0*/  STS.U16 [R0+0x280], R8 ;  /* 0x0002800800007388 */ /* 0x008fe40000000400 */
[----:B------:R-:W-:Y:S01]  /*474d0*/  STS.U16 [R0+0xa00], R9 ;  /* 0x000a000900007388 */ /* 0x000fe20000000400 */
[----:B--2---:R0:W-:Y:S04]  /*474e0*/  STS.U16 [R0+0xa80], R2 ;  /* 0x000a800200007388 */ /* 0x0041e80000000400 */
[----:B0-----:R-:W2:Y:S04]  /*474f0*/  LDL.LU R2, [R1+0x38c] ;  /* 0x00038c0001027983 */ /* 0x001ea80000300800 */
[----:B--2---:R0:W-:Y:S04]  /*47500*/  STL [R1+0x4aa4], R2 ;  /* 0x004aa40201007387 */ /* 0x0041e80000100800 */
[----:B0-----:R-:W2:Y:S04]  /*47510*/  LDL.LU R2, [R1+0x3c0] ;  /* 0x0003c00001027983 */ /* 0x001ea80000300800 */
[----:B--2---:R0:W-:Y:S04]  /*47520*/  STL [R1+0x4aa8], R2 ;  /* 0x004aa80201007387 */ /* 0x0041e80000100800 */
[----:B0-----:R-:W2:Y:S01]  /*47530*/  LDL.LU R2, [R1+0x3c4] ;  /* 0x0003c40001027983 */ /* 0x001ea20000300800 */
[----:B------:R-:W-:Y:S02]  /*47540*/  STS.U16 [R0+0x1200], R29 ;  /* 0x0012001d00007388 */ /* 0x000fe40000000400 */
[----:B----4-:R-:W-:Y:S02]  /*47550*/  STS.U16 [R0+0x1280], R14 ;  /* 0x0012800e00007388 */ /* 0x010fe40000000400 */
        /* <DEDUP_REMOVED lines=22> */
[----:B--2---:R0:W-:Y:S04]  /*476c0*/  STL [R1+0x4aac], R2 ;  /* 0x004aac0201007387 */ /* 0x0041e80000100800 */
[----:B0-----:R-:W2:Y:S01]  /*476d0*/  LDL.LU R2, [R1+0x3f8] ;  /* 0x0003f80001027983 */ /* 0x001ea20000300800 */
[----:B------:R-:W3:Y:S02]  /*476e0*/  LDL.LU R6, [R1+0x388] ;  /* 0x0003880001067983 */ /* 0x000ee40000300800 */
[----:B------:R-:W4:Y:S02]  /*476f0*/  LDL.LU R7, [R1+0x2d4] ;  /* 0x0002d40001077983 */ /* 0x000f240000300800 */
[----:B------:R0:W-:Y:S01]  /*47700*/  STS.U16 [R0+0x7200], R28 ;  /* 0x0072001c00007388 */ /* 0x0001e20000000400 */
[----:B------:R-:W3:Y:S04]  /*47710*/  LDL.LU R26, [R1+0x2d0] ;  /* 0x0002d000011a7983 */ /* 0x000ee80000300800 */
[----:B0-----:R-:W3:Y:S01]  /*47720*/  LDL.LU R28, [R1+0x29c] ;  /* 0x00029c00011c7983 */ /* 0x001ee20000300800 */
        /* <DEDUP_REMOVED lines=23> */
[----:B--2---:R0:W-:Y:S04]  /*478a0*/  STS.U16 [R0+0x7280], R2 ;  /* 0x0072800200007388 */ /* 0x0041e80000000400 */
[----:B0-----:R-:W2:Y:S04]  /*478b0*/  LDL.LU R2, [R1+0x4aac] ;  /* 0x004aac0001027983 */ /* 0x001ea80000300800 */
[----:B--2---:R0:W-:Y:S04]  /*478c0*/  STS.U16 [R0+0x7a00], R2 ;  /* 0x007a000200007388 */ /* 0x0041e80000000400 */
[----:B0-----:R-:W2:Y:S04]  /*478d0*/  LDL.LU R2, [R1+0x4aa8] ;  /* 0x004aa80001027983 */ /* 0x001ea80000300800 */
[----:B--2---:R0:W-:Y:S04]  /*478e0*/  STS.U16 [R0+0x7a80], R2 ;  /* 0x007a800200007388 */ /* 0x0041e80000000400 */
[----:B0-----:R-:W2:Y:S04]  /*478f0*/  LDL.LU R2, [R1+0x4aa4] ;  /* 0x004aa40001027983 */ /* 0x001ea80000300800 */
[----:B--2---:R0:W-:Y:S01]  /*47900*/  STS.U16 [R0+0x8200], R2 ;  /* 0x0082000200007388 */ /* 0x0041e20000000400 */
[----:B---3--:R1:W-:Y:S02]  /*47910*/  STS.U16 [R0+0x8280], R6 ;  /* 0x0082800600007388 */ /* 0x0083e40000000400 */
[----:B----4-:R2:W-:Y:S02]  /*47920*/  STS.U16 [R0+0x8a00], R7 ;  /* 0x008a000700007388 */ /* 0x0105e40000000400 */
[----:B------:R3:W-:Y:S01]  /*47930*/  STS.U16 [R0+0x8a80], R26 ;  /* 0x008a801a00007388 */ /* 0x0007e20000000400 */
[----:B------:R3:W-:Y:S04]  /*47940*/  STS.U16 [R0+0x9200], R28 ;  /* 0x0092001c00007388 */ /* 0x0007e80000000400 */
[----:B0-----:R-:W4:Y:S01]  /*47950*/  LDL.LU R2, [R1+0x4aa0] ;  /* 0x004aa00001027983 */ /* 0x001f220000300800 */
[----:B-1----:R-:W4:Y:S02]  /*47960*/  LDL.LU R6, [R1+0x4a9c] ;  /* 0x004a9c0001067983 */ /* 0x002f240000300800 */
[----:B--2---:R-:W2:Y:S02]  /*47970*/  LDL.LU R7, [R1+0x4a98] ;  /* 0x004a980001077983 */ /* 0x004ea40000300800 */
[----:B---3--:R-:W3:Y:S01]  /*47980*/  LDL.LU R26, [R1+0x4a94] ;  /* 0x004a9400011a7983 */ /* 0x008ee20000300800 */
[----:B------:R-:W2:Y:S04]  /*47990*/  LDL.LU R28, [R1+0x4a90] ;  /* 0x004a9000011c7983 */ /* 0x000ea80000300800 */
        /* <DEDUP_REMOVED lines=23> */
[----:B--2---:R0:W-:Y:S04]  /*47b10*/  STS.U16 [R0+0xf200], R28 ;  /* 0x00f2001c00007388 */ /* 0x0041e80000000400 */
[----:B0-----:R-:W2:Y:S01]  /*47b20*/  LDL.LU R28, [R1+0xa2c] ;  /* 0x000a2c00011c7983 */ /* 0x001ea20000300800 */
[----:B----4-:R-:W-:-:S02]  /*47b30*/  IMAD.SHL.U32 R18, R2, 0x2, RZ ;  /* 0x0000000202127824 */ /* 0x010fc400078e00ff */
[----:B---3--:R-:W-:Y:S02]  /*47b40*/  STS.U16 [R0+0xf280], R26 ;  /* 0x00f2801a00007388 */ /* 0x008fe40000000400 */
[----:B------:R-:W-:Y:S01]  /*47b50*/  STS.U16 [R0+0xfa00], R7 ;  /* 0x00fa000700007388 */ /* 0x000fe20000000400 */
[----:B--2---:R0:W-:Y:S04]  /*47b60*/  STL [R1+0x4a8c], R28 ;  /* 0x004a8c1c01007387 */ /* 0x0041e80000100800 */
[----:B0-----:R-:W2:Y:S01]  /*47b70*/  LDL.LU R28, [R1+0xa8c] ;  /* 0x000a8c00011c7983 */ /* 0x001ea20000300800 */
[----:B------:R-:W3:Y:S02]  /*47b80*/  LDL.LU R8, [R1+0xa28] ;  /* 0x000a280001087983 */ /* 0x000ee40000300800 */
[----:B------:R-:W4:Y:S02]  /*47b90*/  LDL.LU R9, [R1+0x9f8] ;  /* 0x0009f80001097983 */ /* 0x000f240000300800 */
        /* <DEDUP_REMOVED lines=21> */
[----:B------:R-:W-:Y:S01]  /*47cf0*/  LOP3.LUT R18, R18, 0x30, RZ, 0x3c, !PT ;  /* 0x0000003012127812 */ /* 0x000fe200078e3cff */
[----:B------:R-:W3:Y:S01]  /*47d00*/  LDL.LU R26, [R1+0xa58] ;  /* 0x000a5800011a7983 */ /* 0x000ee20000300800 */
[----:B------:R-:W3:Y:S03]  /*47d10*/  LDL.LU R7, [R1+0xa5c] ;  /* 0x000a5c0001077983 */ /* 0x000ee60000300800 */
[----:B------:R0:W-:Y:S04]  /*47d20*/  STS.U16 [R0+0xfa80], R6 ;  /* 0x00fa800600007388 */ /* 0x0001e80000000400 */
[----:B0-----:R-:W3:Y:S01]  /*47d30*/  LDL.LU R6, [R1+0xa88] ;  /* 0x000a880001067983 */ /* 0x001ee20000300800 */
[----:B------:R-:W4:Y:S03]  /*47d40*/  LDL.LU R0, [R1+0x3f4] ;  /* 0x0003f40001007983 */ /* 0x000f260000300800 */
[----:B--2---:R0:W-:Y:S04]  /*47d50*/  STS.U16 [R18+0x300], R28 ;  /* 0x0003001c12007388 */ /* 0x0041e80000000400 */
[----:B0-----:R-:W2:Y:S04]  /*47d60*/  LDL.LU R28, [R1+0x4a8c] ;  /* 0x004a8c00011c7983 */ /* 0x001ea80000300800 */
[----:B---3--:R-:W-:Y:S01]  /*47d70*/  STS.U16 [R18+0x380], R6 ;  /* 0x0003800612007388 */ /* 0x008fe20000000400 */
[----:B------:R-:W-:Y:S02]  /*47d80*/  STS.U16 [R18+0xb00], R7 ;  /* 0x000b000712007388 */ /* 0x000fe40000000400 */
[----:B------:R-:W-:Y:S01]  /*47d90*/  STS.U16 [R18+0xb80], R26 ;  /* 0x000b801a12007388 */ /* 0x000fe20000000400 */
[----:B--2---:R-:W-:Y:S01]  /*47da0*/  STS.U16 [R18+0x1300], R28 ;  /* 0x0013001c12007388 */ /* 0x004fe20000000400 */
        /* <DEDUP_REMOVED lines=19> */
[----:B------:R0:W-:Y:S04]  /*47ee0*/  STS.U16 [R18+0x6300], R2 ;  /* 0x0063000212007388 */ /* 0x0001e80000000400 */
[----:B0-----:R-:W2:Y:S01]  /*47ef0*/  LDL.LU R2, [R1+0x3f0] ;  /* 0x0003f00001027983 */ /* 0x001ea20000300800 */
[----:B------:R-:W3:Y:S02]  /*47f00*/  LDL.LU R20, [R1+0x3bc] ;  /* 0x0003bc0001147983 */ /* 0x000ee40000300800 */
[----:B------:R-:W4:Y:S02]  /*47f10*/  LDL.LU R4, [R1+0x384] ;  /* 0x0003840001047983 */ /* 0x000f240000300800 */
[----:B------:R-:W-:Y:S01]  /*47f20*/  STS.U16 [R18+0x6380], R5 ;  /* 0x0063800512007388 */ /* 0x000fe20000000400 */
[----:B------:R-:W-:Y:S01]  /*47f30*/  STS.U16 [R18+0x6b00], R22 ;  /* 0x006b001612007388 */ /* 0x000fe20000000400 */
        /* <DEDUP_REMOVED lines=27> */
[----:B--2---:R0:W-:Y:S04]  /*480f0*/  STS.U16 [R18+0x7380], R2 ;  /* 0x0073800212007388 */ /* 0x0041e80000000400 */
[----:B------:R-:W2:Y:S01]  /*48100*/  LDL.LU R10, [R1+0x64] ;  /* 0x00006400010a7983 */ /* 0x000ea20000300800 */
[----:B---3--:R1:W-:Y:S03]  /*48110*/  STS.U16 [R18+0x7b00], R20 ;  /* 0x007b001412007388 */ /* 0x0083e60000000400 */
[----:B0-----:R-:W2:Y:S01]  /*48120*/  LDL.LU R2, [R1+0x60] ;  /* 0x0000600001027983 */ /* 0x001ea20000300800 */
[----:B------:R-:W2:Y:S02]  /*48130*/  LDL.LU R16, [R1+0x2c] ;  /* 0x00002c0001107983 */ /* 0x000ea40000300800 */
[----:B-1----:R-:W2:Y:S01]  /*48140*/  LDL.LU R20, [R1+0x28] ;  /* 0x0000280001147983 */ /* 0x002ea20000300800 */
[----:B----4-:R0:W-:Y:S04]  /*48150*/  STS.U16 [R18+0x7b80], R4 ;  /* 0x007b800412007388 */ /* 0x0101e80000000400 */
[----:B0-----:R-:W4:Y:S04]  /*48160*/  LDL.LU R4, [R1+0x4a88] ;  /* 0x004a880001047983 */ /* 0x001f280000300800 */
[----:B----4-:R0:W-:Y:S01]  /*48170*/  STS.U16 [R18+0x8300], R4 ;  /* 0x0083000412007388 */ /* 0x0101e20000000400 */
[----:B------:R1:W-:Y:S02]  /*48180*/  STS.U16 [R18+0x8380], R5 ;  /* 0x0083800512007388 */ /* 0x0003e40000000400 */
[----:B------:R4:W-:Y:S02]  /*48190*/  STS.U16 [R18+0x8b00], R22 ;  /* 0x008b001612007388 */ /* 0x0009e40000000400 */
[----:B------:R2:W-:Y:S01]  /*481a0*/  STS.U16 [R18+0x8b80], R24 ;  /* 0x008b801812007388 */ /* 0x0005e20000000400 */
[----:B------:R2:W-:Y:S04]  /*481b0*/  STS.U16 [R18+0x9300], R6 ;  /* 0x0093000612007388 */ /* 0x0005e80000000400 */
[----:B0-----:R-:W3:Y:S01]  /*481c0*/  LDL.LU R4, [R1+0x4a84] ;  /* 0x004a840001047983 */ /* 0x001ee20000300800 */
[----:B-1----:R-:W3:Y:S02]  /*481d0*/  LDL.LU R5, [R1+0x4a80] ;  /* 0x004a800001057983 */ /* 0x002ee40000300800 */
[----:B----4-:R-:W4:Y:S02]  /*481e0*/  LDL.LU R22, [R1+0x4a7c] ;  /* 0x004a7c0001167983 */ /* 0x010f240000300800 */
[----:B--2---:R-:W2:Y:S01]  /*481f0*/  LDL.LU R24, [R1+0x4a78] ;  /* 0x004a780001187983 */ /* 0x004ea20000300800 */
        /* <DEDUP_REMOVED lines=18> */
[----:B------:R-:W-:Y:S03]  /*48320*/  STS.U16 [R18+0xdb00], R0 ;  /* 0x00db000012007388 */ /* 0x000fe60000000400 */
[----:B--2---:R0:W-:Y:S04]  /*48330*/  STL [R1+0x4a70], R6 ;  /* 0x004a700601007387 */ /* 0x0041e80000100800 */
[----:B0-----:R-:W2:Y:S04]  /*48340*/  LDL.LU R6, [R1+0xa84] ;  /* 0x000a840001067983 */ /* 0x001ea80000300800 */
[----:B------:R-:W0:Y:S01]  /*48350*/  S2R R0, SR_TID.X ;  /* 0x0000000000007919 */ /* 0x000e220000002100 */
[----:B------:R-:W-:Y:S02]  /*48360*/  STS.U16 [R18+0xdb80], R11 ;  /* 0x00db800b12007388 */ /* 0x000fe40000000400 */
[----:B------:R-:W-:Y:S02]  /*48370*/  STS.U16 [R18+0xe300], R10 ;  /* 0x00e3000a12007388 */ /* 0x000fe40000000400 */
[----:B------:R0:W-:Y:S01]  /*48380*/  STS.U16 [R18+0xe380], R2 ;  /* 0x00e3800212007388 */ /* 0x0001e20000000400 */
[----:B------:R-:W-:Y:S01]  /*48390*/  STS.U16 [R18+0xeb00], R16 ;  /* 0x00eb001012007388 */ /* 0x000fe20000000400 */
[----:B------:R-:W-:Y:S01]  /*483a0*/  STS.U16 [R18+0xeb80], R20 ;  /* 0x00eb801412007388 */ /* 0x000fe20000000400 */
[C---:B0-----:R-:W-:Y:S01]  /*483b0*/  LOP3.LUT R2, R0.reuse, 0x3f, RZ, 0xc0, !PT ;  /* 0x0000003f00027812 */ /* 0x041fe200078ec0ff */
[----:B------:R-:W-:Y:S01]  /*483c0*/  LOP3.LUT R0, R0, 0x3f, RZ, 0xc0, !PT ;  /* 0x0000003f00007812 */ /* 0x000fe200078ec0ff */
[----:B--2---:R0:W-:Y:S01]  /*483d0*/  STL [R1+0x4a74], R6 ;  /* 0x004a740601007387 */ /* 0x0041e20000100800 */
        /* <DEDUP_REMOVED lines=12> */
[----:B0-----:R-:W-:-:S02]  /*484a0*/  IMAD.SHL.U32 R6, R0, 0x2, RZ ;  /* 0x0000000200067824 */ /* 0x001fc400078e00ff */
[----:B------:R-:W2:Y:S02]  /*484b0*/  LDL.LU R21, [R1+0x89c] ;  /* 0x00089c0001157983 */ /* 0x000ea40000300800 */
[----:B------:R-:W2:Y:S01]  /*484c0*/  LDL.LU R19, [R1+0x868] ;  /* 0x0008680001137983 */ /* 0x000ea20000300800 */
[----:B------:R-:W2:Y:S01]  /*484d0*/  LDL.LU R17, [R1+0x864] ;  /* 0x0008640001117983 */ /* 0x000ea20000300800 */
[----:B------:R-:W2:Y:S02]  /*484e0*/  LDL.LU R13, [R1+0x828] ;  /* 0x00082800010d7983 */ /* 0x000ea40000300800 */
[----:B------:R-:W2:Y:S01]  /*484f0*/  LDL.LU R12, [R1+0x824] ;  /* 0x00082400010c7983 */ /* 0x000ea20000300800 */
[----:B------:R-:W-:Y:S01]  /*48500*/  LOP3.LUT R6, R6, 0x30, RZ, 0x3c, !PT ;  /* 0x0000003006067812 */ /* 0x000fe200078e3cff */
[----:B------:R-:W2:Y:S01]  /*48510*/  LDL.LU R11, [R1+0x7f0] ;  /* 0x0007f000010b7983 */ /* 0x000ea20000300800 */
[----:B------:R-:W2:Y:S02]  /*48520*/  LDL.LU R10, [R1+0x7ec] ;  /* 0x0007ec00010a7983 */ /* 0x000ea40000300800 */
[----:B------:R-:W2:Y:S02]  /*48530*/  LDL.LU R16, [R1+0x424] ;  /* 0x0004240001107983 */ /* 0x000ea40000300800 */
[----:B------:R-:W2:Y:S01]  /*48540*/  LDL.LU R18, [R1+0x420] ;  /* 0x0004200001127983 */ /* 0x000ea20000300800 */
[----:B------:R-:W2:Y:S04]  /*48550*/  LDL.LU R20, [R1+0x3ec] ;  /* 0x0003ec0001147983 */ /* 0x000ea80000300800 */
[----:B------:R0:W-:Y:S01]  /*48560*/  STS.U16 [R6+0xf300], R24 ;  /* 0x00f3001806007388 */ /* 0x0001e20000000400 */
[----:B------:R-:W-:-:S02]  /*48570*/  IMAD.SHL.U32 R0, R2, 0x2, RZ ;  /* 0x0000000202007824 */ /* 0x000fc400078e00ff */
[----:B----4-:R-:W-:Y:S02]  /*48580*/  STS.U16 [R6+0xf380], R22 ;  /* 0x00f3801606007388 */ /* 0x010fe40000000400 */
[----:B---3--:R-:W-:Y:S01]  /*48590*/  STS.U16 [R6+0xfb00], R5 ;  /* 0x00fb000506007388 */ /* 0x008fe20000000400 */
[----:B------:R-:W-:Y:S04]  /*485a0*/  STS.U16 [R6+0xfb80], R4 ;  /* 0x00fb800406007388 */ /* 0x000fe80000000400 */
[----:B0-----:R-:W3:Y:S01]  /*485b0*/  LDL.LU R24, [R1+0xa20] ;  /* 0x000a200001187983 */ /* 0x001ee20000300800 */
[----:B------:R0:W-:Y:S03]  /*485c0*/  STL [R1+0x4a60], R2 ;  /* 0x004a600201007387 */ /* 0x0001e60000100800 */
[----:B0-----:R-:W4:Y:S01]  /*485d0*/  LDL.LU R2, [R1+0xa24] ;  /* 0x000a240001027983 */ /* 0x001f220000300800 */
[----:B------:R-:W2:Y:S02]  /*485e0*/  LDL.LU R22, [R1+0xa50] ;  /* 0x000a500001167983 */ /* 0x000ea40000300800 */
[----:B------:R-:W2:Y:S02]  /*485f0*/  LDL.LU R5, [R1+0xa54] ;  /* 0x000a540001057983 */ /* 0x000ea40000300800 */
[----:B------:R-:W2:Y:S01]  /*48600*/  LDL.LU R6, [R1+0x4a74] ;  /* 0x004a740001067983 */ /* 0x000ea20000300800 */
[----:B------:R-:W3:Y:S01]  /*48610*/  LDL.LU R4, [R1+0xa80] ;  /* 0x000a800001047983 */ /* 0x000ee20000300800 */
[----:B------:R-:W-:-:S05]  /*48620*/  LOP3.LUT R0, R0, 0x40, RZ, 0x3c, !PT ;  /* 0x0000004000007812 */ /* 0x000fca00078e3cff */
[----:B--2---:R0:W-:Y:S01]  /*48630*/  STS.U16 [R0+0x400], R6 ;  /* 0x0004000600007388 */ /* 0x0041e20000000400 */
[----:B---3--:R-:W-:Y:S02]  /*48640*/  STS.U16 [R0+0x480], R4 ;  /* 0x0004800400007388 */ /* 0x008fe40000000400 */
[----:B------:R-:W-:Y:S02]  /*48650*/  STS.U16 [R0+0xc00], R5 ;  /* 0x000c000500007388 */ /* 0x000fe40000000400 */
[----:B------:R-:W-:Y:S01]  /*48660*/  STS.U16 [R0+0xc80], R22 ;  /* 0x000c801600007388 */ /* 0x000fe20000000400 */
[----:B----4-:R1:W-:Y:S04]  /*48670*/  STS.U16 [R0+0x1400], R2 ;  /* 0x0014000200007388 */ /* 0x0103e80000000400 */
[----:B0-----:R-:W2:Y:S04]  /*48680*/  LDL.LU R6, [R1+0x4a70] ;  /* 0x004a700001067983 */ /* 0x001ea80000300800 */
[----:B-1----:R-:W3:Y:S04]  /*48690*/  LDL.LU R2, [R1+0x2fc] ;  /* 0x0002fc0001027983 */ /* 0x002ee80000300800 */
[----:B---3--:R0:W-:Y:S04]  /*486a0*/  STL [R1+0x4a64], R2 ;  /* 0x004a640201007387 */ /* 0x0081e80000100800 */
[----:B0-----:R-:W3:Y:S04]  /*486b0*/  LDL.LU R2, [R1+0x3b0] ;  /* 0x0003b00001027983 */ /* 0x001ee80000300800 */
[----:B---3--:R0:W-:Y:S04]  /*486c0*/  STL [R1+0x4a68], R2 ;  /* 0x004a680201007387 */ /* 0x0081e80000100800 */
[----:B0-----:R-:W3:Y:S01]  /*486d0*/  LDL.LU R2, [R1+0x3b4] ;  /* 0x0003b40001027983 */ /* 0x001ee20000300800 */
[----:B------:R-:W-:Y:S02]  /*486e0*/  STS.U16 [R0+0x1480], R24 ;  /* 0x0014801800007388 */ /* 0x000fe40000000400 */
[----:B--2---:R-:W-:Y:S02]  /*486f0*/  STS.U16 [R0+0x1c00], R6 ;  /* 0x001c000600007388 */ /* 0x004fe40000000400 */
        /* <DEDUP_REMOVED lines=21> */
[----:B---3--:R0:W-:Y:S04]  /*48850*/  STL [R1+0x4a6c], R2 ;  /* 0x004a6c0201007387 */ /* 0x0081e80000100800 */
[----:B0-----:R-:W2:Y:S01]  /*48860*/  LDL.LU R2, [R1+0x3e8] ;  /* 0x0003e80001027983 */ /* 0x001ea20000300800 */
[----:B------:R-:W3:Y:S02]  /*48870*/  LDL.LU R11, [R1+0x2f8] ;  /* 0x0002f800010b7983 */ /* 0x000ee40000300800 */
[----:B------:R-:W4:Y:S01]  /*48880*/  LDL.LU R10, [R1+0x2c4] ;  /* 0x0002c400010a7983 */ /* 0x000f220000300800 */
[----:B------:R0:W-:Y:S01]  /*48890*/  STS.U16 [R0+0x7400], R20 ;  /* 0x0074001400007388 */ /* 0x0001e20000000400 */
[----:B------:R-:W3:Y:S03]  /*488a0*/  LDL.LU R18, [R1+0x2c0] ;  /* 0x0002c00001127983 */ /* 0x000ee60000300800 */
        /* <DEDUP_REMOVED lines=86> */
[----:B------:R-:W2:Y:S01]  /*48e10*/  LDL.LU R16, [R1+0x7e4] ;  /* 0x0007e40001107983 */ /* 0x000ea20000300800 */
[----:B---3--:R0:W-:Y:S01]  /*48e20*/  STS.U16 [R0+0xf480], R18 ;  /* 0x00f4801200007388 */ /* 0x0081e20000000400 */
[----:B------:R1:W-:Y:S02]  /*48e30*/  STS.U16 [R0+0xfc00], R10 ;  /* 0x00fc000a00007388 */ /* 0x0003e40000000400 */
[----:B----4-:R3:W-:Y:S01]  /*48e40*/  STS.U16 [R0+0xfc80], R11 ;  /* 0x00fc800b00007388 */ /* 0x0107e20000000400 */
[----:B0-----:R-:W4:Y:S01]  /*48e50*/  LDL.LU R18, [R1+0xa4c] ;  /* 0x000a4c0001127983 */ /* 0x001f220000300800 */
[----:B-1----:R-:W2:Y:S02]  /*48e60*/  LDL.LU R10, [R1+0xa78] ;  /* 0x000a7800010a7983 */ /* 0x002ea40000300800 */
[----:B---3--:R-:W3:Y:S02]  /*48e70*/  LDL.LU R11, [R1+0xa7c] ;  /* 0x000a7c00010b7983 */ /* 0x008ee40000300800 */
[----:B------:R-:W-:-:S02]  /*48e80*/  IMAD.SHL.U32 R17, R2, 0x2, RZ ;  /* 0x0000000202117824 */ /* 0x000fc400078e00ff */
[----:B------:R-:W4:Y:S01]  /*48e90*/  LDL.LU R2, [R1+0x41c] ;  /* 0x00041c0001027983 */ /* 0x000f220000300800 */
[----:B------:R-:W4:Y:S02]  /*48ea0*/  LDL.LU R0, [R1+0x418] ;  /* 0x0004180001007983 */ /* 0x000f240000300800 */
[----:B------:R-:W-:-:S05]  /*48eb0*/  LOP3.LUT R17, R17, 0x50, RZ, 0x3c, !PT ;  /* 0x0000005011117812 */ /* 0x000fca00078e3cff */
[----:B---3--:R-:W-:Y:S01]  /*48ec0*/  STS.U16 [R17+0x500], R11 ;  /* 0x0005000b11007388 */ /* 0x008fe20000000400 */
[----:B--2---:R-:W-:Y:S02]  /*48ed0*/  STS.U16 [R17+0x580], R10 ;  /* 0x0005800a11007388 */ /* 0x004fe40000000400 */
[----:B----4-:R-:W-:Y:S01]  /*48ee0*/  STS.U16 [R17+0xd00], R18 ;  /* 0x000d001211007388 */ /* 0x010fe20000000400 */
[----:B------:R-:W-:Y:S04]  /*48ef0*/  STS.U16 [R17+0xd80], R20 ;  /* 0x000d801411007388 */ /* 0x000fe80000000400 */
        /* <DEDUP_REMOVED lines=17> */
[----:B------:R0:W-:Y:S02]  /*49010*/  STS.U16 [R17+0x5580], R21 ;  /* 0x0055801511007388 */ /* 0x0001e40000000400 */
[----:B------:R1:W-:Y:S02]  /*49020*/  STS.U16 [R17+0x5d00], R19 ;  /* 0x005d001311007388 */ /* 0x0003e40000000400 */
[----:B------:R2:W-:Y:S01]  /*49030*/  STS.U16 [R17+0x5d80], R13 ;  /* 0x005d800d11007388 */ /* 0x0005e20000000400 */
[----:B------:R3:W-:Y:S01]  /*49040*/  STS.U16 [R17+0x6500], R12 ;  /* 0x0065000c11007388 */ /* 0x0007e20000000400 */
[----:B------:R3:W-:Y:S03]  /*49050*/  STS.U16 [R17+0x6580], R16 ;  /* 0x0065801011007388 */ /* 0x0007e60000000400 */
[----:B0-----:R-:W4:Y:S01]  /*49060*/  LDL.LU R21, [R1+0x3e4] ;  /* 0x0003e40001157983 */ /* 0x001f220000300800 */
[----:B-1----:R-:W4:Y:S02]  /*49070*/  LDL.LU R19, [R1+0x3e0] ;  /* 0x0003e00001137983 */ /* 0x002f240000300800 */
[----:B--2---:R-:W2:Y:S02]  /*49080*/  LDL.LU R13, [R1+0x3ac] ;  /* 0x0003ac00010d7983 */ /* 0x004ea40000300800 */
[----:B------:R-:W2:Y:S01]  /*49090*/  LDL.LU R25, [R1+0x3a8] ;  /* 0x0003a80001197983 */ /* 0x000ea20000300800 */
[----:B------:R-:W2:Y:S01]  /*490a0*/  LDL.LU R23, [R1+0x2f4] ;  /* 0x0002f40001177983 */ /* 0x000ea20000300800 */
[----:B---3--:R-:W3:Y:S03]  /*490b0*/  LDL.LU R12, [R1+0x2f0] ;  /* 0x0002f000010c7983 */ /* 0x008ee60000300800 */
        /* <DEDUP_REMOVED lines=19> */
[----:B------:R-:W3:Y:S03]  /*491f0*/  LDL.LU R15, [R1+0xc4] ;  /* 0x0000c400010f7983 */ /* 0x000ee60000300800 */
[----:B------:R0:W-:Y:S01]  /*49200*/  STS.U16 [R17+0x6d80], R0 ;  /* 0x006d800011007388 */ /* 0x0001e20000000400 */
[----:B------:R-:W3:Y:S03]  /*49210*/  LDL.LU R3, [R1+0xc0] ;  /* 0x0000c00001037983 */ /* 0x000ee60000300800 */
[----:B0-----:R-:W3:Y:S01]  /*49220*/  LDL.LU R0, [R1+0x8c] ;  /* 0x00008c0001007983 */ /* 0x001ee20000300800 */
[----:B------:R-:W3:Y:S03]  /*49230*/  LDL.LU R27, [R1+0x88] ;  /* 0x00008800011b7983 */ /* 0x000ee60000300800 */
[----:B----4-:R0:W-:Y:S01]  /*49240*/  STS.U16 [R17+0x7500], R21 ;  /* 0x0075001511007388 */ /* 0x0101e20000000400 */
[----:B------:R1:W-:Y:S02]  /*49250*/  STS.U16 [R17+0x7580], R19 ;  /* 0x0075801311007388 */ /* 0x0003e40000000400 */
[----:B--2---:R2:W-:Y:S01]  /*49260*/  STS.U16 [R17+0x7d00], R13 ;  /* 0x007d000d11007388 */ /* 0x0045e20000000400 */
[----:B------:R4:W-:Y:S04]  /*49270*/  STS.U16 [R17+0x7d80], R25 ;  /* 0x007d801911007388 */ /* 0x0009e80000000400 */
[----:B------:R3:W-:Y:S02]  /*49280*/  STS.U16 [R17+0x8500], R23 ;  /* 0x0085001711007388 */ /* 0x0007e40000000400 */
[----:B---3--:R4:W-:Y:S02]  /*49290*/  STS.U16 [R17+0x8580], R12 ;  /* 0x0085800c11007388 */ /* 0x0089e40000000400 */
[----:B0-----:R-:W3:Y:S01]  /*492a0*/  LDL.LU R21, [R1+0x54] ;  /* 0x0000540001157983 */ /* 0x001ee20000300800 */
[----:B-1----:R-:W3:Y:S02]  /*492b0*/  LDL.LU R19, [R1+0x14] ;  /* 0x0000140001137983 */ /* 0x002ee40000300800 */
[----:B--2---:R-:W2:Y:S02]  /*492c0*/  LDL.LU R13, [R1+0x10] ;  /* 0x00001000010d7983 */ /* 0x004ea40000300800 */
[----:B----4-:R-:W4:Y:S01]  /*492d0*/  LDL.LU R25, [R1+0x4a4c] ;  /* 0x004a4c0001197983 */ /* 0x010f220000300800 */
[----:B------:R-:W2:Y:S01]  /*492e0*/  LDL.LU R23, [R1+0x4a48] ;  /* 0x004a480001177983 */ /* 0x000ea20000300800 */
[----:B------:R-:W2:Y:S03]  /*492f0*/  LDL.LU R12, [R1+0x4a44] ;  /* 0x004a4400010c7983 */ /* 0x000ea60000300800 */
[----:B------:R0:W-:Y:S01]  /*49300*/  STS.U16 [R17+0x8d00], R16 ;  /* 0x008d001011007388 */ /* 0x0001e20000000400 */
[----:B------:R1:W-:Y:S02]  /*49310*/  STS.U16 [R17+0x8d80], R2 ;  /* 0x008d800211007388 */ /* 0x0003e40000000400 */
[----:B------:R1:W-:Y:S01]  /*49320*/  STS.U16 [R17+0x9500], R11 ;  /* 0x0095000b11007388 */ /* 0x0003e20000000400 */
[----:B0-----:R-:W2:Y:S01]  /*49330*/  LDL.LU R16, [R1+0x4a40] ;  /* 0x004a400001107983 */ /* 0x001ea20000300800 */
[----:B-1----:R-:W2:Y:S02]  /*49340*/  LDL.LU R2, [R1+0x4a3c] ;  /* 0x004a3c0001027983 */ /* 0x002ea40000300800 */
[----:B------:R-:W2:Y:S02]  /*49350*/  LDL.LU R11, [R1+0xa10] ;  /* 0x000a1000010b7983 */ /* 0x000ea40000300800 */
        /* <DEDUP_REMOVED lines=18> */
[----:B0-----:R-:W0:Y:S01]  /*49480*/  S2R R0, SR_TID.X ;  /* 0x0000000000007919 */ /* 0x001e220000002100 */
[----:B------:R-:W-:Y:S03]  /*49490*/  STS.U16 [R17+0xdd80], R27 ;  /* 0x00dd801b11007388 */ /* 0x000fe60000000400 */
[----:B---3--:R-:W-:Y:S04]  /*494a0*/  STS.U16 [R17+0xe500], R21 ;  /* 0x00e5001511007388 */ /* 0x008fe80000000400 */
[----:B--2---:R-:W-:Y:S01]  /*494b0*/  STL [R1+0x4a38], R11 ;  /* 0x004a380b01007387 */ /* 0x004fe20000100800 */
[----:B------:R-:W2:Y:S02]  /*494c0*/  LDL.LU R10, [R1+0x9e0] ;  /* 0x0009e000010a7983 */ /* 0x000ea40000300800 */
[----:B------:R-:W3:Y:S02]  /*494d0*/  LDL.LU R18, [R1+0x9dc] ;  /* 0x0009dc0001127983 */ /* 0x000ee40000300800 */
[----:B------:R-:W2:Y:S01]  /*494e0*/  LDL.LU R20, [R1+0x9a8] ;  /* 0x0009a80001147983 */ /* 0x000ea20000300800 */
[----:B------:R-:W2:Y:S04]  /*494f0*/  LDL.LU R4, [R1+0x9a4] ;  /* 0x0009a40001047983 */ /* 0x000ea80000300800 */
[----:B------:R0:W-:Y:S01]  /*49500*/  STS.U16 [R17+0xe580], R2 ;  /* 0x00e5800211007388 */ /* 0x0001e20000000400 */
        /* <DEDUP_REMOVED lines=8> */
[----:B------:R-:W2:Y:S01]  /*49590*/  LDL.LU R9, [R1+0x890] ;  /* 0x0008900001097983 */ /* 0x000ea20000300800 */
[C---:B0-----:R-:W-:Y:S01]  /*495a0*/  LOP3.LUT R2, R0.reuse, 0x3f, RZ, 0xc0, !PT ;  /* 0x0000003f00027812 */ /* 0x041fe200078ec0ff */
[----:B------:R-:W-:Y:S01]  /*495b0*/  LOP3.LUT R0, R0, 0x3f, RZ, 0xc0, !PT ;  /* 0x0000003f00007812 */ /* 0x000fe200078ec0ff */
[----:B------:R-:W2:Y:S01]  /*495c0*/  LDL.LU R29, [R1+0x88c] ;  /* 0x00088c00011d7983 */ /* 0x000ea20000300800 */
[----:B------:R-:W2:Y:S02]  /*495d0*/  LDL.LU R14, [R1+0x858] ;  /* 0x00085800010e7983 */ /* 0x000ea40000300800 */
[----:B------:R-:W2:Y:S02]  /*495e0*/  LDL.LU R15, [R1+0x854] ;  /* 0x00085400010f7983 */ /* 0x000ea40000300800 */
[----:B------:R-:W2:Y:S02]  /*495f0*/  LDL.LU R27, [R1+0x818] ;  /* 0x00081800011b7983 */ /* 0x000ea40000300800 */
[----:B------:R-:W-:Y:S01]  /*49600*/  IMAD.SHL.U32 R11, R0, 0x2, RZ ;  /* 0x00000002000b7824 */ /* 0x000fe200078e00ff */
[----:B------:R0:W-:Y:S04]  /*49610*/  STS.U16 [R17+0xed00], R19 ;  /* 0x00ed001311007388 */ /* 0x0001e80000000400 */
[----:B------:R-:W2:Y:S01]  /*49620*/  LDL.LU R21, [R1+0x814] ;  /* 0x0008140001157983 */ /* 0x000ea20000300800 */
[----:B------:R1:W-:Y:S01]  /*49630*/  STS.U16 [R17+0xed80], R13 ;  /* 0x00ed800d11007388 */ /* 0x0003e20000000400 */
[----:B------:R-:W-:Y:S01]  /*49640*/  LOP3.LUT R11, R11, 0x50, RZ, 0x3c, !PT ;  /* 0x000000500b0b7812 */ /* 0x000fe200078e3cff */
[----:B------:R-:W-:Y:S01]  /*49650*/  IMAD.SHL.U32 R3, R2, 0x2, RZ ;  /* 0x0000000202037824 */ /* 0x000fe200078e00ff */
[----:B0-----:R-:W2:Y:S01]  /*49660*/  LDL.LU R19, [R1+0x7e0] ;  /* 0x0007e00001137983 */ /* 0x001ea20000300800 */
[----:B-1----:R-:W2:Y:S02]  /*49670*/  LDL.LU R17, [R1+0x7dc] ;  /* 0x0007dc0001117983 */ /* 0x002ea40000300800 */
[----:B------:R-:W2:Y:S02]  /*49680*/  LDL.LU R13, [R1+0x414] ;  /* 0x00041400010d7983 */ /* 0x000ea40000300800 */
[----:B------:R-:W2:Y:S01]  /*49690*/  LDL.LU R0, [R1+0x410] ;  /* 0x0004100001007983 */ /* 0x000ea20000300800 */
[----:B------:R0:W-:Y:S01]  /*496a0*/  STS.U16 [R11+0xf500], R16 ;  /* 0x00f500100b007388 */ /* 0x0001e20000000400 */
[----:B------:R-:W-:Y:S02]  /*496b0*/  STS.U16 [R11+0xf580], R12 ;  /* 0x00f5800c0b007388 */ /* 0x000fe40000000400 */
[----:B------:R-:W-:Y:S02]  /*496c0*/  STS.U16 [R11+0xfd00], R23 ;  /* 0x00fd00170b007388 */ /* 0x000fe40000000400 */
[----:B----4-:R-:W-:Y:S01]  /*496d0*/  STS.U16 [R11+0xfd80], R25 ;  /* 0x00fd80190b007388 */ /* 0x010fe20000000400 */
[----:B0-----:R-:W4:Y:S01]  /*496e0*/  LDL.LU R16, [R1+0xa14] ;  /* 0x000a140001107983 */ /* 0x001f220000300800 */
[----:B------:R0:W-:Y:S03]  /*496f0*/  STL [R1+0x4a30], R2 ;  /* 0x004a300201007387 */ /* 0x0001e60000100800 */
[----:B0-----:R-:W2:Y:S01]  /*49700*/  LDL.LU R2, [R1+0xa40] ;  /* 0x000a400001027983 */ /* 0x001ea20000300800 */
[----:B------:R-:W2:Y:S02]  /*49710*/  LDL.LU R12, [R1+0xa44] ;  /* 0x000a4400010c7983 */ /* 0x000ea40000300800 */
[----:B------:R-:W2:Y:S02]  /*49720*/  LDL.LU R23, [R1+0xa70] ;  /* 0x000a700001177983 */ /* 0x000ea40000300800 */
[----:B------:R-:W2:Y:S01]  /*49730*/  LDL.LU R11, [R1+0x4a38] ;  /* 0x004a3800010b7983 */ /* 0x000ea20000300800 */
[----:B------:R-:W2:Y:S01]  /*49740*/  LDL.LU R25, [R1+0xa74] ;  /* 0x000a740001197983 */ /* 0x000ea20000300800 */
[----:B------:R-:W-:-:S05]  /*49750*/  LOP3.LUT R3, R3, 0x60, RZ, 0x3c, !PT ;  /* 0x0000006003037812 */ /* 0x000fca00078e3cff */
[----:B--2---:R-:W-:Y:S01]  /*49760*/  STS.U16 [R3+0x600], R25 ;  /* 0x0006001903007388 */ /* 0x004fe20000000400 */
[----:B------:R-:W-:Y:S02]  /*49770*/  STS.U16 [R3+0x680], R23 ;  /* 0x0006801703007388 */ /* 0x000fe40000000400 */
[----:B------:R-:W-:Y:S02]  /*49780*/  STS.U16 [R3+0xe00], R12 ;  /* 0x000e000c03007388 */ /* 0x000fe40000000400 */
[----:B------:R-:W-:Y:S01]  /*49790*/  STS.U16 [R3+0xe80], R2 ;  /* 0x000e800203007388 */ /* 0x000fe20000000400 */
[----:B----4-:R-:W-:Y:S01]  /*497a0*/  STS.U16 [R3+0x1600], R16 ;  /* 0x0016001003007388 */ /* 0x010fe20000000400 */
[----:B------:R-:W-:Y:S02]  /*497b0*/  STS.U16 [R3+0x1680], R11 ;  /* 0x0016800b03007388 */ /* 0x000fe40000000400 */
[----:B------:R-:W-:Y:S02]  /*497c0*/  STS.U16 [R3+0x1e00], R10 ;  /* 0x001e000a03007388 */ /* 0x000fe40000000400 */
[----:B---3--:R-:W-:Y:S01]  /*497d0*/  STS.U16 [R3+0x1e80], R18 ;  /* 0x001e801203007388 */ /* 0x008fe20000000400 */
        /* <DEDUP_REMOVED lines=12> */
[----:B------:R0:W-:Y:S01]  /*498a0*/  STS.U16 [R3+0x5600], R14 ;  /* 0x0056000e03007388 */ /* 0x0001e20000000400 */
[----:B------:R1:W-:Y:S03]  /*498b0*/  STS.U16 [R3+0x5680], R15 ;  /* 0x0056800f03007388 */ /* 0x0003e60000000400 */
[----:B0-----:R-:W2:Y:S01]  /*498c0*/  LDL.LU R14, [R1+0x3dc] ;  /* 0x0003dc00010e7983 */ /* 0x001ea20000300800 */
[----:B-1----:R-:W3:Y:S02]  /*498d0*/  LDL.LU R15, [R1+0x3d8] ;  /* 0x0003d800010f7983 */ /* 0x002ee40000300800 */
[----:B------:R-:W4:Y:S02]  /*498e0*/  LDL.LU R2, [R1+0x3a0] ;  /* 0x0003a00001027983 */ /* 0x000f240000300800 */
        /* <DEDUP_REMOVED lines=33> */
[----:B------:R-:W2:Y:S02]  /*49b00*/  LDL.LU R9, [R1+0x48] ;  /* 0x0000480001097983 */ /* 0x000ea40000300800 */
[----:B---3--:R1:W-:Y:S01]  /*49b10*/  STS.U16 [R3+0x7680], R15 ;  /* 0x0076800f03007388 */ /* 0x0083e20000000400 */
[----:B0-----:R-:W2:Y:S01]  /*49b20*/  LDL.LU R14, [R1+0xc] ;  /* 0x00000c00010e7983 */ /* 0x001ea20000300800 */
[----:B-1----:R-:W2:Y:S03]  /*49b30*/  LDL.LU R15, [R1+0x8] ;  /* 0x00000800010f7983 */ /* 0x002ea60000300800 */
[----:B----4-:R0:W-:Y:S04]  /*49b40*/  STS.U16 [R3+0x7e00], R2 ;  /* 0x007e000203007388 */ /* 0x0101e80000000400 */
[----:B0-----:R-:W4:Y:S04]  /*49b50*/  LDL.LU R2, [R1+0x4a34] ;  /* 0x004a340001027983 */ /* 0x001f280000300800 */
[----:B----4-:R0:W-:Y:S01]  /*49b60*/  STS.U16 [R3+0x7e80], R2 ;  /* 0x007e800203007388 */ /* 0x0101e20000000400 */
[----:B------:R1:W-:Y:S02]  /*49b70*/  STS.U16 [R3+0x8600], R29 ;  /* 0x0086001d03007388 */ /* 0x0003e40000000400 */
[----:B------:R4:W-:Y:S02]  /*49b80*/  STS.U16 [R3+0x8680], R27 ;  /* 0x0086801b03007388 */ /* 0x0009e40000000400 */
[----:B------:R2:W-:Y:S01]  /*49b90*/  STS.U16 [R3+0x8e00], R21 ;  /* 0x008e001503007388 */ /* 0x0005e20000000400 */
[----:B------:R2:W-:Y:S01]  /*49ba0*/  STS.U16 [R3+0x8e80], R19 ;  /* 0x008e801303007388 */ /* 0x0005e20000000400 */
[----:B------:R2:W-:Y:S03]  /*49bb0*/  STS.U16 [R3+0x9600], R17 ;  /* 0x0096001103007388 */ /* 0x0005e60000000400 */
[----:B0-----:R-:W3:Y:S01]  /*49bc0*/  LDL.LU R2, [R1+0x4a30] ;  /* 0x004a300001027983 */ /* 0x001ee20000300800 */
[----:B-1----:R-:W3:Y:S02]  /*49bd0*/  LDL.LU R29, [R1+0x4a2c] ;  /* 0x004a2c00011d7983 */ /* 0x002ee40000300800 */
[----:B----4-:R-:W4:Y:S02]  /*49be0*/  LDL.LU R27, [R1+0x4a28] ;  /* 0x004a2800011b7983 */ /* 0x010f240000300800 */
[----:B--2---:R-:W2:Y:S01]  /*49bf0*/  LDL.LU R21, [R1+0x4a24] ;  /* 0x004a240001157983 */ /* 0x004ea20000300800 */
[----:B------:R-:W2:Y:S01]  /*49c00*/  LDL.LU R19, [R1+0x4a20] ;  /* 0x004a200001137983 */ /* 0x000ea20000300800 */
[----:B------:R-:W2:Y:S03]  /*49c10*/  LDL.LU R17, [R1+0x4a1c] ;  /* 0x004a1c0001117983 */ /* 0x000ea60000300800 */
[----:B------:R0:W-:Y:S01]  /*49c20*/  STS.U16 [R3+0x9680], R13 ;  /* 0x0096800d03007388 */ /* 0x0001e20000000400 */
[----:B------:R1:W-:Y:S03]  /*49c30*/  STS.U16 [R3+0x9e00], R0 ;  /* 0x009e000003007388 */ /* 0x0003e60000000400 */
[----:B0-----:R-:W2:Y:S01]  /*49c40*/  LDL.LU R13, [R1+0x4a18] ;  /* 0x004a1800010d7983 */ /* 0x001ea20000300800 */
[----:B-1----:R-:W2:Y:S02]  /*49c50*/  LDL.LU R0, [R1+0x4a14] ;  /* 0x004a140001007983 */ /* 0x002ea40000300800 */
        /* <DEDUP_REMOVED lines=15> */
[----:B--2---:R0:W-:Y:S01]  /*49d50*/  STS.U16 [R3+0xde00], R0 ;  /* 0x00de000003007388 */ /* 0x0041e20000000400 */
[----:B------:R-:W-:Y:S02]  /*49d60*/  STS.U16 [R3+0xde80], R28 ;  /* 0x00de801c03007388 */ /* 0x000fe40000000400 */
[----:B------:R-:W-:Y:S02]  /*49d70*/  STS.U16 [R3+0xe600], R8 ;  /* 0x00e6000803007388 */ /* 0x000fe40000000400 */
[----:B------:R-:W-:Y:S01]  /*49d80*/  STS.U16 [R3+0xe680], R9 ;  /* 0x00e6800903007388 */ /* 0x000fe20000000400 */
[----:B------:R-:W-:Y:S01]  /*49d90*/  STS.U16 [R3+0xee00], R14 ;  /* 0x00ee000e03007388 */ /* 0x000fe20000000400 */
[----:B------:R3:W-:Y:S02]  /*49da0*/  STS.U16 [R3+0xee80], R15 ;  /* 0x00ee800f03007388 */ /* 0x0007e40000000400 */
[----:B------:R1:W-:Y:S01]  /*49db0*/  STS.U16 [R3+0xf600], R13 ;  /* 0x00f6000d03007388 */ /* 0x0003e20000000400 */
[----:B0-----:R-:W2:Y:S01]  /*49dc0*/  LDL.LU R0, [R1+0xa6c] ;  /* 0x000a6c0001007983 */ /* 0x001ea20000300800 */
[----:B---3--:R-:W-:-:S03]  /*49dd0*/  IMAD.SHL.U32 R15, R2, 0x2, RZ ;  /* 0x00000002020f7824 */ /* 0x008fc600078e00ff */
[----:B------:R-:W3:Y:S01]  /*49de0*/  LDL.LU R2, [R1+0xa3c] ;  /* 0x000a3c0001027983 */ /* 0x000ee20000300800 */
[----:B-1----:R-:W3:Y:S02]  /*49df0*/  LDL.LU R13, [R1+0xa08] ;  /* 0x000a0800010d7983 */ /* 0x002ee40000300800 */
        /* <DEDUP_REMOVED lines=14> */
[----:B------:R0:W-:Y:S01]  /*49ee0*/  STS.U16 [R3+0xf680], R17 ;  /* 0x00f6801103007388 */ /* 0x0001e20000000400 */
[----:B------:R1:W-:Y:S02]  /*49ef0*/  STS.U16 [R3+0xfe00], R29 ;  /* 0x00fe001d03007388 */ /* 0x0003e40000000400 */
[----:B----4-:R4:W-:Y:S01]  /*49f00*/  STS.U16 [R3+0xfe80], R27 ;  /* 0x00fe801b03007388 */ /* 0x0109e20000000400 */
[----:B0-----:R-:W3:Y:S01]  /*49f10*/  LDL.LU R17, [R1+0xa0c] ;  /* 0x000a0c0001117983 */ /* 0x001ee20000300800 */
[----:B-1----:R-:W3:Y:S02]  /*49f20*/  LDL.LU R29, [R1+0xa38] ;  /* 0x000a3800011d7983 */ /* 0x002ee40000300800 */
[----:B----4-:R-:W4:Y:S01]  /*49f30*/  LDL.LU R27, [R1+0xa68] ;  /* 0x000a6800011b7983 */ /* 0x010f220000300800 */
[----:B------:R-:W-:Y:S01]  /*49f40*/  LOP3.LUT R15, R15, 0x70, RZ, 0x3c, !PT ;  /* 0x000000700f0f7812 */ /* 0x000fe200078e3cff */
[----:B------:R-:W3:Y:S01]  /*49f50*/  LDL.LU R22, [R1+0x850] ;  /* 0x0008500001167983 */ /* 0x000ee20000300800 */
[----:B------:R-:W3:Y:S02]  /*49f60*/  LDL.LU R24, [R1+0x844] ;  /* 0x0008440001187983 */ /* 0x000ee40000300800 */
[----:B------:R-:W3:Y:S02]  /*49f70*/  LDL.LU R6, [R1+0x810] ;  /* 0x0008100001067983 */ /* 0x000ee40000300800 */
[----:B------:R-:W3:Y:S01]  /*49f80*/  LDL.LU R7, [R1+0x80c] ;  /* 0x00080c0001077983 */ /* 0x000ee20000300800 */
[----:B------:R-:W3:Y:S01]  /*49f90*/  LDL.LU R14, [R1+0x7d8] ;  /* 0x0007d800010e7983 */ /* 0x000ee20000300800 */
[----:B------:R-:W3:Y:S03]  /*49fa0*/  LDL.LU R3, [R1+0x7d4] ;  /* 0x0007d40001037983 */ /* 0x000ee60000300800 */
[----:B--2---:R0:W-:Y:S04]  /*49fb0*/  STS.U16 [R15+0x700], R0 ;  /* 0x000700000f007388 */ /* 0x0041e80000000400 */
[----:B0-----:R-:W2:Y:S04]  /*49fc0*/  LDL.LU R0, [R1+0x40c] ;  /* 0x00040c0001007983 */ /* 0x001ea80000300800 */
[----:B----4-:R-:W-:Y:S01]  /*49fd0*/  STS.U16 [R15+0x780], R27 ;  /* 0x0007801b0f007388 */ /* 0x010fe20000000400 */
[----:B---3--:R0:W-:Y:S03]  /*49fe0*/  STS.U16 [R15+0xf00], R2 ;  /* 0x000f00020f007388 */ /* 0x0081e60000000400 */
[----:B0-----:R-:W3:Y:S01]  /*49ff0*/  LDL.LU R2, [R1+0x408] ;  /* 0x0004080001027983 */ /* 0x001ee20000300800 */
[----:B------:R-:W-:Y:S02]  /*4a000*/  STS.U16 [R15+0xf80], R29 ;  /* 0x000f801d0f007388 */ /* 0x000fe40000000400 */
[----:B------:R-:W-:Y:S02]  /*4a010*/  STS.U16 [R15+0x1700], R17 ;  /* 0x001700110f007388 */ /* 0x000fe40000000400 */
[----:B------:R-:W-:Y:S01]  /*4a020*/  STS.U16 [R15+0x1780], R13 ;  /* 0x0017800d0f007388 */ /* 0x000fe20000000400 */
[----:B------:R-:W-:Y:S01]  /*4a030*/  STS.U16 [R15+0x1f00], R25 ;  /* 0x001f00190f007388 */ /* 0x000fe20000000400 */
        /* <DEDUP_REMOVED lines=10> */
[----:B------:R1:W-:Y:S01]  /*4a0e0*/  STS.U16 [R15+0x4780], R28 ;  /* 0x0047801c0f007388 */ /* 0x0003e20000000400 */
[----:B------:R4:W-:Y:S01]  /*4a0f0*/  STS.U16 [R15+0x4f00], R8 ;  /* 0x004f00080f007388 */ /* 0x0009e20000000400 */
[----:B------:R4:W-:Y:S02]  /*4a100*/  STS.U16 [R15+0x4f80], R9 ;  /* 0x004f80090f007388 */ /* 0x0009e40000000400 */
[----:B------:R-:W-:Y:S02]  /*4a110*/  STS.U16 [R15+0x5700], R22 ;  /* 0x005700160f007388 */ /* 0x000fe40000000400 */
[----:B------:R-:W-:Y:S01]  /*4a120*/  STS.U16 [R15+0x5780], R24 ;  /* 0x005780180f007388 */ /* 0x000fe20000000400 */
[----:B------:R-:W-:Y:S04]  /*4a130*/  STS.U16 [R15+0x5f00], R6 ;  /* 0x005f00060f007388 */ /* 0x000fe80000000400 */
[----:B0-----:R-:W3:Y:S01]  /*4a140*/  LDL.LU R26, [R1+0x3d4] ;  /* 0x0003d400011a7983 */ /* 0x001ee20000300800 */
[----:B------:R-:W-:Y:S02]  /*4a150*/  STS.U16 [R15+0x5f80], R7 ;  /* 0x005f80070f007388 */ /* 0x000fe40000000400 */
[----:B------:R-:W-:Y:S02]  /*4a160*/  STS.U16 [R15+0x6700], R14 ;  /* 0x0067000e0f007388 */ /* 0x000fe40000000400 */
[----:B------:R-:W-:Y:S01]  /*4a170*/  STS.U16 [R15+0x6780], R3 ;  /* 0x006780030f007388 */ /* 0x000fe20000000400 */
[----:B-1----:R-:W3:Y:S01]  /*4a180*/  LDL.LU R28, [R1+0x3d0] ;  /* 0x0003d000011c7983 */ /* 0x002ee20000300800 */
[----:B----4-:R-:W4:Y:S02]  /*4a190*/  LDL.LU R8, [R1+0x39c] ;  /* 0x00039c0001087983 */ /* 0x010f240000300800 */
[----:B------:R-:W4:Y:S01]  /*4a1a0*/  LDL.LU R9, [R1+0x398] ;  /* 0x0003980001097983 */ /* 0x000f220000300800 */
[----:B--2---:R0:W-:Y:S04]  /*4a1b0*/  STS.U16 [R15+0x6f00], R0 ;  /* 0x006f00000f007388 */ /* 0x0041e80000000400 */
[----:B0-----:R-:W2:Y:S01]  /*4a1c0*/  LDL.LU R0, [R1+0x2e4] ;  /* 0x0002e40001007983 */ /* 0x001ea20000300800 */
[----:B------:R-:W2:Y:S03]  /*4a1d0*/  LDL.LU R14, [R1+0x2e0] ;  /* 0x0002e000010e7983 */ /* 0x000ea60000300800 */
[----:B---3--:R0:W-:Y:S04]  /*4a1e0*/  STS.U16 [R15+0x6f80], R2 ;  /* 0x006f80020f007388 */ /* 0x0081e80000000400 */
        /* <DEDUP_REMOVED lines=18> */
[----:B------:R-:W3:Y:S01]  /*4a310*/  LDL.LU R6, [R1+0x7c] ;  /* 0x00007c0001067983 */ /* 0x000ee20000300800 */
[----:B------:R0:W-:Y:S01]  /*4a320*/  STS.U16 [R15+0x7700], R26 ;  /* 0x0077001a0f007388 */ /* 0x0001e20000000400 */
[----:B------:R-:W3:Y:S02]  /*4a330*/  LDL.LU R7, [R1+0x78] ;  /* 0x0000780001077983 */ /* 0x000ee40000300800 */
[----:B------:R1:W-:Y:S02]  /*4a340*/  STS.U16 [R15+0x7780], R28 ;  /* 0x0077801c0f007388 */ /* 0x0003e40000000400 */
[----:B----4-:R4:W-:Y:S01]  /*4a350*/  STS.U16 [R15+0x7f00], R8 ;  /* 0x007f00080f007388 */ /* 0x0109e20000000400 */
[----:B------:R4:W-:Y:S04]  /*4a360*/  STS.U16 [R15+0x7f80], R9 ;  /* 0x007f80090f007388 */ /* 0x0009e80000000400 */
[----:B0-----:R-:W3:Y:S01]  /*4a370*/  LDL.LU R26, [R1+0x3c] ;  /* 0x00003c00011a7983 */ /* 0x001ee20000300800 */
[----:B-1----:R-:W3:Y:S02]  /*4a380*/  LDL.LU R28, [R1+0x38] ;  /* 0x00003800011c7983 */ /* 0x002ee40000300800 */
[----:B----4-:R-:W4:Y:S01]  /*4a390*/  LDL.LU R8, [R1+0x4] ;  /* 0x0000040001087983 */ /* 0x010f220000300800 */
[----:B------:R-:W4:Y:S04]  /*4a3a0*/  LDL.LU R9, [R1] ;  /* 0x0000000001097983 */ /* 0x000f280000300800 */
[----:B--2---:R0:W-:Y:S01]  /*4a3b0*/  STS.U16 [R15+0x8700], R0 ;  /* 0x008700000f007388 */ /* 0x0041e20000000400 */
[----:B------:R1:W-:Y:S03]  /*4a3c0*/  STS.U16 [R15+0x8780], R14 ;  /* 0x0087800e0f007388 */ /* 0x0003e60000000400 */
[----:B0-----:R-:W2:Y:S01]  /*4a3d0*/  LDL.LU R0, [R1+0x4a10] ;  /* 0x004a100001007983 */ /* 0x001ea20000300800 */
[----:B-1----:R-:W2:Y:S03]  /*4a3e0*/  LDL.LU R14, [R1+0xa9c] ;  /* 0x000a9c00010e7983 */ /* 0x002ea60000300800 */
[----:B---3--:R0:W-:Y:S04]  /*4a3f0*/  STS.U16 [R15+0x8f00], R2 ;  /* 0x008f00020f007388 */ /* 0x0081e80000000400 */
[----:B0-----:R-:W3:Y:S01]  /*4a400*/  LDL.LU R2, [R1+0x4a0c] ;  /* 0x004a0c0001027983 */ /* 0x001ee20000300800 */
[----:B------:R-:W-:Y:S02]  /*4a410*/  STS.U16 [R15+0x8f80], R27 ;  /* 0x008f801b0f007388 */ /* 0x000fe40000000400 */
[----:B------:R-:W-:Y:S02]  /*4a420*/  STS.U16 [R15+0x9700], R29 ;  /* 0x0097001d0f007388 */ /* 0x000fe40000000400 */
[----:B------:R-:W-:Y:S01]  /*4a430*/  STS.U16 [R15+0x9780], R17 ;  /* 0x009780110f007388 */ /* 0x000fe20000000400 */
[----:B------:R0:W-:Y:S01]  /*4a440*/  STS.U16 [R15+0x9f00], R3 ;  /* 0x009f00030f007388 */ /* 0x0001e20000000400 */
        /* <DEDUP_REMOVED lines=12> */
[----:B0-----:R-:W4:Y:S04]  /*4a510*/  LDL R3, [R1+0x688] ;  /* 0x0006880001037983 */ /* 0x001f280000100800 */
[----:B---3--:R0:W-:Y:S01]  /*4a520*/  STS.U16 [R15+0xcf80], R2 ;  /* 0x00cf80020f007388 */ /* 0x0081e20000000400 */
[----:B--2---:R1:W-:Y:S03]  /*4a530*/  STS.U16 [R15+0xd700], R0 ;  /* 0x00d700000f007388 */ /* 0x0043e60000000400 */
[----:B0-----:R-:W2:Y:S01]  /*4a540*/  LDL R2, [R1+0x684] ;  /* 0x0006840001027983 */ /* 0x001ea20000100800 */
[----:B-1----:R-:W3:Y:S02]  /*4a550*/  LDL.LU R0, [R1+0x4a08] ;  /* 0x004a080001007983 */ /* 0x002ee40000300800 */
[----:B------:R-:W-:Y:S02]  /*4a560*/  STS.U16 [R15+0xd780], R24 ;  /* 0x00d780180f007388 */ /* 0x000fe40000000400 */
[----:B------:R-:W-:Y:S01]  /*4a570*/  STS.U16 [R15+0xdf00], R6 ;  /* 0x00df00060f007388 */ /* 0x000fe20000000400 */
[----:B------:R-:W-:Y:S01]  /*4a580*/  STS.U16 [R15+0xdf80], R7 ;  /* 0x00df80070f007388 */ /* 0x000fe20000000400 */
[----:B------:R-:W-:Y:S02]  /*4a590*/  STS.U16 [R15+0xe700], R26 ;  /* 0x00e7001a0f007388 */ /* 0x000fe40000000400 */
[----:B------:R-:W-:Y:S02]  /*4a5a0*/  STS.U16 [R15+0xe780], R28 ;  /* 0x00e7801c0f007388 */ /* 0x000fe40000000400 */
[----:B----4-:R-:W-:Y:S01]  /*4a5b0*/  STS.U16 [R15+0xef00], R8 ;  /* 0x00ef00080f007388 */ /* 0x010fe20000000400 */
[----:B------:R-:W-:Y:S01]  /*4a5c0*/  STS.U16 [R15+0xef80], R9 ;  /* 0x00ef80090f007388 */ /* 0x000fe20000000400 */
[----:B------:R-:W-:Y:S02]  /*4a5d0*/  STS.U16 [R15+0xf700], R19 ;  /* 0x00f700130f007388 */ /* 0x000fe40000000400 */
[----:B------:R-:W-:Y:S02]  /*4a5e0*/  STS.U16 [R15+0xf780], R21 ;  /* 0x00f780150f007388 */ /* 0x000fe40000000400 */
[----:B------:R-:W-:Y:S01]  /*4a5f0*/  STS.U16 [R15+0xff00], R14 ;  /* 0x00ff000e0f007388 */ /* 0x000fe20000000400 */
[----:B---3--:R0:W-:Y:S01]  /*4a600*/  STS.U16 [R15+0xff80], R0 ;  /* 0x00ff80000f007388 */ /* 0x0081e20000000400 */
[----:B------:R-:W-:Y:S06]  /*4a610*/  BAR.SYNC.DEFER_BLOCKING 0x0 ;  /* 0x0000000000007b1d */ /* 0x000fec0000010000 */
[----:B0-----:R-:W3:Y:S04]  /*4a620*/  LDL R0, [R1+0x1ec4] ;  /* 0x001ec40001007983 */ /* 0x001ee80000100800 */
[----:B--2---:R-:W0:Y:S04]  /*4a630*/  LDSM.16.M88.4 R8, [R2+0x1000] ;  /* 0x001000000208783b */ /* 0x004e280000000200 */
[----:B------:R-:W1:Y:S04]  /*4a640*/  LDSM.16.M88.4 R20, [R2] ;  /* 0x000000000214783b */ /* 0x000e680000000200 */
[----:B------:R-:W2:Y:S04]  /*4a650*/  LDSM.16.M88.4 R4, [R2+0x2000] ;  /* 0x002000000204783b */ /* 0x000ea80000000200 */
[----:B------:R-:W4:Y:S04]  /*4a660*/  LDSM.16.M88.4 R24, [R2+0x3000] ;  /* 0x003000000218783b */ /* 0x000f280000000200 */
[----:B------:R-:W-:Y:S04]  /*4a670*/  LDSM.16.M88.4 R16, [R2+0x6000] ;  /* 0x006000000210783b */ /* 0x000fe80000000200 */
[----:B------:R-:W-:Y:S04]  /*4a680*/  LDSM.16.MT88.4 R12, [R3+0x10000] ;  /* 0x01000000030c783b */ /* 0x000fe80000004200 */
[----:B0-----:R-:W-:Y:S01]  /*4a690*/  STL.64 [R1+0x10], R8 ;  /* 0x0000100801007387 */ /* 0x001fe20000100a00 */
[----:B------:R-:W-:Y:S02]  /*4a6a0*/  STL.64 [R1+0x18], R10 ;  /* 0x0000180a01007387 */ /* 0x000fe40000100a00 */
[----:B-1----:R-:W-:Y:S02]  /*4a6b0*/  STL.64 [R1+0x20], R20 ;  /* 0x0000201401007387 */ /* 0x002fe40000100a00 */
[----:B------:R-:W0:Y:S01]  /*4a6c0*/  LDSM.16.M88.4 R8, [R2+0x4000] ;  /* 0x004000000208783b */ /* 0x000e220000000200 */
[----:B--2---:R-:W-:Y:S03]  /*4a6d0*/  STL.64 [R1], R4 ;  /* 0x0000000401007387 */ /* 0x004fe60000100a00 */
[----:B------:R-:W-:Y:S02]  /*4a6e0*/  STL.64 [R1+0x8], R6 ;  /* 0x0000080601007387 */ /* 0x000fe40000100a00 */
[----:B------:R-:W1:Y:S04]  /*4a6f0*/  LDSM.16.M88.4 R4, [R2+0x5000] ;  /* 0x005000000204783b */ /* 0x000e680000000200 */
[----:B------:R-:W-:Y:S01]  /*4a700*/  STL.64 [R1+0x28], R22 ;  /* 0x0000281601007387 */ /* 0x000fe20000100a00 */
[----:B----4-:R-:W-:Y:S01]  /*4a710*/  STL [R1+0x45b8], R26 ;  /* 0x0045b81a01007387 */ /* 0x010fe20000100800 */
[----:B------:R-:W-:Y:S02]  /*4a720*/  STL [R1+0x45b4], R27 ;  /* 0x0045b41b01007387 */ /* 0x000fe40000100800 */
[----:B------:R-:W-:Y:S01]  /*4a730*/  STL.64 [R1+0x49e0], R24 ;  /* 0x0049e01801007387 */ /* 0x000fe20000100a00 */
[----:B0-----:R-:W-:Y:S01]  /*4a740*/  STL [R1+0x46cc], R10 ;  /* 0x0046cc0a01007387 */ /* 0x001fe20000100800 */
[----:B------:R-:W-:Y:S02]  /*4a750*/  STL [R1+0x46c8], R11 ;  /* 0x0046c80b01007387 */ /* 0x000fe40000100800 */
[----:B------:R0:W-:Y:S02]  /*4a760*/  STL.64 [R1+0x49e8], R8 ;  /* 0x0049e80801007387 */ /* 0x0001e40000100a00 */
[----:B-1----:R-:W-:Y:S01]  /*4a770*/  STL [R1+0x46b4], R6 ;  /* 0x0046b40601007387 */ /* 0x002fe20000100800 */
[----:B------:R-:W-:Y:S01]  /*4a780*/  STL [R1+0x46b0], R7 ;  /* 0x0046b00701007387 */ /* 0x000fe20000100800 */
[----:B------:R-:W-:Y:S02]  /*4a790*/  STL.64 [R1+0x49d8], R4 ;  /* 0x0049d80401007387 */ /* 0x000fe40000100a00 */
[----:B------:R-:W1:Y:S01]  /*4a7a0*/  LDSM.16.M88.4 R4, [R2+0x7000] ;  /* 0x007000000204783b */ /* 0x000e620000000200 */
[----:B0-----:R-:W2:Y:S03]  /*4a7b0*/  LDL R8, [R1+0x1ec8] ;  /* 0x001ec80001087983 */ /* 0x001ea60000100800 */
[----:B------:R-:W-:Y:S02]  /*4a7c0*/  STL.64 [R1+0x30], R16 ;  /* 0x0000301001007387 */ /* 0x000fe40000100a00 */
[----:B------:R-:W-:Y:S02]  /*4a7d0*/  STL.64 [R1+0x38], R18 ;  /* 0x0000381201007387 */ /* 0x000fe40000100a00 */
[----:B------:R-:W4:Y:S01]  /*4a7e0*/  LDL.64 R24, [R1] ;  /* 0x0000000001187983 */ /* 0x000f220000100a00 */
[----:B------:R-:W-:Y:S04]  /*4a7f0*/  LDSM.16.M88.4 R16, [R2+0x9000] ;  /* 0x009000000210783b */ /* 0x000fe80000000200 */
[----:B-1----:R-:W-:Y:S01]  /*4a800*/  STL.64 [R1+0xc0], R4 ;  /* 0x0000c00401007387 */ /* 0x002fe20000100a00 */
[----:B------:R-:W-:Y:S02]  /*4a810*/  STL.64 [R1+0xc8], R6 ;  /* 0x0000c80601007387 */ /* 0x000fe40000100a00 */
[----:B------:R-:W0:Y:S04]  /*4a820*/  LDSM.16.M88.4 R4, [R2+0x8000] ;  /* 0x008000000204783b */ /* 0x000e280000000200 */
[----:B0-----:R-:W-:Y:S01]  /*4a830*/  IMAD.MOV.U32 R3, RZ, RZ, R7 ;  /* 0x000000ffff037224 */ /* 0x001fe200078e0007 */
[----:B----4-:R0:W-:Y:S04]  /*4a840*/  STL.64 [R1+0x49f0], R24 ;  /* 0x0049f01801007387 */ /* 0x0101e80000100a00 */
[----:B0-----:R-:W4:Y:S01]  /*4a850*/  LDL.64 R24, [R1+0x10] ;  /* 0x0000100001187983 */ /* 0x001f220000100a00 */
[----:B------:R-:W-:Y:S02]  /*4a860*/  STL.64 [R1+0xb0], R4 ;  /* 0x0000b00401007387 */ /* 0x000fe40000100a00 */
[----:B------:R-:W-:Y:S02]  /*4a870*/  STL.64 [R1+0xb8], R6 ;  /* 0x0000b80601007387 */ /* 0x000fe40000100a00 */
[----:B------:R-:W0:Y:S04]  /*4a880*/  LDSM.16.M88.4 R4, [R2+0xa000] ;  /* 0x00a000000204783b */ /* 0x000e280000000200 */
[----:B------:R-:W-:Y:S01]  /*4a890*/  STL [R1+0x45b0], R3 ;  /* 0x0045b00301007387 */ /* 0x000fe20000100800 */
[----:B------:R-:W-:Y:S02]  /*4a8a0*/  STL.64 [R1+0xa0], R16 ;  /* 0x0000a01001007387 */ /* 0x000fe40000100a00 */
[----:B------:R-:W-:Y:S02]  /*4a8b0*/  STL.64 [R1+0xa8], R18 ;  /* 0x0000a81201007387 */ /* 0x000fe40000100a00 */
[----:B------:R-:W1:Y:S04]  /*4a8c0*/  LDSM.16.M88.4 R16, [R2+0xb000] ;  /* 0x00b000000210783b */ /* 0x000e680000000200 */
[----:B0-----:R0:W-:Y:S01]  /*4a8d0*/  STL.64 [R1+0x90], R4 ;  /* 0x0000900401007387 */ /* 0x0011e20000100a00 */
[----:B------:R1:W-:Y:S03]  /*4a8e0*/  STL.64 [R1+0x98], R6 ;  /* 0x0000980601007387 */ /* 0x0003e60000100a00 */
[----:B0-----:R-:W3:Y:S01]  /*4a8f0*/  LDL.LU.64 R4, [R1+0x7b0] ;  /* 0x0007b00001047983 */ /* 0x001ee20000300a00 */
[----:B-1----:R-:W3:Y:S02]  /*4a900*/  LDL.LU.64 R6, [R1+0x7b8] ;  /* 0x0007b80001067983 */ /* 0x002ee40000300a00 */
[----:B------:R-:W-:Y:S02]  /*4a910*/  STL.64 [R1+0x80], R16 ;  /* 0x0000801001007387 */ /* 0x000fe40000100a00 */
[----:B------:R-:W-:Y:S02]  /*4a920*/  STL.64 [R1+0x88], R18 ;  /* 0x0000881201007387 */ /* 0x000fe40000100a00 */
[----:B------:R-:W0:Y:S04]  /*4a930*/  LDSM.16.M88.4 R16, [R2+0xc000] ;  /* 0x00c000000210783b */ /* 0x000e280000000200 */
[----:B0-----:R-:W-:Y:S01]  /*4a940*/  STL.64 [R1+0x70], R16 ;  /* 0x0000701001007387 */ /* 0x001fe20000100a00 */
[----:B------:R-:W-:Y:S02]  /*4a950*/  STL.64 [R1+0x78], R18 ;  /* 0x0000781201007387 */ /* 0x000fe40000100a00 */
[----:B------:R-:W0:Y:S02]  /*4a960*/  LDSM.16.M88.4 R16, [R2+0xd000] ;  /* 0x00d000000210783b */ /* 0x000e240000000200 */
[----:B0-----:R-:W-:Y:S02]  /*4a970*/  STL.64 [R1+0x60], R16 ;  /* 0x0000601001007387 */ /* 0x001fe40000100a00 */
[----:B------:R-:W-:Y:S02]  /*4a980*/  STL.64 [R1+0x68], R18 ;  /* 0x0000681201007387 */ /* 0x000fe40000100a00 */
[----:B------:R-:W0:Y:S02]  /*4a990*/  LDSM.16.M88.4 R16, [R2+0xe000] ;  /* 0x00e000000210783b */ /* 0x000e240000000200 */
[----:B0-----:R-:W-:Y:S02]  /*4a9a0*/  STL.64 [R1+0x50], R16 ;  /* 0x0000501001007387 */ /* 0x001fe40000100a00 */
[----:B------:R-:W-:Y:S02]  /*4a9b0*/  STL.64 [R1+0x58], R18 ;  /* 0x0000581201007387 */ /* 0x000fe40000100a00 */
[----:B------:R-:W0:Y:S04]  /*4a9c0*/  LDSM.16.M88.4 R16, [R2+0xf000] ;  /* 0x00f000000210783b */ /* 0x000e280000000200 */
[----:B0-----:R-:W-:Y:S01]  /*4a9d0*/  IMAD.MOV.U32 R28, RZ, RZ, R16 ;  /* 0x000000ffff1c7224 */ /* 0x001fe200078e0010 */
[----:B------:R-:W-:Y:S01]  /*4a9e0*/  STL.64 [R1+0x40], R16 ;  /* 0x0000401001007387 */ /* 0x000fe20000100a00 */
[----:B------:R-:W-:Y:S02]  /*4a9f0*/  STL.64 [R1+0x48], R18 ;  /* 0x0000481201007387 */ /* 0x000fe40000100a00 */
[----:B------:R-:W-:Y:S01]  /*4aa00*/  IMAD.MOV.U32 R2, RZ, RZ, R17 ;  /* 0x000000ffff027224 */ /* 0x000fe200078e0011 */
[----:B------:R-:W-:Y:S04]  /*4aa10*/  STL [R1+0x49a8], R28 ;  /* 0x0049a81c01007387 */ /* 0x000fe80000100800 */
[----:B--2---:R0:W1:Y:S04]  /*4aa20*/  LDSM.16.MT88.4 R16, [R8+0x10000] ;  /* 0x010000000810783b */ /* 0x0040680000004200 */
[----:B0-----:R-:W2:Y:S01]  /*4aa30*/  LDL.LU.64 R8, [R1+0x790] ;  /* 0x0007900001087983 */ /* 0x001ea20000300a00 */
[----:B------:R-:W2:Y:S03]  /*4aa40*/  LDL.LU.64 R10, [R1+0x798] ;  /* 0x00079800010a7983 */ /* 0x000ea60000300a00 */
[----:B--2---:R-:W-:Y:S01]  /*4aa50*/  STL.64 [R1+0x4a00], R10 ;  /* 0x004a000a01007387 */ /* 0x004fe20000100a00 */
[----:B------:R0:W-:Y:S03]  /*4aa60*/  STL.64 [R1+0x49f8], R8 ;  /* 0x0049f80801007387 */ /* 0x0001e60000100a00 */
[----:B0-----:R-:W2:Y:S01]  /*4aa70*/  LDL.LU.64 R8, [R1+0x7a0] ;  /* 0x0007a00001087983 */ /* 0x001ea20000300a00 */
[----:B------:R-:W2:Y:S01]  /*4aa80*/  LDL.LU.64 R10, [R1+0x7a8] ;  /* 0x0007a800010a7983 */ /* 0x000ea20000300a00 */
[----:B---3--:R-:W-:Y:S01]  /*4aa90*/  HMMA.16816.F32.BF16 R4, R12, R20, R4 ;  /* 0x000000140c04723c */ /* 0x008fe20000041804 */
[----:B-1----:R-:W-:Y:S01]  /*4aaa0*/  STL.64 [R1+0x4958], R18 ;  /* 0x0049581201007387 */ /* 0x002fe20000100a00 */
[----:B------:R0:W-:Y:S02]  /*4aab0*/  STL.64 [R1+0x4950], R16 ;  /* 0x0049501001007387 */ /* 0x0001e40000100a00 */
[----:B0-----:R-:W-:-:S02]  /*4aac0*/  IMAD.MOV.U32 R17, RZ, RZ, R20 ;  /* 0x000000ffff117224 */ /* 0x001fc400078e0014 */
[----:B------:R-:W-:Y:S11]  /*4aad0*/  IMAD.MOV.U32 R16, RZ, RZ, R21 ;  /* 0x000000ffff107224 */ /* 0x000ff600078e0015 */
[----:B------:R-:W-:Y:S06]  /*4aae0*/  @!UPT UIADD3 URZ, URZ, URZ, URZ ;  /* 0x0000003f3f3ff290 */ /* 0x000fec000fffe03f */
[----:B------:R0:W-:Y:S01]  /*4aaf0*/  STL.64 [R1+0x2b0], R4 ;  /* 0x0002b00401007387 */ /* 0x0001e20000100a00 */
[----:B------:R1:W-:Y:S02]  /*4ab00*/  STL.64 [R1+0x2b8], R6 ;  /* 0x0002b80601007387 */ /* 0x0003e40000100a00 */
[----:B----4-:R-:W-:Y:S02]  /*4ab10*/  IMAD.MOV.U32 R19, RZ, RZ, R24 ;  /* 0x000000ffff137224 */ /* 0x010fe400078e0018 */
[----:B------:R-:W-:Y:S01]  /*4ab20*/  IMAD.MOV.U32 R18, RZ, RZ, R25 ;  /* 0x000000ffff127224 */ /* 0x000fe200078e0019 */
[----:B0-----:R-:W3:Y:S01]  /*4ab30*/  LDL.LU.64 R4, [R1+0x6e0] ;  /* 0x0006e00001047983 */ /* 0x001ee20000300a00 */
[----:B-1----:R-:W3:Y:S02]  /*4ab40*/  LDL.LU.64 R6, [R1+0x6e8] ;  /* 0x0006e80001067983 */ /* 0x002ee40000300a00 */
[----:B------:R-:W4:Y:S02]  /*4ab50*/  LDL.LU.64 R20, [R1+0x6b0] ;  /* 0x0006b00001147983 */ /* 0x000f240000300a00 */
[----:B------:R-:W4:Y:S01]  /*4ab60*/  LDL.LU.64 R22, [R1+0x6b8] ;  /* 0x0006b80001167983 */ /* 0x000f220000300a00 */
[C---:B--2---:R-:W-:Y:S11]  /*4ab70*/  HMMA.16816.F32.BF16 R8, R12.reuse, R24, R8 ;  /* 0x000000180c08723c */ /* 0x044ff60000041808 */
[----:B------:R-:W-:Y:S11]  /*4ab80*/  @!UPT UIADD3 URZ, URZ, URZ, URZ ;  /* 0x0000003f3f3ff290 */ /* 0x000ff6000fffe03f */
[----:B------:R-:W-:Y:S01]  /*4ab90*/  @!UPT UIADD3 URZ, URZ, URZ, URZ ;  /* 0x0000003f3f3ff290 */ /* 0x000fe2000fffe03f */
[----:B------:R-:W-:Y:S01]  /*4aba0*/  STL.64 [R1+0x2a0], R8 ;  /* 0x0002a00801007387 */ /* 0x000fe20000100a00 */
[----:B------:R0:W-:Y:S03]  /*4abb0*/  STL.64 [R1+0x2a8], R10 ;  /* 0x0002a80a01007387 */ /* 0x0001e60000100a00 */
[----:B0-----:R-:W2:Y:S01]  /*4abc0*/  LDL.LU.64 R10, [R1+0x4a00] ;  /* 0x004a0000010a7983 */ /* 0x001ea20000300a00 */
[----:B------:R-:W2:Y:S02]  /*4abd0*/  LDL.LU.64 R8, [R1+0x49f8] ;  /* 0x0049f80001087983 */ /* 0x000ea40000300a00 */
[----:B------:R-:W2:Y:S02]  /*4abe0*/  LDL.LU.64 R24, [R1+0x49f0] ;  /* 0x0049f00001187983 */ /* 0x000ea40000300a00 */
[----:B------:R-:W-:Y:S01]  /*4abf0*/  STL.64 [R1+0x49b8], R18 ;  /* 0x0049b81201007387 */ /* 0x000fe20000100a00 */
[----:B------:R0:W-:Y:S04]  /*4ac00*/  STL.64 [R1+0x49b0], R16 ;  /* 0x0049b01001007387 */ /* 0x0001e80000100a00 */
[----:B0-----:R-:W3:Y:S01]  /*4ac10*/  LDL.LU.64 R16, [R1+0x780] ;  /* 0x0007800001107983 */ /* 0x001ee20000300a00 */
[----:B------:R-:W3:Y:S01]  /*4ac20*/  LDL.LU.64 R18, [R1+0x788] ;  /* 0x0007880001127983 */ /* 0x000ee20000300a00 */
[----:B--2---:R-:W-:Y:S01]  /*4ac30*/  HMMA.16816.F32.BF16 R8, R12, R24, R8 ;  /* 0x000000180c08723c */ /* 0x004fe20000041808 */
[----:B------:R-:W-:-:S02]  /*4ac40*/  IMAD.MOV.U32 R28, RZ, RZ, R24 ;  /* 0x000000ffff1c7224 */ /* 0x000fc400078e0018 */
[----:B------:R-:W-:Y:S11]  /*4ac50*/  IMAD.MOV.U32 R29, RZ, RZ, R25 ;  /* 0x000000ffff1d7224 */ /* 0x000ff600078e0019 */
[----:B------:R-:W-:Y:S09]  /*4ac60*/  @!UPT UIADD3 URZ, URZ, URZ, URZ ;  /* 0x0000003f3f3ff290 */ /* 0x000ff2000fffe03f */
[----:B------:R0:W-:Y:S01]  /*4ac70*/  STL.64 [R1+0x290], R8 ;  /* 0x0002900801007387 */ /* 0x0001e20000100a00 */
[----:B------:R-:W-:Y:S03]  /*4ac80*/  STL.64 [R1+0x298], R10 ;  /* 0x0002980a01007387 */ /* 0x000fe60000100a00 */
[----:B0-----:R-:W2:Y:S01]  /*4ac90*/  LDL.LU.64 R8, [R1+0x49e8] ;  /* 0x0049e80001087983 */ /* 0x001ea20000300a00 */
[----:B------:R-:W3:Y:S02]  /*4aca0*/  LDL.LU.64 R24, [R1+0x49e0] ;  /* 0x0049e00001187983 */ /* 0x000ee40000300a00 */
[C---:B---3--:R-:W-:Y:S11]  /*4acb0*/  HMMA.16816.F32.BF16 R16, R12.reuse, R24, R16 ;  /* 0x000000180c10723c */ /* 0x048ff60000041810 */
[----:B------:R-:W-:Y:S11]  /*4acc0*/  @!UPT UIADD3 URZ, URZ, URZ, URZ ;  /* 0x0000003f3f3ff290 */ /* 0x000ff6000fffe03f */
[----:B------:R-:W-:Y:S01]  /*4acd0*/  @!UPT UIADD3 URZ, URZ, URZ, URZ ;  /* 0x0000003f3f3ff290 */ /* 0x000fe2000fffe03f */
[----:B------:R0:W-:Y:S01]  /*4ace0*/  STL.64 [R1+0x280], R16 ;  /* 0x0002801001007387 */ /* 0x0001e20000100a00 */
[----:B------:R1:W-:Y:S03]  /*4acf0*/  STL.64 [R1+0x288], R18 ;  /* 0x0002881201007387 */ /* 0x0003e60000100a00 */
[----:B0-----:R-:W3:Y:S01]  /*4ad00*/  LDL.LU.64 R16, [R1+0x6d0] ;  /* 0x0006d00001107983 */ /* 0x001ee20000300a00 */
[----:B-1----:R-:W3:Y:S02]  /*4ad10*/  LDL.LU.64 R18, [R1+0x6d8] ;  /* 0x0006d80001127983 */ /* 0x002ee40000300a00 */
[----:B------:R0:W-:Y:S02]  /*4ad20*/  STL.64 [R1+0x49c8], R24 ;  /* 0x0049c81801007387 */ /* 0x0001e40000100a00 */
[----:B0-----:R-:W3:Y:S01]  /*4ad30*/  LDL.64 R24, [R1+0xc0] ;  /* 0x0000c00001187983 */ /* 0x001ee20000100a00 */
[C---:B--2---:R-:W-:Y:S03]  /*4ad40*/  HMMA.16816.F32.BF16 R4, R12.reuse, R8, R4 ;  /* 0x000000080c04723c */ /* 0x044fe60000041804 */
[----:B---3--:R0:W-:Y:S04]  /*4ad50*/  STL.64 [R1+0x49d0], R24 ;  /* 0x0049d01801007387 */ /* 0x0081e80000100a00 */
[----:B0-----:R-:W2:Y:S11]  /*4ad60*/  LDL.64 R24, [R1+0x30] ;  /* 0x0000300001187983 */ /* 0x001eb60000100a00 */
[----:B------:R-:W-:Y:S05]  /*4ad70*/  @!UPT UIADD3 URZ, URZ, URZ, URZ ;  /* 0x0000003f3f3ff290 */ /* 0x000fea000fffe03f */
[----:B------:R0:W-:Y:S02]  /*4ad80*/  STL.64 [R1+0x270], R4 ;  /* 0x0002700401007387 */ /* 0x0001e40000100a00 */
[----:B------:R-:W-:Y:S01]  /*4ad90*/  STL.64 [R1+0x278], R6 ;  /* 0x0002780601007387 */ /* 0x000fe20000100a00 */
[----:B0-----:R-:W4:Y:S02]  /*4ada0*/  LDL.LU.64 R4, [R1+0x49d8] ;  /* 0x0049d80001047983 */ /* 0x001f240000300a00 */
[C---:B----4-:R-:W-:Y:S11]  /*4adb0*/  HMMA.16816.F32.BF16 R20, R12.reuse, R4, R20 ;  /* 0x000000040c14723c */ /* 0x050ff60000041814 */
[----:B------:R-:W-:Y:S11]  /*4adc0*/  @!UPT UIADD3 URZ, URZ, URZ, URZ ;  /* 0x0000003f3f3ff290 */ /* 0x000ff6000fffe03f */
[----:B------:R-:W-:Y:S01]  /*4add0*/  @!UPT UIADD3 URZ, URZ, URZ, URZ ;  /* 0x0000003f3f3ff290 */ /* 0x000fe2000fffe03f */
[----:B------:R-:W-:Y:S01]  /*4ade0*/  STL.64 [R1+0x260], R20 ;  /* 0x0002601401007387 */ /* 0x000fe20000100a00 */
[----:B------:R-:W-:Y:S02]  /*4adf0*/  STL.64 [R1+0x268], R22 ;  /* 0x0002681601007387 */ /* 0x000fe40000100a00 */
[----:B------:R-:W0:Y:S02]  /*4ae00*/  LDSM.16.MT88.4 R20, [R0+0x10000] ;  /* 0x010000000014783b */ /* 0x000e240000004200 */
[----:B0-----:R-:W-:Y:S02]  /*4ae10*/  STL.64 [R1+0x4810], R22 ;  /* 0x0048101601007387 */ /* 0x001fe40000100a00 */
[----:B------:R0:W-:Y:S02]  /*4ae20*/  STL.64 [R1+0x4808], R20 ;  /* 0x0048081401007387 */ /* 0x0001e40000100a00 */
[----:B0-----:R-:W3:Y:S04]  /*4ae30*/  LDL.64 R20, [R1+0x50] ;  /* 0x0000500001147983 */ /* 0x001ee80000100a00 */
[----:B---3--:R0:W-:Y:S04]  /*4ae40*/  STL.64 [R1+0x4970], R20 ;  /* 0x0049701401007387 */ /* 0x0081e80000100a00 */
[----:B0-----:R-:W3:Y:S01]  /*4ae50*/  LDL.64 R20, [R1+0xa0] ;  /* 0x0000a00001147983 */ /* 0x001ee20000100a00 */
[----:B--2---:R-:W-:Y:S01]  /*4ae60*/  HMMA.16816.F32.BF16 R16, R12, R24, R16 ;  /* 0x000000180c10723c */ /* 0x004fe20000041810 */
[----:B------:R-:W-:-:S02]  /*4ae70*/  IMAD.MOV.U32 R7, RZ, RZ, R24 ;  /* 0x000000ffff077224 */ /* 0x000fc400078e0018 */
[----:B------:R-:W-:Y:S01]  /*4ae80*/  IMAD.MOV.U32 R6, RZ, RZ, R25 ;  /* 0x000000ffff067224 */ /* 0x000fe200078e0019 */
[----:B---3--:R0:W-:Y:S04]  /*4ae90*/  STL.64 [R1+0x49c0], R20 ;  /* 0x0049c01401007387 */ /* 0x0081e80000100a00 */
[----:B0-----:R-:W2:Y:S01]  /*4aea0*/  LDL.LU.64 R20, [R1+0x6c0] ;  /* 0x0006c00001147983 */ /* 0x001ea20000300a00 */
[----:B------:R-:W2:Y:S02]  /*4aeb0*/  LDL.LU.64 R22, [R1+0x6c8] ;  /* 0x0006c80001167983 */ /* 0x000ea40000300a00 */
[----:B------:R-:W-:Y:S02]  /*4aec0*/  STL [R1+0x45bc], R0 ;  /* 0x0045bc0001007387 */ /* 0x000fe40000100800 */
[----:B------:R-:W2:Y:S10]  /*4aed0*/  LDL.LU.64 R24, [R1+0x49d0] ;  /* 0x0049d00001187983 */ /* 0x000eb40000300a00 */
[----:B------:R0:W-:Y:S01]  /*4aee0*/  STL.64 [R1+0x250], R16 ;  /* 0x0002501001007387 */ /* 0x0001e20000100a00 */
[----:B------:R1:W-:Y:S02]  /*4aef0*/  STL [R1+0x258], R18 ;  /* 0x0002581201007387 */ /* 0x0003e40000100800 */
[----:B------:R-:W-:Y:S01]  /*4af00*/  IMAD.MOV.U32 R3, RZ, RZ, R19 ;  /* 0x000000ffff037224 */ /* 0x000fe200078e0013 */
[----:B0-----:R-:W3:Y:S01]  /*4af10*/  LDL.LU.64 R16, [R1+0x370] ;  /* 0x0003700001107983 */ /* 0x001ee20000300a00 */
[----:B-1----:R-:W3:Y:S02]  /*4af20*/  LDL.LU.64 R18, [R1+0x378] ;  /* 0x0003780001127983 */ /* 0x002ee40000300a00 */
[----:B------:R-:W-:Y:S02]  /*4af30*/  STL [R1+0x48d4], R6 ;  /* 0x0048d40601007387 */ /* 0x000fe40000100800 */
[----:B------:R-:W-:Y:S01]  /*4af40*/  STL [R1+0x48d0], R7 ;  /* 0x0048d00701007387 */ /* 0x000fe20000100800 */
[----:B------:R-:W-:Y:S01]  /*4af50*/  STL [R1+0x45c0], R3 ;  /* 0x0045c00301007387 */ /* 0x000fe20000100800 */
[----:B--2---:R-:W-:Y:S01]  /*4af60*/  HMMA.16816.F32.BF16 R20, R12, R24, R20 ;  /* 0x000000180c14723c */ /* 0x004fe20000041814 */
[----:B------:R-:W-:-:S02]  /*4af70*/  IMAD.MOV.U32 R11, RZ, RZ, R24 ;  /* 0x000000ffff0b7224 */ /* 0x000fc400078e0018 */
[----:B------:R-:W-:Y:S02]  /*4af80*/  IMAD.MOV.U32 R10, RZ, RZ, R25 ;  /* 0x000000ffff0a7224 */ /* 0x000fe400078e0019 */
[----:B------:R-:W2:Y:S11]  /*4af90*/  LDL.LU.64 R24, [R1+0x49c8] ;  /* 0x0049c80001187983 */ /* 0x000eb60000300a00 */
[----:B------:R-:W-:Y:S08]  /*4afa0*/  @!UPT UIADD3 URZ, URZ, URZ, URZ ;  /* 0x0000003f3f3ff290 */ /* 0x000ff0000fffe03f */
[----:B------:R-:W-:Y:S02]  /*4afb0*/  IMAD.MOV.U32 R26, RZ, RZ, R22 ;  /* 0x000000ffff1a7224 */ /* 0x000fe400078e0016 */
[----:B------:R-:W-:Y:S02]  /*4afc0*/  IMAD.MOV.U32 R27, RZ, RZ, R23 ;  /* 0x000000ffff1b7224 */ /* 0x000fe400078e0017 */
[----:B------:R-:W-:Y:S01]  /*4afd0*/  IMAD.MOV.U32 R0, RZ, RZ, R21 ;  /* 0x000000ffff007224 */ /* 0x000fe200078e0015 */
[----:B------:R0:W-:Y:S04]  /*4afe0*/  STL [R1+0x420], R20 ;  /* 0x0004201401007387 */ /* 0x0001e80000100800 */
[----:B0-----:R-:W4:Y:S01]  /*4aff0*/  LDL.LU.64 R20, [R1+0x49c0] ;  /* 0x0049c00001147983 */ /* 0x001f220000300a00 */
[----:B------:R-:W-:Y:S03]  /*4b000*/  STL.64 [R1+0x4908], R26 ;  /* 0x0049081a01007387 */ /* 0x000fe60000100a00 */
[----:B--2---:R0:W-:Y:S04]  /*4b010*/  STL.64 [R1+0x4900], R24 ;  /* 0x0049001801007387 */ /* 0x0041e80000100a00 */
[----:B0-----:R-:W3:Y:S04]  /*4b020*/  LDL R24, [R1+0xb0] ;  /* 0x0000b00001187983 */ /* 0x001ee80000100800 */
[----:B------:R-:W3:Y:S01]  /*4b030*/  LDL R25, [R1+0xb4] ;  /* 0x0000b40001197983 */ /* 0x000ee20000100800 */
[----:B------:R-:W-:Y:S02]  /*4b040*/  STL [R1+0x48dc], R10 ;  /* 0x0048dc0a01007387 */ /* 0x000fe40000100800 */
[----:B------:R-:W-:Y:S02]  /*4b050*/  STL [R1+0x48d8], R11 ;  /* 0x0048d80b01007387 */ /* 0x000fe40000100800 */
[----:B------:R0:W-:Y:S02]  /*4b060*/  STL.64 [R1+0x49a0], R8 ;  /* 0x0049a00801007387 */ /* 0x0001e40000100a00 */
[----:B0-----:R-:W4:Y:S01]  /*4b070*/  LDL.LU.64 R8, [R1+0x360] ;  /* 0x0003600001087983 */ /* 0x001f220000300a00 */
[----:B------:R-:W4:Y:S02]  /*4b080*/  LDL.LU.64 R10, [R1+0x368] ;  /* 0x00036800010a7983 */ /* 0x000f240000300a00 */
[----:B------:R-:W-:Y:S01]  /*4b090*/  STL [R1+0x45f8], R0 ;  /* 0x0045f80001007387 */ /* 0x000fe20000100800 */
[C---:B---3--:R-:W-:Y:S01]  /*4b0a0*/  HMMA.16816.F32.BF16 R24, R12.reuse, R24, R16 ;  /* 0x000000180c18723c */ /* 0x048fe20000041810 */
[----:B------:R-:W2:Y:S01]  /*4b0b0*/  LDL.LU.64 R18, [R1+0x49b8] ;  /* 0x0049b80001127983 */ /* 0x000ea20000300a00 */
[----:B------:R-:W3:Y:S06]  /*4b0c0*/  LDL.LU.64 R16, [R1+0x49b0] ;  /* 0x0049b00001107983 */ /* 0x000eec0000300a00 */
[----:B----4-:R-:W-:Y:S11]  /*4b0d0*/  HMMA.16816.F32.BF16 R8, R12, R20, R8 ;  /* 0x000000140c08723c */ /* 0x010ff60000041808 */
[----:B------:R-:W-:Y:S04]  /*4b0e0*/  @!UPT UIADD3 URZ, URZ, URZ, URZ ;  /* 0x0000003f3f3ff290 */ /* 0x000fe8000fffe03f */
[----:B------:R0:W-:Y:S01]  /*4b0f0*/  STL.64 [R1+0x410], R24 ;  /* 0x0004101801007387 */ /* 0x0001e20000100a00 */
[----:B------:R-:W-:Y:S02]  /*4b100*/  IMAD.MOV.U32 R3, RZ, RZ, R27 ;  /* 0x000000ffff037224 */ /* 0x000fe400078e001b */
[----:B------:R-:W-:Y:S02]  /*4b110*/  STL [R1+0x418], R26 ;  /* 0x0004181a01007387 */ /* 0x000fe40000100800 */
[----:B0-----:R-:W-:Y:S02]  /*4b120*/  IMAD.MOV.U32 R24, RZ, RZ, R28 ;  /* 0x000000ffff187224 */ /* 0x001fe400078e001c */
[----:B------:R-:W-:Y:S01]  /*4b130*/  IMAD.MOV.U32 R25, RZ, RZ, R29 ;  /* 0x000000ffff197224 */ /* 0x000fe200078e001d */
[----:B------:R-:W4:Y:S04]  /*4b140*/  LDL.LU R28, [R1+0x49a8] ;  /* 0x0049a800011c7983 */ /* 0x000f280000300800 */
[----:B------:R-:W-:Y:S01]  /*4b150*/  STL.64 [R1+0x4920], R24 ;  /* 0x0049201801007387 */ /* 0x000fe20000100a00 */
[----:B------:R-:W-:Y:S02]  /*4b160*/  STL [R1+0x46b8], R3 ;  /* 0x0046b80301007387 */ /* 0x000fe40000100800 */
[----:B------:R0:W-:Y:S02]  /*4b170*/  STL.64 [R1+0x400], R8 ;  /* 0x0004000801007387 */ /* 0x0001e40000100a00 */
[----:B------:R1:W-:Y:S01]  /*4b180*/  STL.64 [R1+0x408], R10 ;  /* 0x0004080a01007387 */ /* 0x0003e20000100a00 */
[----:B0-----:R-:W4:Y:S01]  /*4b190*/  LDL.LU.64 R8, [R1+0x350] ;  /* 0x0003500001087983 */ /* 0x001f220000300a00 */
[----:B-1----:R-:W4:Y:S02]  /*4b1a0*/  LDL.LU.64 R10, [R1+0x358] ;  /* 0x00035800010a7983 */ /* 0x002f240000300a00 */
[----:B--2---:R-:W-:-:S02]  /*4b1b0*/  IMAD.MOV.U32 R24, RZ, RZ, R19 ;  /* 0x000000ffff187224 */ /* 0x004fc400078e0013 */
[----:B------:R-:W-:-:S05]  /*4b1c0*/  IMAD.MOV.U32 R25, RZ, RZ, R18 ;  /* 0x000000ffff197224 */ /* 0x000fca00078e0012 */
[----:B------:R3:W-:Y:S02]  /*4b1d0*/  STL.64 [R1+0x4938], R24 ;  /* 0x0049381801007387 */ /* 0x0007e40000100a00 */
[----:B---3--:R-:W-:Y:S02]  /*4b1e0*/  IMAD.MOV.U32 R24, RZ, RZ, R17 ;  /* 0x000000ffff187224 */ /* 0x008fe400078e0011 */
[----:B------:R-:W-:-:S05]  /*4b1f0*/  IMAD.MOV.U32 R25, RZ, RZ, R16 ;  /* 0x000000ffff197224 */ /* 0x000fca00078e0010 */
[----:B------:R0:W-:Y:S04]  /*4b200*/  STL.64 [R1+0x4960], R24 ;  /* 0x0049601801007387 */ /* 0x0001e80000100a00 */
[----:B0-----:R-:W2:Y:S01]  /*4b210*/  LDL.64 R24, [R1+0x80] ;  /* 0x0000800001187983 */ /* 0x001ea20000100a00 */
[----:B------:R-:W-:Y:S02]  /*4b220*/  IMAD.MOV.U32 R7, RZ, RZ, R20 ;  /* 0x000000ffff077224 */ /* 0x000fe400078e0014 */
[----:B------:R-:W-:Y:S01]  /*4b230*/  IMAD.MOV.U32 R3, RZ, RZ, R21 ;  /* 0x000000ffff037224 */ /* 0x000fe200078e0015 */
[----:B--2---:R0:W-:Y:S01]  /*4b240*/  STL.64 [R1+0x4998], R24 ;  /* 0x0049981801007387 */ /* 0x0041e20000100a00 */
[----:B------:R-:W2:Y:S03]  /*4b250*/  LDL.64 R20, [R1+0x60] ;  /* 0x0000600001147983 */ /* 0x000ea60000100a00 */
[----:B0-----:R-:W3:Y:S01]  /*4b260*/  LDL.64 R24, [R1+0x90] ;  /* 0x0000900001187983 */ /* 0x001ee20000100a00 */
[----:B----4-:R-:W-:-:S02]  /*4b270*/  IMAD.MOV.U32 R16, RZ, RZ, R28 ;  /* 0x000000ffff107224 */ /* 0x010fc400078e001c */
[----:B------:R-:W-:Y:S01]  /*4b280*/  IMAD.MOV.U32 R17, RZ, RZ, R2 ;  /* 0x000000ffff117224 */ /* 0x000fe200078e0002 */
[----:B---3--:R-:W-:Y:S01]  /*4b290*/  HMMA.16816.F32.BF16 R8, R12, R24, R8 ;  /* 0x000000180c08723c */ /* 0x008fe20000041808 */
[----:B--2---:R0:W-:Y:S01]  /*4b2a0*/  STL.64 [R1+0x4988], R20 ;  /* 0x0049881401007387 */ /* 0x0041e20000100a00 */
[----:B------:R-:W-:-:S03]  /*4b2b0*/  IMAD.MOV.U32 R6, RZ, RZ, R25 ;  /* 0x000000ffff067224 */ /* 0x000fc600078e0019 */
[----:B0-----:R-:W2:Y:S01]  /*4b2c0*/  LDL.64 R20, [R1+0x70] ;  /* 0x0000700001147983 */ /* 0x001ea20000100a00 */
[----:B------:R0:W-:Y:S03]  /*4b2d0*/  STL.64 [R1+0x4968], R16 ;  /* 0x0049681001007387 */ /* 0x0001e60000100a00 */
[----:B0-----:R-:W3:Y:S01]  /*4b2e0*/  LDL.LU.64 R16, [R1+0x340] ;  /* 0x0003400001107983 */ /* 0x001ee20000300a00 */
[----:B------:R-:W3:Y:S02]  /*4b2f0*/  LDL.LU.64 R18, [R1+0x348] ;  /* 0x0003480001127983 */ /* 0x000ee40000300a00 */
[----:B------:R-:W-:Y:S02]  /*4b300*/  STL [R1+0x48e4], R7 ;  /* 0x0048e40701007387 */ /* 0x000fe40000100800 */
[----:B------:R-:W-:Y:S09]  /*4b310*/  STL [R1+0x48e0], R3 ;  /* 0x0048e00301007387 */ /* 0x000ff20000100800 */
[----:B------:R0:W-:Y:S01]  /*4b320*/  STL.64 [R1+0x3f0], R8 ;  /* 0x0003f00801007387 */ /* 0x0001e20000100a00 */
[----:B------:R1:W-:Y:S03]  /*4b330*/  STL.64 [R1+0x3f8], R10 ;  /* 0x0003f80a01007387 */ /* 0x0003e60000100a00 */
[----:B0-----:R-:W4:Y:S01]  /*4b340*/  LDL.LU.64 R8, [R1+0x49a0] ;  /* 0x0049a00001087983 */ /* 0x001f220000300a00 */
[----:B-1----:R-:W-:-:S02]  /*4b350*/  IMAD.MOV.U32 R11, RZ, RZ, R24 ;  /* 0x000000ffff0b7224 */ /* 0x002fc400078e0018 */
[----:B------:R-:W3:Y:S02]  /*4b360*/  LDL.LU.64 R24, [R1+0x4998] ;  /* 0x0049980001187983 */ /* 0x000ee40000300a00 */
[----:B------:R-:W-:Y:S01]  /*4b370*/  STL [R1+0x48e8], R6 ;  /* 0x0048e80601007387 */ /* 0x000fe20000100800 */
[----:B------:R3:W-:Y:S02]  /*4b380*/  STL.64 [R1+0x4990], R4 ;  /* 0x0049900401007387 */ /* 0x0007e40000100a00 */
[----:B---3--:R-:W-:Y:S11]  /*4b390*/  HMMA.16816.F32.BF16 R4, R12, R24, R16 ;  /* 0x000000180c04723c */ /* 0x008ff60000041810 */
[----:B------:R-:W-:Y:S11]  /*4b3a0*/  @!UPT UIADD3 URZ, URZ, URZ, URZ ;  /* 0x0000003f3f3ff290 */ /* 0x000ff6000fffe03f */
[----:B------:R-:W-:Y:S01]  /*4b3b0*/  @!UPT UIADD3 URZ, URZ, URZ, URZ ;  /* 0x0000003f3f3ff290 */ /* 0x000fe2000fffe03f */
[----:B------:R0:W-:Y:S01]  /*4b3c0*/  STL.64 [R1+0x3e0], R4 ;  /* 0x0003e00401007387 */ /* 0x0001e20000100a00 */
[----:B------:R1:W-:Y:S03]  /*4b3d0*/  STL.64 [R1+0x3e8], R6 ;  /* 0x0003e80601007387 */ /* 0x0003e60000100a00 */
[----:B0-----:R-:W2:Y:S01]  /*4b3e0*/  LDL.LU.64 R4, [R1+0x330] ;  /* 0x0003300001047983 */ /* 0x001ea20000300a00 */
[----:B-1----:R-:W2:Y:S02]  /*4b3f0*/  LDL.LU.64 R6, [R1+0x338] ;  /* 0x0003380001067983 */ /* 0x002ea40000300a00 */
[----:B------:R-:W3:Y:S02]  /*4b400*/  LDL.LU.64 R16, [R1+0x310] ;  /* 0x0003100001107983 */ /* 0x000ee40000300a00 */
[----:B------:R-:W2:Y:S02]  /*4b410*/  LDL.LU.64 R18, [R1+0x318] ;  /* 0x0003180001127983 */ /* 0x000ea40000300a00 */
[----:B------:R-:W-:-:S02]  /*4b420*/  IMAD.MOV.U32 R10, RZ, RZ, R25 ;  /* 0x000000ffff0a7224 */ /* 0x000fc400078e0019 */
[----:B------:R-:W-:Y:S01]  /*4b430*/  IMAD.MOV.U32 R3, RZ, RZ, R24 ;  /* 0x000000ffff037224 */ /* 0x000fe200078e0018 */
[----:B--2---:R-:W-:Y:S01]  /*4b440*/  STL.64 [R1+0x4980], R18 ;  /* 0x0049801201007387 */ /* 0x004fe20000100a00 */
[----:B---3--:R0:W-:Y:S03]  /*4b450*/  STL.64 [R1+0x4978], R16 ;  /* 0x0049781001007387 */ /* 0x0081e60000100a00 */
[----:B0-----:R-:W2:Y:S01]  /*4b460*/  LDL.LU.64 R16, [R1+0x320] ;  /* 0x0003200001107983 */ /* 0x001ea20000300a00 */
[----:B------:R-:W2:Y:S02]  /*4b470*/  LDL.LU.64 R18, [R1+0x328] ;  /* 0x0003280001127983 */ /* 0x000ea40000300a00 */
[----:B------:R-:W3:Y:S02]  /*4b480*/  LDL.LU.64 R24, [R1+0x300] ;  /* 0x0003000001187983 */ /* 0x000ee40000300a00 */
[----:B------:R-:W3:Y:S01]  /*4b490*/  LDL.LU.64 R26, [R1+0x308] ;  /* 0x00030800011a7983 */ /* 0x000ee20000300a00 */
[----:B------:R-:W-:Y:S01]  /*4b4a0*/  STL.64 [R1+0x48f8], R10 ;  /* 0x0048f80a01007387 */ /* 0x000fe20000100a00 */
[----:B----4-:R0:W-:Y:S03]  /*4b4b0*/  STL.64 [R1+0x48f0], R8 ;  /* 0x0048f00801007387 */ /* 0x0101e60000100a00 */
[----:B0-----:R-:W4:Y:S01]  /*4b4c0*/  LDL.LU.64 R8, [R1+0x740] ;  /* 0x0007400001087983 */ /* 0x001f220000300a00 */
[----:B------:R-:W2:Y:S03]  /*4b4d0*/  LDL.LU.64 R10, [R1+0x748] ;  /* 0x00074800010a7983 */ /* 0x000ea60000300a00 */
[----:B--2---:R-:W-:Y:S01]  /*4b4e0*/  STL.64 [R1+0x4918], R10 ;  /* 0x0049180a01007387 */ /* 0x004fe20000100a00 */
[----:B----4-:R0:W-:Y:S03]  /*4b4f0*/  STL.64 [R1+0x4910], R8 ;  /* 0x0049100801007387 */ /* 0x0101e60000100a00 */
[----:B0-----:R-:W2:Y:S01]  /*4b500*/  LDL.LU.64 R8, [R1+0x750] ;  /* 0x0007500001087983 */ /* 0x001ea20000300a00 */
[----:B------:R-:W4:Y:S01]  /*4b510*/  LDL.LU.64 R10, [R1+0x758] ;  /* 0x00075800010a7983 */ /* 0x000f220000300a00 */
[----:B------:R-:W-:Y:S02]  /*4b520*/  HMMA.16816.F32.BF16 R4, R12, R20, R4 ;  /* 0x000000140c04723c */ /* 0x000fe40000041804 */
[----:B----4-:R-:W-:Y:S01]  /*4b530*/  STL.64 [R1+0x4930], R10 ;  /* 0x0049300a01007387 */ /* 0x010fe20000100a00 */
[----:B--2---:R0:W-:Y:S03]  /*4b540*/  STL.64 [R1+0x4928], R8 ;  /* 0x0049280801007387 */ /* 0x0041e60000100a00 */
[----:B0-----:R-:W2:Y:S01]  /*4b550*/  LDL.LU.64 R8, [R1+0x760] ;  /* 0x0007600001087983 */ /* 0x001ea20000300a00 */
[----:B------:R-:W4:Y:S03]  /*4b560*/  LDL.LU.64 R10, [R1+0x768] ;  /* 0x00076800010a7983 */ /* 0x000f260000300a00 */
[----:B----4-:R-:W-:Y:S01]  /*4b570*/  STL.64 [R1+0x4948], R10 ;  /* 0x0049480a01007387 */ /* 0x010fe20000100a00 */
[----:B--2---:R0:W-:Y:S03]  /*4b580*/  STL.64 [R1+0x4940], R8 ;  /* 0x0049400801007387 */ /* 0x0041e60000100a00 */
[----:B0-----:R-:W2:Y:S01]  /*4b590*/  LDL.LU.64 R8, [R1+0x770] ;  /* 0x0007700001087983 */ /* 0x001ea20000300a00 */
[----:B------:R-:W2:Y:S08]  /*4b5a0*/  LDL.LU.64 R10, [R1+0x778] ;  /* 0x00077800010a7983 */ /* 0x000eb00000300a00 */
[----:B------:R0:W-:Y:S02]  /*4b5b0*/  STL.64 [R1+0x3d0], R4 ;  /* 0x0003d00401007387 */ /* 0x0001e40000100a00 */
[----:B------:R1:W-:Y:S01]  /*4b5c0*/  STL.64 [R1+0x3d8], R6 ;  /* 0x0003d80601007387 */ /* 0x0003e20000100a00 */
[----:B0-----:R-:W4:Y:S01]  /*4b5d0*/  LDL.LU.64 R4, [R1+0x4990] ;  /* 0x0049900001047983 */ /* 0x001f220000300a00 */
[----:B-1----:R-:W-:-:S02]  /*4b5e0*/  IMAD.MOV.U32 R6, RZ, RZ, R20 ;  /* 0x000000ffff067224 */ /* 0x002fc400078e0014 */
[----:B------:R-:W-:Y:S02]  /*4b5f0*/  IMAD.MOV.U32 R7, RZ, RZ, R21 ;  /* 0x000000ffff077224 */ /* 0x000fe400078e0015 */
[----:B------:R-:W2:Y:S02]  /*4b600*/  LDL.LU.64 R20, [R1+0x4988] ;  /* 0x0049880001147983 */ /* 0x000ea40000300a00 */
[C---:B--2---:R-:W-:Y:S01]  /*4b610*/  HMMA.16816.F32.BF16 R16, R12.reuse, R20, R16 ;  /* 0x000000140c10723c */ /* 0x044fe20000041810 */
[----:B------:R-:W-:Y:S02]  /*4b620*/  IMAD.MOV.U32 R2, RZ, RZ, R20 ;  /* 0x000000ffff027224 */ /* 0x000fe400078e0014 */
[----:B------:R-:W-:Y:S11]  /*4b630*/  IMAD.MOV.U32 R0, RZ, RZ, R21 ;  /* 0x000000ffff007224 */ /* 0x000ff600078e0015 */
[----:B------:R-:W-:Y:S09]  /*4b640*/  @!UPT UIADD3 URZ, URZ, URZ, URZ ;  /* 0x0000003f3f3ff290 */ /* 0x000ff2000fffe03f */
[----:B------:R-:W-:Y:S01]  /*4b650*/  STL.64 [R1+0x3c0], R16 ;  /* 0x0003c01001007387 */ /* 0x000fe20000100a00 */
[----:B------:R0:W-:Y:S03]  /*4b660*/  STL.64 [R1+0x3c8], R18 ;  /* 0x0003c81201007387 */ /* 0x0001e60000100a00 */
[----:B0-----:R-:W2:Y:S01]  /*4b670*/  LDL.LU.64 R18, [R1+0x4980] ;  /* 0x0049800001127983 */ /* 0x001ea20000300a00 */
[----:B------:R-:W2:Y:S02]  /*4b680*/  LDL.LU.64 R16, [R1+0x4978] ;  /* 0x0049780001107983 */ /* 0x000ea40000300a00 */
[----:B------:R-:W2:Y:S02]  /*4b690*/  LDL.LU.64 R20, [R1+0x4970] ;  /* 0x0049700001147983 */ /* 0x000ea40000300a00 */
[C---:B--2---:R-:W-:Y:S11]  /*4b6a0*/  HMMA.16816.F32.BF16 R16, R12.reuse, R20, R16 ;  /* 0x000000140c10723c */ /* 0x044ff60000041810 */
[----:B------:R-:W-:Y:S11]  /*4b6b0*/  @!UPT UIADD3 URZ, URZ, URZ, URZ ;  /* 0x0000003f3f3ff290 */ /* 0x000ff6000fffe03f */
[----:B------:R-:W-:Y:S01]  /*4b6c0*/  @!UPT UIADD3 URZ, URZ, URZ, URZ ;  /* 0x0000003f3f3ff290 */ /* 0x000fe2000fffe03f */
[----:B------:R0:W-:Y:S01]  /*4b6d0*/  STL.64 [R1+0x3b0], R16 ;  /* 0x0003b01001007387 */ /* 0x0001e20000100a00 */
[----:B------:R1:W-:Y:S03]  /*4b6e0*/  STL.64 [R1+0x3b8], R18 ;  /* 0x0003b81201007387 */ /* 0x0003e60000100a00 */
[----:B0-----:R-:W3:Y:S01]  /*4b6f0*/  LDL.LU.64 R16, [R1+0x4968] ;  /* 0x0049680001107983 */ /* 0x001ee20000300a00 */
[----:B------:R-:W2:Y:S02]  /*4b700*/  LDL R22, [R1+0x1ec0] ;  /* 0x001ec00001167983 */ /* 0x000ea40000100800 */
[----:B------:R-:W-:Y:S01]  /*4b710*/  STL.64 [R1+0x4818], R20 ;  /* 0x0048181401007387 */ /* 0x000fe20000100a00 */
[----:B---3--:R-:W-:Y:S01]  /*4b720*/  HMMA.16816.F32.BF16 R12, R12, R16, R24 ;  /* 0x000000100c0c723c */ /* 0x008fe20000041818 */
[----:B------:R-:W3:Y:S01]  /*4b730*/  LDL.LU.64 R24, [R1+0x4960] ;  /* 0x0049600001187983 */ /* 0x000ee20000300a00 */
[----:B-1----:R-:W3:Y:S02]  /*4b740*/  LDL.LU.64 R18, [R1+0x4958] ;  /* 0x0049580001127983 */ /* 0x002ee40000300a00 */
[----:B------:R-:W3:Y:S11]  /*4b750*/  LDL.LU.64 R16, [R1+0x4950] ;  /* 0x0049500001107983 */ /* 0x000ef60000300a00 */
[----:B------:R-:W-:Y:S08]  /*4b760*/  @!UPT UIADD3 URZ, URZ, URZ, URZ ;  /* 0x0000003f3f3ff290 */ /* 0x000ff0000fffe03f */
[----:B------:R0:W-:Y:S01]  /*4b770*/  STL.64 [R1+0x240], R12 ;  /* 0x0002400c01007387 */ /* 0x0001e20000100a00 */
[----:B------:R1:W-:Y:S03]  /*4b780*/  STL.64 [R1+0x248], R14 ;  /* 0x0002480e01007387 */ /* 0x0003e60000100a00 */
[----:B0-----:R-:W4:Y:S01]  /*4b790*/  LDL.LU.64 R12, [R1+0x640] ;  /* 0x00064000010c7983 */ /* 0x001f220000300a00 */
[----:B-1----:R-:W4:Y:S01]  /*4b7a0*/  LDL.LU.64 R14, [R1+0x648] ;  /* 0x00064800010e7983 */ /* 0x002f220000300a00 */
[C---:B---3--:R-:W-:Y:S02]  /*4b7b0*/  HMMA.16816.F32.BF16 R24, R16.reuse, R24, R8 ;  /* 0x000000181018723c */ /* 0x048fe40000041808 */
[----:B------:R-:W3:Y:S01]  /*4b7c0*/  LDL.LU.64 R10, [R1+0x4948] ;  /* 0x00494800010a7983 */ /* 0x000ee20000300a00 */
[----:B------:R-:W3:Y:S11]  /*4b7d0*/  LDL.LU.64 R8, [R1+0x4940] ;  /* 0x0049400001087983 */ /* 0x000ef60000300a00 */
[----:B------:R-:W-:Y:S09]  /*4b7e0*/  @!UPT UIADD3 URZ, URZ, URZ, URZ ;  /* 0x0000003f3f3ff290 */ /* 0x000ff2000fffe03f */
[----:B------:R0:W-:Y:S01]  /*4b7f0*/  STL.64 [R1+0x3a0], R24 ;  /* 0x0003a01801007387 */ /* 0x0001e20000100a00 */
[----:B------:R3:W-:Y:S03]  /*4b800*/  STL.64 [R1+0x3a8], R26 ;  /* 0x0003a81a01007387 */ /* 0x0007e60000100a00 */
[----:B0-----:R-:W3:Y:S02]  /*4b810*/  LDL.LU.64 R24, [R1+0x4938] ;  /* 0x0049380001187983 */ /* 0x001ee40000300a00 */
        /* <DEDUP_REMOVED lines=11> */
[----:B------:R-:W-:Y:S01]  /*4b8d0*/  STL.64 [R1+0x380], R24 ;  /* 0x0003801801007387 */ /* 0x000fe20000100a00 */
[----:B------:R0:W-:Y:S03]  /*4b8e0*/  STL.64 [R1+0x388], R26 ;  /* 0x0003881a01007387 */ /* 0x0001e60000100a00 */
[----:B0-----:R-:W2:Y:S01]  /*4b8f0*/  LDL.LU.64 R26, [R1+0x4908] ;  /* 0x00490800011a7983 */ /* 0x001ea20000300a00 */
[----:B------:R-:W3:Y:S02]  /*4b900*/  LDL.LU.64 R24, [R1+0x4900] ;  /* 0x0049000001187983 */ /* 0x000ee40000300a00 */
[C---:B---3--:R-:W-:Y:S11]  /*4b910*/  HMMA.16816.F32.BF16 R8, R16.reuse, R24, R8 ;  /* 0x000000181008723c */ /* 0x048ff60000041808 */
[----:B------:R-:W-:Y:S11]  /*4b920*/  @!UPT UIADD3 URZ, URZ, URZ, URZ ;  /* 0x0000003f3f3ff290 */ /* 0x000ff6000fffe03f */
[----:B------:R-:W-:Y:S01]  /*4b930*/  @!UPT UIADD3 URZ, URZ, URZ, URZ ;  /* 0x0000003f3f3ff290 */ /* 0x000fe2000fffe03f */
[----:B------:R-:W-:Y:S01]  /*4b940*/  STL.64 [R1+0x370], R8 ;  /* 0x0003700801007387 */ /* 0x000fe20000100a00 */
[----:B------:R0:W-:Y:S03]  /*4b950*/  STL.64 [R1+0x378], R10 ;  /* 0x0003780a01007387 */ /* 0x0001e60000100a00 */
[----:B0-----:R-:W3:Y:S01]  /*4b960*/  LDL.LU.64 R10, [R1+0x48f8] ;  /* 0x0048f800010a7983 */ /* 0x001ee20000300a00 */
[----:B------:R-:W3:Y:S02]  /*4b970*/  LDL.LU.64 R8, [R1+0x48f0] ;  /* 0x0048f00001087983 */ /* 0x000ee40000300a00 */
[----:B--2---:R-:W-:Y:S02]  /*4b980*/  STL.64 [R1+0x47d8], R26 ;  /* 0x0047d81a01007387 */ /* 0x004fe40000100a00 */
[----:B------:R0:W-:Y:S02]  /*4b990*/  STL.64 [R1+0x47d0], R24 ;  /* 0x0047d01801007387 */ /* 0x0001e40000100a00 */
[----:B0-----:R-:W3:Y:S01]  /*4b9a0*/  LDL.LU.64 R24, [R1+0x690] ;  /* 0x0006900001187983 */ /* 0x001ee20000300a00 */
[----:B------:R-:W3:Y:S02]  /*4b9b0*/  LDL.LU.64 R26, [R1+0x698] ;  /* 0x00069800011a7983 */ /* 0x000ee40000300a00 */
[C---:B---3--:R-:W-:Y:S11]  /*4b9c0*/  HMMA.16816.F32.BF16 R24, R16.reuse, R8, R24 ;  /* 0x000000081018723c */ /* 0x048ff60000041818 */
[----:B------:R-:W-:Y:S11]  /*4b9d0*/  @!UPT UIADD3 URZ, URZ, URZ, URZ ;  /* 0x0000003f3f3ff290 */ /* 0x000ff6000fffe03f */
[----:B------:R-:W-:Y:S01]  /*4b9e0*/  @!UPT UIADD3 URZ, URZ, URZ, URZ ;  /* 0x0000003f3f3ff290 */ /* 0x000fe2000fffe03f */
[----:B------:R4:W-:Y:S01]  /*4b9f0*/  STL.64 [R1+0x360], R24 ;  /* 0x0003601801007387 */ /* 0x0009e20000100a00 */
[----:B------:R-:W-:Y:S02]  /*4ba00*/  IMAD.MOV.U32 R29, RZ, RZ, R26 ;  /* 0x000000ffff1d7224 */ /* 0x000fe400078e001a */
[----:B------:R-:W-:Y:S02]  /*4ba10*/  IMAD.MOV.U32 R28, RZ, RZ, R27 ;  /* 0x000000ffff1c7224 */ /* 0x000fe400078e001b */
[----:B----4-:R-:W-:Y:S01]  /*4ba20*/  HMMA.16816.F32.BF16 R24, R16, R4, R12 ;  /* 0x000000041018723c */ /* 0x010fe2000004180c */
[----:B------:R-:W-:Y:S02]  /*4ba30*/  STL.64 [R1+0x47f8], R8 ;  /* 0x0047f80801007387 */ /* 0x000fe40000100a00 */
[----:B------:R-:W-:Y:S02]  /*4ba40*/  STL [R1+0x46bc], R28 ;  /* 0x0046bc1c01007387 */ /* 0x000fe40000100800 */
[----:B------:R-:W-:Y:S02]  /*4ba50*/  STL [R1+0x4550], R29 ;  /* 0x0045501d01007387 */ /* 0x000fe40000100800 */
[----:B------:R-:W-:Y:S01]  /*4ba60*/  STL.64 [R1+0x47b8], R4 ;  /* 0x0047b80401007387 */ /* 0x000fe20000100a00 */
[----:B------:R0:W1:Y:S11]  /*4ba70*/  LDSM.16.MT88.4 R12, [R22+0x10000] ;  /* 0x01000000160c783b */ /* 0x0000760000004200 */
[----:B------:R-:W-:Y:S04]  /*4ba80*/  @!UPT UIADD3 URZ, URZ, URZ, URZ ;  /* 0x0000003f3f3ff290 */ /* 0x000fe8000fffe03f */
[----:B------:R-:W-:Y:S01]  /*4ba90*/  STL.64 [R1+0x350], R24 ;  /* 0x0003501801007387 */ /* 0x000fe20000100a00 */
[----:B------:R-:W-:Y:S02]  /*4baa0*/  STL.64 [R1+0x358], R26 ;  /* 0x0003581a01007387 */ /* 0x000fe40000100a00 */
[----:B------:R-:W2:Y:S02]  /*4bab0*/  LDL.LU.64 R20, [R1+0x510] ;  /* 0x0005100001147983 */ /* 0x000ea40000300a00 */
[----:B0-----:R-:W3:Y:S02]  /*4bac0*/  LDL.LU.64 R22, [R1+0x518] ;  /* 0x0005180001167983 */ /* 0x001ee40000300a00 */
[----:B---3--:R-:W-:Y:S01]  /*4bad0*/  STL.64 [R1+0x4828], R22 ;  /* 0x0048281601007387 */ /* 0x008fe20000100a00 */
[----:B--2---:R0:W-:Y:S02]  /*4bae0*/  STL.64 [R1+0x4820], R20 ;  /* 0x0048201401007387 */ /* 0x0041e40000100a00 */
[----:B0-----:R-:W-:-:S02]  /*4baf0*/  IMAD.MOV.U32 R20, RZ, RZ, R6 ;  /* 0x000000ffff147224 */ /* 0x001fc400078e0006 */
[----:B------:R-:W-:Y:S01]  /*4bb00*/  IMAD.MOV.U32 R21, RZ, RZ, R7 ;  /* 0x000000ffff157224 */ /* 0x000fe200078e0007 */
[----:B------:R-:W2:Y:S01]  /*4bb10*/  LDL.LU R6, [R1+0x48e8] ;  /* 0x0048e80001067983 */ /* 0x000ea20000300800 */
[----:B------:R-:W3:Y:S03]  /*4bb20*/  LDL.LU R7, [R1+0x48e4] ;  /* 0x0048e40001077983 */ /* 0x000ee60000300800 */
[----:B------:R0:W-:Y:S02]  /*4bb30*/  STL.64 [R1+0x4840], R20 ;  /* 0x0048401401007387 */ /* 0x0001e40000100a00 */
[----:B0-----:R-:W-:Y:S02]  /*4bb40*/  IMAD.MOV.U32 R20, RZ, RZ, R3 ;  /* 0x000000ffff147224 */ /* 0x001fe400078e0003 */
[----:B------:R-:W4:Y:S01]  /*4bb50*/  LDL.LU R3, [R1+0x48e0] ;  /* 0x0048e00001037983 */ /* 0x000f220000300800 */
[----:B------:R-:W-:-:S02]  /*4bb60*/  IMAD.MOV.U32 R21, RZ, RZ, R10 ;  /* 0x000000ffff157224 */ /* 0x000fc400078e000a */
[----:B------:R-:W4:Y:S03]  /*4bb70*/  LDL.LU R10, [R1+0x48dc] ;  /* 0x0048dc00010a7983 */ /* 0x000f260000300800 */
[----:B------:R0:W-:Y:S02]  /*4bb80*/  STL.64 [R1+0x4858], R20 ;  /* 0x0048581401007387 */ /* 0x0001e40000100a00 */
[----:B0-----:R-:W-:Y:S02]  /*4bb90*/  IMAD.MOV.U32 R20, RZ, RZ, R11 ;  /* 0x000000ffff147224 */ /* 0x001fe400078e000b */
[----:B------:R-:W4:Y:S01]  /*4bba0*/  LDL.LU R11, [R1+0x48d8] ;  /* 0x0048d800010b7983 */ /* 0x000f220000300800 */
[----:B--2---:R-:W-:-:S03]  /*4bbb0*/  IMAD.MOV.U32 R21, RZ, RZ, R6 ;  /* 0x000000ffff157224 */ /* 0x004fc600078e0006 */
[----:B------:R-:W2:Y:S02]  /*4bbc0*/  LDL.LU R6, [R1+0x48d4] ;  /* 0x0048d40001067983 */ /* 0x000ea40000300800 */
[----:B------:R3:W-:Y:S02]  /*4bbd0*/  STL.64 [R1+0x4870], R20 ;  /* 0x0048701401007387 */ /* 0x0007e40000100a00 */
[----:B---3--:R-:W-:Y:S02]  /*4bbe0*/  IMAD.MOV.U32 R20, RZ, RZ, R7 ;  /* 0x000000ffff147224 */ /* 0x008fe400078e0007 */
[----:B------:R-:W3:Y:S01]  /*4bbf0*/  LDL.LU R7, [R1+0x48d0] ;  /* 0x0048d00001077983 */ /* 0x000ee20000300800 */
[----:B----4-:R-:W-:-:S05]  /*4bc00*/  IMAD.MOV.U32 R21, RZ, RZ, R3 ;  /* 0x000000ffff157224 */ /* 0x010fca00078e0003 */
[----:B------:R0:W-:Y:S04]  /*4bc10*/  STL.64 [R1+0x4888], R20 ;  /* 0x0048881401007387 */ /* 0x0001e80000100a00 */
[----:B0-----:R-:W4:Y:S04]  /*4bc20*/  LDL R20, [R1+0xb0] ;  /* 0x0000b00001147983 */ /* 0x001f280000100800 */
[----:B------:R-:W4:Y:S04]  /*4bc30*/  LDL R21, [R1+0xb4] ;  /* 0x0000b40001157983 */ /* 0x000f280000100800 */
[----:B----4-:R0:W-:Y:S02]  /*4bc40*/  STL.64 [R1+0x48a0], R20 ;  /* 0x0048a01401007387 */ /* 0x0101e40000100a00 */
[----:B0-----:R-:W-:-:S02]  /*4bc50*/  IMAD.MOV.U32 R20, RZ, RZ, R11 ;  /* 0x000000ffff147224 */ /* 0x001fc400078e000b */
[----:B------:R-:W-:-:S05]  /*4bc60*/  IMAD.MOV.U32 R21, RZ, RZ, R10 ;  /* 0x000000ffff157224 */ /* 0x000fca00078e000a */
[----:B------:R-:W-:Y:S01]  /*4bc70*/  STL.64 [R1+0x48b8], R20 ;  /* 0x0048b81401007387 */ /* 0x000fe20000100a00 */
[----:B------:R-:W4:Y:S02]  /*4bc80*/  LDL.LU.64 R8, [R1+0x500] ;  /* 0x0005000001087983 */ /* 0x000f240000300a00 */
[----:B------:R-:W2:Y:S02]  /*4bc90*/  LDL.LU.64 R10, [R1+0x508] ;  /* 0x00050800010a7983 */ /* 0x000ea40000300a00 */
[----:B--2---:R-:W-:Y:S01]  /*4bca0*/  STL.64 [R1+0x4838], R10 ;  /* 0x0048380a01007387 */ /* 0x004fe20000100a00 */
[----:B----4-:R0:W-:Y:S03]  /*4bcb0*/  STL.64 [R1+0x4830], R8 ;  /* 0x0048300801007387 */ /* 0x0101e60000100a00 */
[----:B0-----:R-:W2:Y:S01]  /*4bcc0*/  LDL.LU.64 R8, [R1+0x520] ;  /* 0x0005200001087983 */ /* 0x001ea20000300a00 */
[----:B------:R-:W4:Y:S03]  /*4bcd0*/  LDL.LU.64 R10, [R1+0x528] ;  /* 0x00052800010a7983 */ /* 0x000f260000300a00 */
[----:B----4-:R-:W-:Y:S01]  /*4bce0*/  STL.64 [R1+0x4850], R10 ;  /* 0x0048500a01007387 */ /* 0x010fe20000100a00 */
[----:B--2---:R0:W-:Y:S03]  /*4bcf0*/  STL.64 [R1+0x4848], R8 ;  /* 0x0048480801007387 */ /* 0x0041e60000100a00 */
        /* <DEDUP_REMOVED lines=17> */
[----:B------:R-:W4:Y:S02]  /*4be10*/  LDL.LU.64 R10, [R1+0x668] ;  /* 0x00066800010a7983 */ /* 0x000f240000300a00 */
[----:B---3--:R-:W-:-:S02]  /*4be20*/  IMAD.MOV.U32 R20, RZ, RZ, R7 ;  /* 0x000000ffff147224 */ /* 0x008fc400078e0007 */
[----:B------:R-:W-:Y:S01]  /*4be30*/  IMAD.MOV.U32 R21, RZ, RZ, R6 ;  /* 0x000000ffff157224 */ /* 0x000fe200078e0006 */
[----:B----4-:R-:W-:Y:S01]  /*4be40*/  STL.64 [R1+0x48c8], R10 ;  /* 0x0048c80a01007387 */ /* 0x010fe20000100a00 */
[----:B--2---:R0:W-:Y:S03]  /*4be50*/  STL.64 [R1+0x48c0], R8 ;  /* 0x0048c00801007387 */ /* 0x0041e60000100a00 */
[----:B0-----:R-:W2:Y:S01]  /*4be60*/  LDL.LU.64 R8, [R1+0x670] ;  /* 0x0006700001087983 */ /* 0x001ea20000300a00 */
[----:B------:R-:W2:Y:S02]  /*4be70*/  LDL.LU.64 R10, [R1+0x678] ;  /* 0x00067800010a7983 */ /* 0x000ea40000300a00 */
[----:B------:R-:W3:Y:S02]  /*4be80*/  LDL.LU.64 R4, [R1+0x4f0] ;  /* 0x0004f00001047983 */ /* 0x000ee40000300a00 */
[----:B------:R-:W3:Y:S01]  /*4be90*/  LDL.LU.64 R6, [R1+0x4f8] ;  /* 0x0004f80001067983 */ /* 0x000ee20000300a00 */
[----:B------:R-:W4:Y:S04]  /*4bea0*/  LDL.LU.64 R24, [R1] ;  /* 0x0000000001187983 */ /* 0x000f280000300a00 */
[----:B----4-:R0:W-:Y:S04]  /*4beb0*/  STL.64 [R1+0x47f0], R24 ;  /* 0x0047f01801007387 */ /* 0x0101e80000100a00 */
[----:B0-----:R-:W4:Y:S01]  /*4bec0*/  LDL.LU.64 R24, [R1+0x10] ;  /* 0x0000100001187983 */ /* 0x001f220000300a00 */
[C---:B--2---:R-:W-:Y:S03]  /*4bed0*/  HMMA.16816.F32.BF16 R20, R16.reuse, R20, R8 ;  /* 0x000000141014723c */ /* 0x044fe60000041808 */
[----:B----4-:R-:W-:Y:S01]  /*4bee0*/  STL.64 [R1+0x4800], R24 ;  /* 0x0048001801007387 */ /* 0x010fe20000100a00 */
[----:B-1----:R-:W-:Y:S02]  /*4bef0*/  STL.64 [R1+0x4740], R14 ;  /* 0x0047400e01007387 */ /* 0x002fe40000100a00 */
[----:B------:R0:W-:Y:S02]  /*4bf00*/  STL.64 [R1+0x4738], R12 ;  /* 0x0047380c01007387 */ /* 0x0001e40000100a00 */
[----:B0-----:R-:W3:Y:S01]  /*4bf10*/  LDL.LU.64 R12, [R1+0x40] ;  /* 0x00004000010c7983 */ /* 0x001ee20000300a00 */
[----:B------:R-:W2:Y:S02]  /*4bf20*/  LDL.LU.64 R10, [R1+0x48c8] ;  /* 0x0048c800010a7983 */ /* 0x000ea40000300a00 */
[----:B------:R-:W2:Y:S11]  /*4bf30*/  LDL.LU.64 R8, [R1+0x48c0] ;  /* 0x0048c00001087983 */ /* 0x000eb60000300a00 */
[----:B------:R-:W-:Y:S01]  /*4bf40*/  @!UPT UIADD3 URZ, URZ, URZ, URZ ;  /* 0x0000003f3f3ff290 */ /* 0x000fe2000fffe03f */
[----:B------:R0:W-:Y:S01]  /*4bf50*/  STL.64 [R1+0x340], R20 ;  /* 0x0003401401007387 */ /* 0x0001e20000100a00 */
[----:B------:R2:W-:Y:S04]  /*4bf60*/  STL.64 [R1+0x348], R22 ;  /* 0x0003481601007387 */ /* 0x0005e80000100a00 */
[----:B0-----:R-:W2:Y:S02]  /*4bf70*/  LDL.LU.64 R20, [R1+0x48b8] ;  /* 0x0048b80001147983 */ /* 0x001ea40000300a00 */
[C---:B--2---:R-:W-:Y:S02]  /*4bf80*/  HMMA.16816.F32.BF16 R20, R16.reuse, R20, R8 ;  /* 0x000000141014723c */ /* 0x044fe40000041808 */
[----:B------:R-:W2:Y:S01]  /*4bf90*/  LDL.LU.64 R10, [R1+0x48b0] ;  /* 0x0048b000010a7983 */ /* 0x000ea20000300a00 */
[----:B------:R-:W2:Y:S11]  /*4bfa0*/  LDL.LU.64 R8, [R1+0x48a8] ;  /* 0x0048a80001087983 */ /* 0x000eb60000300a00 */
[----:B------:R-:W-:Y:S09]  /*4bfb0*/  @!UPT UIADD3 URZ, URZ, URZ, URZ ;  /* 0x0000003f3f3ff290 */ /* 0x000ff2000fffe03f */
[----:B------:R0:W-:Y:S01]  /*4bfc0*/  STL.64 [R1+0x330], R20 ;  /* 0x0003301401007387 */ /* 0x0001e20000100a00 */
[----:B------:R2:W-:Y:S03]  /*4bfd0*/  STL.64 [R1+0x338], R22 ;  /* 0x0003381601007387 */ /* 0x0005e60000100a00 */
        /* <DEDUP_REMOVED lines=28> */
[----:B0-----:R-:W2:Y:S01]  /*4c1a0*/  LDL.LU.64 R20, [R1+0x4840] ;  /* 0x0048400001147983 */ /* 0x001ea20000300a00 */
[----:B------:R-:W4:Y:S01]  /*4c1b0*/  LDL R15, [R1+0x688] ;  /* 0x00068800010f7983 */ /* 0x000f220000100800 */
[----:B--2---:R-:W-:Y:S02]  /*4c1c0*/  HMMA.16816.F32.BF16 R20, R16, R20, R8 ;  /* 0x000000141014723c */ /* 0x004fe40000041808 */
[----:B------:R-:W2:Y:S01]  /*4c1d0*/  LDL.LU.64 R10, [R1+0x4838] ;  /* 0x00483800010a7983 */ /* 0x000ea20000300a00 */
[----:B------:R-:W2:Y:S11]  /*4c1e0*/  LDL.LU.64 R8, [R1+0x4830] ;  /* 0x0048300001087983 */ /* 0x000eb60000300a00 */
[----:B------:R-:W-:Y:S09]  /*4c1f0*/  @!UPT UIADD3 URZ, URZ, URZ, URZ ;  /* 0x0000003f3f3ff290 */ /* 0x000ff2000fffe03f */
[----:B------:R-:W-:Y:S01]  /*4c200*/  STL.64 [R1+0x2e0], R20 ;  /* 0x0002e01401007387 */ /* 0x000fe20000100a00 */
[----:B------:R0:W-:Y:S03]  /*4c210*/  STL.64 [R1+0x2e8], R22 ;  /* 0x0002e81601007387 */ /* 0x0001e60000100a00 */
[----:B0-----:R-:W2:Y:S01]  /*4c220*/  LDL.LU.64 R22, [R1+0x4828] ;  /* 0x0048280001167983 */ /* 0x001ea20000300a00 */
[----:B------:R-:W2:Y:S02]  /*4c230*/  LDL.LU.64 R20, [R1+0x4820] ;  /* 0x0048200001147983 */ /* 0x000ea40000300a00 */
[----:B------:R-:W-:Y:S02]  /*4c240*/  IMAD.MOV.U32 R24, RZ, RZ, R2 ;  /* 0x000000ffff187224 */ /* 0x000fe400078e0002 */
[----:B------:R-:W-:-:S07]  /*4c250*/  IMAD.MOV.U32 R25, RZ, RZ, R0 ;  /* 0x000000ffff197224 */ /* 0x000fce00078e0000 */
[C---:B--2---:R-:W-:Y:S01]  /*4c260*/  HMMA.16816.F32.BF16 R24, R16.reuse, R24, R20 ;  /* 0x000000181018723c */ /* 0x044fe20000041814 */
[----:B------:R-:W2:Y:S07]  /*4c270*/  LDL.LU.64 R20, [R1+0x4818] ;  /* 0x0048180001147983 */ /* 0x000eae0000300a00 */
[C---:B---3--:R-:W-:Y:S11]  /*4c280*/  HMMA.16816.F32.BF16 R4, R16.reuse, R12, R4 ;  /* 0x0000000c1004723c */ /* 0x048ff60000041804 */
[----:B------:R-:W-:Y:S04]  /*4c290*/  @!UPT UIADD3 URZ, URZ, URZ, URZ ;  /* 0x0000003f3f3ff290 */ /* 0x000fe8000fffe03f */
[----:B------:R0:W-:Y:S01]  /*4c2a0*/  STL.64 [R1+0x2d0], R24 ;  /* 0x0002d01801007387 */ /* 0x0001e20000100a00 */
[----:B------:R1:W-:Y:S02]  /*4c2b0*/  STL.64 [R1+0x2d8], R26 ;  /* 0x0002d81a01007387 */ /* 0x0003e40000100a00 */
[----:B------:R-:W3:Y:S01]  /*4c2c0*/  LDL.LU.64 R22, [R1+0x4810] ;  /* 0x0048100001167983 */ /* 0x000ee20000300a00 */
[----:B--2---:R-:W-:Y:S01]  /*4c2d0*/  HMMA.16816.F32.BF16 R8, R16, R20, R8 ;  /* 0x000000141008723c */ /* 0x004fe20000041808 */
[----:B------:R-:W-:Y:S11]  /*4c2e0*/  IMAD.MOV.U32 R29, RZ, RZ, R21 ;  /* 0x000000ffff1d7224 */ /* 0x000ff600078e0015 */
[----:B------:R-:W-:Y:S11]  /*4c2f0*/  @!UPT UIADD3 URZ, URZ, URZ, URZ ;  /* 0x0000003f3f3ff290 */ /* 0x000ff6000fffe03f */
[----:B------:R2:W-:Y:S01]  /*4c300*/  STL.64 [R1+0x2c0], R8 ;  /* 0x0002c00801007387 */ /* 0x0005e20000100a00 */
[----:B------:R3:W-:Y:S02]  /*4c310*/  STL.64 [R1+0x2c8], R10 ;  /* 0x0002c80a01007387 */ /* 0x0007e40000100a00 */
[----:B------:R-:W4:Y:S02]  /*4c320*/  LDL.LU.64 R20, [R1+0x4808] ;  /* 0x0048080001147983 */ /* 0x000f240000300a00 */
[----:B0-----:R-:W4:Y:S01]  /*4c330*/  LDL.LU.64 R24, [R1+0x730] ;  /* 0x0007300001187983 */ /* 0x001f220000300a00 */
[----:B-1----:R-:W4:Y:S01]  /*4c340*/  LDL.LU.64 R26, [R1+0x738] ;  /* 0x00073800011a7983 */ /* 0x002f220000300a00 */
[----:B------:R0:W-:Y:S02]  /*4c350*/  STL.64 [R1+0x230], R4 ;  /* 0x0002300401007387 */ /* 0x0001e40000100a00 */
[----:B------:R1:W-:Y:S01]  /*4c360*/  STL.64 [R1+0x238], R6 ;  /* 0x0002380601007387 */ /* 0x0003e20000100a00 */
[----:B--2---:R-:W2:Y:S01]  /*4c370*/  LDL.LU.64 R8, [R1+0x720] ;  /* 0x0007200001087983 */ /* 0x004ea20000300a00 */
[----:B---3--:R-:W2:Y:S03]  /*4c380*/  LDL.LU.64 R10, [R1+0x728] ;  /* 0x00072800010a7983 */ /* 0x008ea60000300a00 */
[----:B0-----:R-:W3:Y:S01]  /*4c390*/  LDL.LU.64 R4, [R1+0x620] ;  /* 0x0006200001047983 */ /* 0x001ee20000300a00 */
[----:B-1----:R-:W2:Y:S03]  /*4c3a0*/  LDL.LU.64 R6, [R1+0x628] ;  /* 0x0006280001067983 */ /* 0x002ea60000300a00 */
[----:B--2---:R-:W-:Y:S01]  /*4c3b0*/  STL.64 [R1+0x47c8], R6 ;  /* 0x0047c80601007387 */ /* 0x004fe20000100a00 */
[----:B---3--:R0:W-:Y:S03]  /*4c3c0*/  STL.64 [R1+0x47c0], R4 ;  /* 0x0047c00401007387 */ /* 0x0081e60000100a00 */
[----:B0-----:R-:W2:Y:S01]  /*4c3d0*/  LDL.LU.64 R4, [R1+0x700] ;  /* 0x0007000001047983 */ /* 0x001ea20000300a00 */
[----:B------:R-:W3:Y:S03]  /*4c3e0*/  LDL.LU.64 R6, [R1+0x708] ;  /* 0x0007080001067983 */ /* 0x000ee60000300a00 */
[----:B---3--:R-:W-:Y:S01]  /*4c3f0*/  STL.64 [R1+0x47e8], R6 ;  /* 0x0047e80601007387 */ /* 0x008fe20000100a00 */
[----:B--2---:R0:W-:Y:S03]  /*4c400*/  STL.64 [R1+0x47e0], R4 ;  /* 0x0047e00401007387 */ /* 0x0041e60000100a00 */
[----:B0-----:R-:W2:Y:S01]  /*4c410*/  LDL.LU.64 R4, [R1+0x710] ;  /* 0x0007100001047983 */ /* 0x001ea20000300a00 */
[----:B------:R-:W2:Y:S02]  /*4c420*/  LDL.LU.64 R6, [R1+0x718] ;  /* 0x0007180001067983 */ /* 0x000ea40000300a00 */
[----:B------:R-:W3:Y:S02]  /*4c430*/  LDL.LU.64 R16, [R1+0x30] ;  /* 0x0000300001107983 */ /* 0x000ee40000300a00 */
[----:B---3--:R0:W-:Y:S04]  /*4c440*/  STL.64 [R1+0x47b0], R16 ;  /* 0x0047b01001007387 */ /* 0x0081e80000100a00 */
[----:B0-----:R-:W4:Y:S01]  /*4c450*/  LDL.LU.64 R16, [R1+0x20] ;  /* 0x0000200001107983 */ /* 0x001f220000300a00 */
[----:B------:R-:W-:Y:S01]  /*4c460*/  STL.64 [R1+0x4750], R12 ;  /* 0x0047500c01007387 */ /* 0x000fe20000100a00 */
[C---:B----4-:R-:W-:Y:S11]  /*4c470*/  HMMA.16816.F32.BF16 R24, R20.reuse, R16, R24 ;  /* 0x000000101418723c */ /* 0x050ff60000041818 */
[----:B------:R-:W-:Y:S11]  /*4c480*/  @!UPT UIADD3 URZ, URZ, URZ, URZ ;  /* 0x0000003f3f3ff290 */ /* 0x000ff6000fffe03f */
[----:B------:R-:W-:Y:S01]  /*4c490*/  @!UPT UIADD3 URZ, URZ, URZ, URZ ;  /* 0x0000003f3f3ff290 */ /* 0x000fe2000fffe03f */
[----:B------:R0:W-:Y:S01]  /*4c4a0*/  STL.64 [R1+0x220], R24 ;  /* 0x0002201801007387 */ /* 0x0001e20000100a00 */
[----:B------:R-:W-:Y:S03]  /*4c4b0*/  STL.64 [R1+0x228], R26 ;  /* 0x0002281a01007387 */ /* 0x000fe60000100a00 */
[----:B0-----:R-:W3:Y:S01]  /*4c4c0*/  LDL.LU.64 R24, [R1+0x4800] ;  /* 0x0048000001187983 */ /* 0x001ee20000300a00 */
[----:B------:R-:W-:Y:S02]  /*4c4d0*/  IMAD.MOV.U32 R2, RZ, RZ, R16 ;  /* 0x000000ffff027224 */ /* 0x000fe400078e0010 */
[----:B------:R-:W-:Y:S02]  /*4c4e0*/  IMAD.MOV.U32 R0, RZ, RZ, R17 ;  /* 0x000000ffff007224 */ /* 0x000fe400078e0011 */
[----:B------:R-:W4:Y:S01]  /*4c4f0*/  LDL.LU.64 R16, [R1+0x600] ;  /* 0x0006000001107983 */ /* 0x000f220000300a00 */
[----:B------:R-:W4:Y:S01]  /*4c500*/  LDL.LU.64 R18, [R1+0x608] ;  /* 0x0006080001127983 */ /* 0x000f220000300a00 */
[C---:B---3--:R-:W-:Y:S01]  /*4c510*/  HMMA.16816.F32.BF16 R8, R20.reuse, R24, R8 ;  /* 0x000000181408723c */ /* 0x048fe20000041808 */
[----:B------:R-:W-:Y:S11]  /*4c520*/  IMAD.MOV.U32 R3, RZ, RZ, R25 ;  /* 0x000000ffff037224 */ /* 0x000ff600078e0019 */
[----:B------:R-:W-:Y:S11]  /*4c530*/  @!UPT UIADD3 URZ, URZ, URZ, URZ ;  /* 0x0000003f3f3ff290 */ /* 0x000ff6000fffe03f */
[----:B------:R0:W-:Y:S01]  /*4c540*/  STL.64 [R1+0x210], R8 ;  /* 0x0002100801007387 */ /* 0x0001e20000100a00 */
[----:B------:R1:W-:Y:S03]  /*4c550*/  STL.64 [R1+0x218], R10 ;  /* 0x0002180a01007387 */ /* 0x0003e60000100a00 */
[----:B0-----:R-:W3:Y:S01]  /*4c560*/  LDL.LU.64 R8, [R1+0x47f8] ;  /* 0x0047f80001087983 */ /* 0x001ee20000300a00 */
[----:B-1----:R-:W-:Y:S02]  /*4c570*/  IMAD.MOV.U32 R10, RZ, RZ, R24 ;  /* 0x000000ffff0a7224 */ /* 0x002fe400078e0018 */
[----:B------:R-:W2:Y:S02]  /*4c580*/  LDL.LU.64 R24, [R1+0x47f0] ;  /* 0x0047f00001187983 */ /* 0x000ea40000300a00 */
[----:B--2---:R-:W-:Y:S01]  /*4c590*/  HMMA.16816.F32.BF16 R4, R20, R24, R4 ;  /* 0x000000181404723c */ /* 0x004fe20000041804 */
[----:B------:R-:W-:-:S02]  /*4c5a0*/  IMAD.MOV.U32 R28, RZ, RZ, R24 ;  /* 0x000000ffff1c7224 */ /* 0x000fc400078e0018 */
[----:B------:R-:W-:Y:S11]  /*4c5b0*/  IMAD.MOV.U32 R11, RZ, RZ, R25 ;  /* 0x000000ffff0b7224 */ /* 0x000ff600078e0019 */
[----:B------:R-:W-:Y:S09]  /*4c5c0*/  @!UPT UIADD3 URZ, URZ, URZ, URZ ;  /* 0x0000003f3f3ff290 */ /* 0x000ff2000fffe03f */
[----:B------:R-:W-:Y:S01]  /*4c5d0*/  STL.64 [R1+0x200], R4 ;  /* 0x0002000401007387 */ /* 0x000fe20000100a00 */
[----:B------:R0:W-:Y:S03]  /*4c5e0*/  STL.64 [R1+0x208], R6 ;  /* 0x0002080601007387 */ /* 0x0001e60000100a00 */
[----:B0-----:R-:W2:Y:S01]  /*4c5f0*/  LDL.LU.64 R6, [R1+0x47e8] ;  /* 0x0047e80001067983 */ /* 0x001ea20000300a00 */
[----:B------:R-:W2:Y:S02]  /*4c600*/  LDL.LU.64 R4, [R1+0x47e0] ;  /* 0x0047e00001047983 */ /* 0x000ea40000300a00 */
[----:B------:R-:W2:Y:S02]  /*4c610*/  LDL.LU.64 R26, [R1+0x47d8] ;  /* 0x0047d800011a7983 */ /* 0x000ea40000300a00 */
[----:B------:R-:W2:Y:S02]  /*4c620*/  LDL.LU.64 R24, [R1+0x47d0] ;  /* 0x0047d00001187983 */ /* 0x000ea40000300a00 */
[C---:B--2---:R-:W-:Y:S11]  /*4c630*/  HMMA.16816.F32.BF16 R4, R20.reuse, R24, R4 ;  /* 0x000000181404723c */ /* 0x044ff60000041804 */
[----:B------:R-:W-:Y:S11]  /*4c640*/  @!UPT UIADD3 URZ, URZ, URZ, URZ ;  /* 0x0000003f3f3ff290 */ /* 0x000ff6000fffe03f */
[----:B------:R-:W-:Y:S01]  /*4c650*/  @!UPT UIADD3 URZ, URZ, URZ, URZ ;  /* 0x0000003f3f3ff290 */ /* 0x000fe2000fffe03f */
[----:B------:R-:W-:Y:S01]  /*4c660*/  STL.64 [R1+0x1f0], R4 ;  /* 0x0001f00401007387 */ /* 0x000fe20000100a00 */
[----:B------:R0:W-:Y:S03]  /*4c670*/  STL.64 [R1+0x1f8], R6 ;  /* 0x0001f80601007387 */ /* 0x0001e60000100a00 */
[----:B0-----:R-:W3:Y:S01]  /*4c680*/  LDL.LU.64 R6, [R1+0x47c8] ;  /* 0x0047c80001067983 */ /* 0x001ee20000300a00 */
[----:B------:R-:W3:Y:S02]  /*4c690*/  LDL.LU.64 R4, [R1+0x47c0] ;  /* 0x0047c00001047983 */ /* 0x000ee40000300a00 */
[----:B------:R-:W-:Y:S02]  /*4c6a0*/  STL.64 [R1+0x46f0], R26 ;  /* 0x0046f01a01007387 */ /* 0x000fe40000100a00 */
[----:B------:R0:W-:Y:S02]  /*4c6b0*/  STL.64 [R1+0x46e8], R24 ;  /* 0x0046e81801007387 */ /* 0x0001e40000100a00 */
[----:B0-----:R-:W2:Y:S01]  /*4c6c0*/  LDL.LU.64 R24, [R1+0x5f0] ;  /* 0x0005f00001187983 */ /* 0x001ea20000300a00 */
[----:B------:R-:W2:Y:S01]  /*4c6d0*/  LDL.LU.64 R26, [R1+0x5f8] ;  /* 0x0005f800011a7983 */ /* 0x000ea20000300a00 */
[C---:B---3--:R-:W-:Y:S11]  /*4c6e0*/  HMMA.16816.F32.BF16 R4, R20.reuse, R8, R4 ;  /* 0x000000081404723c */ /* 0x048ff60000041804 */
[----:B------:R-:W-:Y:S11]  /*4c6f0*/  @!UPT UIADD3 URZ, URZ, URZ, URZ ;  /* 0x0000003f3f3ff290 */ /* 0x000ff6000fffe03f */
[----:B------:R-:W-:Y:S01]  /*4c700*/  @!UPT UIADD3 URZ, URZ, URZ, URZ ;  /* 0x0000003f3f3ff290 */ /* 0x000fe2000fffe03f */
[----:B------:R0:W-:Y:S01]  /*4c710*/  STL.64 [R1+0x1e0], R4 ;  /* 0x0001e00401007387 */ /* 0x0001e20000100a00 */
[----:B------:R-:W-:Y:S03]  /*4c720*/  STL.64 [R1+0x1e8], R6 ;  /* 0x0001e80601007387 */ /* 0x000fe60000100a00 */
[----:B0-----:R-:W4:Y:S01]  /*4c730*/  LDL.LU.64 R4, [R1+0x47b8] ;  /* 0x0047b80001047983 */ /* 0x001f220000300a00 */
[----:B------:R-:W-:Y:S02]  /*4c740*/  STL [R1+0x46d4], R8 ;  /* 0x0046d40801007387 */ /* 0x000fe40000100800 */
[----:B------:R-:W-:Y:S01]  /*4c750*/  STL [R1+0x46d0], R9 ;  /* 0x0046d00901007387 */ /* 0x000fe20000100800 */
[C---:B----4-:R-:W-:Y:S11]  /*4c760*/  HMMA.16816.F32.BF16 R16, R20.reuse, R4, R16 ;  /* 0x000000041410723c */ /* 0x050ff60000041810 */
[----:B------:R-:W-:Y:S11]  /*4c770*/  @!UPT UIADD3 URZ, URZ, URZ, URZ ;  /* 0x0000003f3f3ff290 */ /* 0x000ff6000fffe03f */
[----:B------:R-:W-:Y:S01]  /*4c780*/  @!UPT UIADD3 URZ, URZ, URZ, URZ ;  /* 0x0000003f3f3ff290 */ /* 0x000fe2000fffe03f */
[----:B------:R0:W-:Y:S01]  /*4c790*/  STL.64 [R1+0x1d0], R16 ;  /* 0x0001d01001007387 */ /* 0x0001e20000100a00 */
[----:B------:R-:W-:Y:S03]  /*4c7a0*/  STL.64 [R1+0x1d8], R18 ;  /* 0x0001d81201007387 */ /* 0x000fe60000100a00 */
[----:B0-----:R-:W2:Y:S01]  /*4c7b0*/  LDL.LU.64 R16, [R1+0x47b0] ;  /* 0x0047b00001107983 */ /* 0x001ea20000300a00 */
[----:B------:R-:W-:Y:S02]  /*4c7c0*/  STL [R1+0x46c4], R4 ;  /* 0x0046c40401007387 */ /* 0x000fe40000100800 */
[----:B------:R0:W-:Y:S01]  /*4c7d0*/  STL [R1+0x46c0], R5 ;  /* 0x0046c00501007387 */ /* 0x0001e20000100800 */
[----:B--2---:R-:W-:Y:S01]  /*4c7e0*/  HMMA.16816.F32.BF16 R24, R20, R16, R24 ;  /* 0x000000101418723c */ /* 0x004fe20000041818 */
[----:B------:R-:W-:Y:S02]  /*4c7f0*/  IMAD.MOV.U32 R7, RZ, RZ, R17 ;  /* 0x000000ffff077224 */ /* 0x000fe400078e0011 */
[----:B------:R-:W-:-:S02]  /*4c800*/  IMAD.MOV.U32 R6, RZ, RZ, R16 ;  /* 0x000000ffff067224 */ /* 0x000fc400078e0010 */
[----:B------:R-:W1:Y:S11]  /*4c810*/  LDSM.16.MT88.4 R16, [R15+0x10800] ;  /* 0x010800000f10783b */ /* 0x000e760000004200 */
[----:B------:R-:W-:Y:S07]  /*4c820*/  @!UPT UIADD3 URZ, URZ, URZ, URZ ;  /* 0x0000003f3f3ff290 */ /* 0x000fee000fffe03f */
[----:B------:R-:W-:Y:S01]  /*4c830*/  STL.64 [R1+0x1c0], R24 ;  /* 0x0001c01801007387 */ /* 0x000fe20000100a00 */
[----:B------:R-:W-:Y:S02]  /*4c840*/  STL.64 [R1+0x1c8], R26 ;  /* 0x0001c81a01007387 */ /* 0x000fe40000100a00 */
[----:B------:R-:W-:Y:S02]  /*4c850*/  STL [R1+0x46dc], R7 ;  /* 0x0046dc0701007387 */ /* 0x000fe40000100800 */
[----:B------:R-:W-:Y:S01]  /*4c860*/  STL [R1+0x46d8], R6 ;  /* 0x0046d80601007387 */ /* 0x000fe20000100800 */
[----:B0-----:R-:W2:Y:S01]  /*4c870*/  LDL.LU.64 R4, [R1+0xc0] ;  /* 0x0000c00001047983 */ /* 0x001ea20000300a00 */
[----:B------:R-:W3:Y:S03]  /*4c880*/  LDL.LU.64 R12, [R1+0x70] ;  /* 0x00007000010c7983 */ /* 0x000ee60000300a00 */
[----:B---3--:R0:W-:Y:S04]  /*4c890*/  STL.64 [R1+0x4778], R12 ;  /* 0x0047780c01007387 */ /* 0x0081e80000100a00 */
[----:B0-----:R-:W3:Y:S01]  /*4c8a0*/  LDL.LU.64 R12, [R1+0x610] ;  /* 0x00061000010c7983 */ /* 0x001ee20000300a00 */
[----:B------:R-:W3:Y:S02]  /*4c8b0*/  LDL.LU.64 R14, [R1+0x618] ;  /* 0x00061800010e7983 */ /* 0x000ee40000300a00 */
[----:B------:R-:W-:-:S02]  /*4c8c0*/  IMAD.MOV.U32 R24, RZ, RZ, R28 ;  /* 0x000000ffff187224 */ /* 0x000fc400078e001c */
[----:B------:R-:W-:Y:S01]  /*4c8d0*/  IMAD.MOV.U32 R25, RZ, RZ, R11 ;  /* 0x000000ffff197224 */ /* 0x000fe200078e000b */
[----:B-1----:R-:W-:Y:S01]  /*4c8e0*/  STL.64 [R1+0x45f0], R18 ;  /* 0x0045f01201007387 */ /* 0x002fe20000100a00 */
[----:B------:R0:W-:Y:S03]  /*4c8f0*/  STL.64 [R1+0x45e8], R16 ;  /* 0x0045e81001007387 */ /* 0x0001e60000100a00 */
[----:B0-----:R-:W4:Y:S01]  /*4c900*/  LDL.LU R16, [R1+0x50] ;  /* 0x0000500001107983 */ /* 0x001f220000300800 */
[----:B------:R0:W-:Y:S02]  /*4c910*/  STL.64 [R1+0x4708], R24 ;  /* 0x0047081801007387 */ /* 0x0001e40000100a00 */
[----:B--2---:R-:W-:Y:S02]  /*4c920*/  IMAD.MOV.U32 R19, RZ, RZ, R4 ;  /* 0x000000ffff137224 */ /* 0x004fe400078e0004 */
[----:B------:R-:W-:Y:S01]  /*4c930*/  IMAD.MOV.U32 R18, RZ, RZ, R5 ;  /* 0x000000ffff127224 */ /* 0x000fe200078e0005 */
[----:B---3--:R-:W-:Y:S11]  /*4c940*/  HMMA.16816.F32.BF16 R12, R20, R4, R12 ;  /* 0x00000004140c723c */ /* 0x008ff6000004180c */
[----:B------:R-:W-:Y:S11]  /*4c950*/  @!UPT UIADD3 URZ, URZ, URZ, URZ ;  /* 0x0000003f3f3ff290 */ /* 0x000ff6000fffe03f */
[----:B------:R-:W-:Y:S01]  /*4c960*/  @!UPT UIADD3 URZ, URZ, URZ, URZ ;  /* 0x0000003f3f3ff290 */ /* 0x000fe2000fffe03f */
[----:B------:R-:W-:Y:S01]  /*4c970*/  STL.64 [R1+0x1b0], R12 ;  /* 0x0001b00c01007387 */ /* 0x000fe20000100a00 */
[----:B------:R-:W-:Y:S02]  /*4c980*/  STL.64 [R1+0x1b8], R14 ;  /* 0x0001b80e01007387 */ /* 0x000fe40000100a00 */
[----:B------:R-:W2:Y:S02]  /*4c990*/  LDL.LU.64 R4, [R1+0x580] ;  /* 0x0005800001047983 */ /* 0x000ea40000300a00 */
[----:B------:R-:W3:Y:S02]  /*4c9a0*/  LDL.LU.64 R6, [R1+0x588] ;  /* 0x0005880001067983 */ /* 0x000ee40000300a00 */
[----:B0-----:R-:W-:Y:S01]  /*4c9b0*/  IMAD.MOV.U32 R24, RZ, RZ, R10 ;  /* 0x000000ffff187224 */ /* 0x001fe200078e000a */
[----:B---3--:R-:W-:Y:S01]  /*4c9c0*/  STL.64 [R1+0x47a8], R6 ;  /* 0x0047a80601007387 */ /* 0x008fe20000100a00 */
[----:B--2---:R0:W-:Y:S03]  /*4c9d0*/  STL.64 [R1+0x47a0], R4 ;  /* 0x0047a00401007387 */ /* 0x0041e60000100a00 */
[----:B0-----:R-:W2:Y:S01]  /*4c9e0*/  LDL.LU.64 R4, [R1+0x5a0] ;  /* 0x0005a00001047983 */ /* 0x001ea20000300a00 */
[----:B------:R-:W2:Y:S02]  /*4c9f0*/  LDL.LU.64 R6, [R1+0x5a8] ;  /* 0x0005a80001067983 */ /* 0x000ea40000300a00 */
[----:B------:R-:W3:Y:S02]  /*4ca00*/  LDL.LU.64 R8, [R1+0x570] ;  /* 0x0005700001087983 */ /* 0x000ee40000300a00 */
[----:B------:R-:W2:Y:S02]  /*4ca10*/  LDL.LU.64 R10, [R1+0x578] ;  /* 0x00057800010a7983 */ /* 0x000ea40000300a00 */
[----:B--2---:R-:W-:Y:S01]  /*4ca20*/  STL.64 [R1+0x4798], R10 ;  /* 0x0047980a01007387 */ /* 0x004fe20000100a00 */
[----:B---3--:R0:W-:Y:S03]  /*4ca30*/  STL.64 [R1+0x4790], R8 ;  /* 0x0047900801007387 */ /* 0x0081e60000100a00 */
[----:B0-----:R-:W2:Y:S01]  /*4ca40*/  LDL.LU.64 R8, [R1+0xa0] ;  /* 0x0000a00001087983 */ /* 0x001ea20000300a00 */
[----:B------:R-:W3:Y:S02]  /*4ca50*/  LDL.LU.64 R12, [R1+0x560] ;  /* 0x00056000010c7983 */ /* 0x000ee40000300a00 */
[----:B------:R-:W2:Y:S02]  /*4ca60*/  LDL.LU.64 R14, [R1+0x568] ;  /* 0x00056800010e7983 */ /* 0x000ea40000300a00 */
[----:B------:R-:W-:Y:S01]  /*4ca70*/  IMAD.MOV.U32 R25, RZ, RZ, R3 ;  /* 0x000000ffff197224 */ /* 0x000fe200078e0003 */
[----:B--2---:R-:W-:Y:S01]  /*4ca80*/  STL.64 [R1+0x4788], R14 ;  /* 0x0047880e01007387 */ /* 0x004fe20000100a00 */
[----:B---3--:R0:W-:Y:S03]  /*4ca90*/  STL.64 [R1+0x4780], R12 ;  /* 0x0047800c01007387 */ /* 0x0081e60000100a00 */
[----:B0-----:R-:W2:Y:S01]  /*4caa0*/  LDL.LU.64 R12, [R1+0x90] ;  /* 0x00009000010c7983 */ /* 0x001ea20000300a00 */
[----:B------:R0:W-:Y:S03]  /*4cab0*/  STL.64 [R1+0x4720], R24 ;  /* 0x0047201801007387 */ /* 0x0001e60000100a00 */
[----:B0-----:R-:W3:Y:S01]  /*4cac0*/  LDL.LU.64 R24, [R1+0xb0] ;  /* 0x0000b00001187983 */ /* 0x001ee20000300a00 */
[----:B------:R-:W-:-:S02]  /*4cad0*/  IMAD.MOV.U32 R17, RZ, RZ, R29 ;  /* 0x000000ffff117224 */ /* 0x000fc400078e001d */
[----:B------:R-:W-:Y:S02]  /*4cae0*/  STL [R1+0x46e0], R19 ;  /* 0x0046e01301007387 */ /* 0x000fe40000100800 */
[----:B------:R-:W-:Y:S01]  /*4caf0*/  STL [R1+0x4770], R18 ;  /* 0x0047701201007387 */ /* 0x000fe20000100800 */
[----:B----4-:R0:W-:Y:S04]  /*4cb00*/  STL.64 [R1+0x4768], R16 ;  /* 0x0047681001007387 */ /* 0x0101e80000100a00 */
[----:B0-----:R-:W4:Y:S01]  /*4cb10*/  LDL.LU.64 R16, [R1+0x4e0] ;  /* 0x0004e00001107983 */ /* 0x001f220000300a00 */
[----:B------:R-:W4:Y:S01]  /*4cb20*/  LDL.LU.64 R18, [R1+0x4e8] ;  /* 0x0004e80001127983 */ /* 0x000f220000300a00 */
[----:B---3--:R-:W-:Y:S11]  /*4cb30*/  HMMA.16816.F32.BF16 R4, R20, R24, R4 ;  /* 0x000000181404723c */ /* 0x008ff60000041804 */
[----:B------:R-:W-:Y:S11]  /*4cb40*/  @!UPT UIADD3 URZ, URZ, URZ, URZ ;  /* 0x0000003f3f3ff290 */ /* 0x000ff6000fffe03f */
[----:B------:R-:W-:Y:S01]  /*4cb50*/  @!UPT UIADD3 URZ, URZ, URZ, URZ ;  /* 0x0000003f3f3ff290 */ /* 0x000fe2000fffe03f */
[----:B------:R-:W-:Y:S01]  /*4cb60*/  STL.64 [R1+0x1a0], R4 ;  /* 0x0001a00401007387 */ /* 0x000fe20000100a00 */
[----:B------:R0:W-:Y:S03]  /*4cb70*/  STL.64 [R1+0x1a8], R6 ;  /* 0x0001a80601007387 */ /* 0x0001e60000100a00 */
[----:B0-----:R-:W3:Y:S01]  /*4cb80*/  LDL.LU.64 R6, [R1+0x47a8] ;  /* 0x0047a80001067983 */ /* 0x001ee20000300a00 */
[----:B------:R-:W3:Y:S02]  /*4cb90*/  LDL.LU.64 R4, [R1+0x47a0] ;  /* 0x0047a00001047983 */ /* 0x000ee40000300a00 */
[----:B------:R-:W-:Y:S02]  /*4cba0*/  IMAD.MOV.U32 R28, RZ, RZ, R24 ;  /* 0x000000ffff1c7224 */ /* 0x000fe400078e0018 */
[----:B------:R-:W-:Y:S02]  /*4cbb0*/  IMAD.MOV.U32 R3, RZ, RZ, R25 ;  /* 0x000000ffff037224 */ /* 0x000fe400078e0019 */
[----:B------:R-:W-:-:S02]  /*4cbc0*/  IMAD.MOV.U32 R24, RZ, RZ, R2 ;  /* 0x000000ffff187224 */ /* 0x000fc400078e0002 */
[----:B------:R-:W-:Y:S02]  /*4cbd0*/  IMAD.MOV.U32 R25, RZ, RZ, R0 ;  /* 0x000000ffff197224 */ /* 0x000fe400078e0000 */
[----:B------:R-:W-:-:S03]  /*4cbe0*/  IMAD.MOV.U32 R2, RZ, RZ, R9 ;  /* 0x000000ffff027224 */ /* 0x000fc600078e0009 */
[----:B------:R0:W-:Y:S04]  /*4cbf0*/  STL.64 [R1+0x4748], R24 ;  /* 0x0047481801007387 */ /* 0x0001e80000100a00 */
[----:B0-----:R-:W2:Y:S01]  /*4cc00*/  LDL.LU.64 R24, [R1+0x80] ;  /* 0x0000800001187983 */ /* 0x001ea20000300a00 */
[C---:B---3--:R-:W-:Y:S11]  /*4cc10*/  HMMA.16816.F32.BF16 R4, R20.reuse, R8, R4 ;  /* 0x000000081404723c */ /* 0x048ff60000041804 */
[----:B------:R-:W-:Y:S11]  /*4cc20*/  @!UPT UIADD3 URZ, URZ, URZ, URZ ;  /* 0x0000003f3f3ff290 */ /* 0x000ff6000fffe03f */
[----:B------:R-:W-:Y:S01]  /*4cc30*/  @!UPT UIADD3 URZ, URZ, URZ, URZ ;  /* 0x0000003f3f3ff290 */ /* 0x000fe2000fffe03f */
[----:B------:R0:W-:Y:S01]  /*4cc40*/  STL.64 [R1+0x190], R4 ;  /* 0x0001900401007387 */ /* 0x0001e20000100a00 */
[----:B------:R-:W-:Y:S02]  /*4cc50*/  STL.64 [R1+0x198], R6 ;  /* 0x0001980601007387 */ /* 0x000fe40000100a00 */
[----:B------:R-:W3:Y:S02]  /*4cc60*/  LDL.LU.64 R10, [R1+0x4798] ;  /* 0x00479800010a7983 */ /* 0x000ee40000300a00 */
[----:B0-----:R-:W-:Y:S02]  /*4cc70*/  IMAD.MOV.U32 R5, RZ, RZ, R8 ;  /* 0x000000ffff057224 */ /* 0x001fe400078e0008 */
[----:B------:R-:W3:Y:S01]  /*4cc80*/  LDL.LU.64 R8, [R1+0x4790] ;  /* 0x0047900001087983 */ /* 0x000ee20000300a00 */
[----:B--2---:R-:W-:Y:S01]  /*4cc90*/  IMAD.MOV.U32 R4, RZ, RZ, R13 ;  /* 0x000000ffff047224 */ /* 0x004fe200078e000d */
[C---:B---3--:R-:W-:Y:S11]  /*4cca0*/  HMMA.16816.F32.BF16 R8, R20.reuse, R12, R8 ;  /* 0x0000000c1408723c */ /* 0x048ff60000041808 */
[----:B------:R-:W-:Y:S11]  /*4ccb0*/  @!UPT UIADD3 URZ, URZ, URZ, URZ ;  /* 0x0000003f3f3ff290 */ /* 0x000ff6000fffe03f */
[----:B------:R-:W-:Y:S01]  /*4ccc0*/  @!UPT UIADD3 URZ, URZ, URZ, URZ ;  /* 0x0000003f3f3ff290 */ /* 0x000fe2000fffe03f */
[----:B------:R-:W-:Y:S01]  /*4ccd0*/  STL.64 [R1+0x180], R8 ;  /* 0x0001800801007387 */ /* 0x000fe20000100a00 */
[----:B------:R0:W-:Y:S02]  /*4cce0*/  STL.64 [R1+0x188], R10 ;  /* 0x0001880a01007387 */ /* 0x0001e40000100a00 */
[----:B------:R-:W2:Y:S02]  /*4ccf0*/  LDL.LU.64 R14, [R1+0x4788] ;  /* 0x00478800010e7983 */ /* 0x000ea40000300a00 */
[----:B0-----:R-:W-:Y:S02]  /*4cd00*/  IMAD.MOV.U32 R11, RZ, RZ, R12 ;  /* 0x000000ffff0b7224 */ /* 0x001fe400078e000c */
[----:B------:R-:W2:Y:S02]  /*4cd10*/  LDL.LU.64 R12, [R1+0x4780] ;  /* 0x00478000010c7983 */ /* 0x000ea40000300a00 */
[C---:B--2---:R-:W-:Y:S11]  /*4cd20*/  HMMA.16816.F32.BF16 R12, R20.reuse, R24, R12 ;  /* 0x00000018140c723c */ /* 0x044ff6000004180c */
[----:B------:R-:W-:Y:S11]  /*4cd30*/  @!UPT UIADD3 URZ, URZ, URZ, URZ ;  /* 0x0000003f3f3ff290 */ /* 0x000ff6000fffe03f */
[----:B------:R-:W-:Y:S01]  /*4cd40*/  @!UPT UIADD3 URZ, URZ, URZ, URZ ;  /* 0x0000003f3f3ff290 */ /* 0x000fe2000fffe03f */
[----:B------:R0:W-:Y:S01]  /*4cd50*/  STL.64 [R1+0x170], R12 ;  /* 0x0001700c01007387 */ /* 0x0001e20000100a00 */
[----:B------:R-:W-:Y:S03]  /*4cd60*/  STL.64 [R1+0x178], R14 ;  /* 0x0001780e01007387 */ /* 0x000fe60000100a00 */
[----:B0-----:R-:W4:Y:S01]  /*4cd70*/  LDL.LU.64 R12, [R1+0x4778] ;  /* 0x00477800010c7983 */ /* 0x001f220000300a00 */
[----:B------:R-:W-:Y:S02]  /*4cd80*/  IMAD.MOV.U32 R10, RZ, RZ, R25 ;  /* 0x000000ffff0a7224 */ /* 0x000fe400078e0019 */
[----:B------:R-:W-:Y:S01]  /*4cd90*/  IMAD.MOV.U32 R9, RZ, RZ, R24 ;  /* 0x000000ffff097224 */ /* 0x000fe200078e0018 */
[C---:B----4-:R-:W-:Y:S01]  /*4cda0*/  HMMA.16816.F32.BF16 R16, R20.reuse, R12, R16 ;  /* 0x0000000c1410723c */ /* 0x050fe20000041810 */
[----:B------:R-:W-:Y:S02]  /*4cdb0*/  IMAD.MOV.U32 R6, RZ, RZ, R12 ;  /* 0x000000ffff067224 */ /* 0x000fe400078e000c */
[----:B------:R-:W-:Y:S11]  /*4cdc0*/  IMAD.MOV.U32 R8, RZ, RZ, R13 ;  /* 0x000000ffff087224 */ /* 0x000ff600078e000d */
[----:B------:R-:W-:Y:S09]  /*4cdd0*/  @!UPT UIADD3 URZ, URZ, URZ, URZ ;  /* 0x0000003f3f3ff290 */ /* 0x000ff2000fffe03f */
[----:B------:R0:W-:Y:S01]  /*4cde0*/  STL.64 [R1+0x160], R16 ;  /* 0x0001601001007387 */ /* 0x0001e20000100a00 */
[----:B------:R1:W-:Y:S03]  /*4cdf0*/  STL.64 [R1+0x168], R18 ;  /* 0x0001681201007387 */ /* 0x0003e60000100a00 */
[----:B0-----:R-:W2:Y:S01]  /*4ce00*/  LDL.LU.64 R16, [R1+0x4d0] ;  /* 0x0004d00001107983 */ /* 0x001ea20000300a00 */
[----:B-1----:R-:W2:Y:S02]  /*4ce10*/  LDL.LU.64 R18, [R1+0x4d8] ;  /* 0x0004d80001127983 */ /* 0x002ea40000300a00 */
[----:B------:R-:W-:Y:S02]  /*4ce20*/  STL [R1+0x4760], R6 ;  /* 0x0047600601007387 */ /* 0x000fe40000100800 */
[----:B------:R0:W-:Y:S02]  /*4ce30*/  STL.64 [R1+0x4758], R4 ;  /* 0x0047580401007387 */ /* 0x0001e40000100a00 */
[----:B0-----:R-:W2:Y:S01]  /*4ce40*/  LDL.LU.64 R4, [R1+0x60] ;  /* 0x0000600001047983 */ /* 0x001ea20000300a00 */
[----:B------:R-:W3:Y:S02]  /*4ce50*/  LDL.LU.64 R12, [R1+0x440] ;  /* 0x00044000010c7983 */ /* 0x000ee40000300a00 */
[----:B------:R-:W3:Y:S02]  /*4ce60*/  LDL.LU.64 R14, [R1+0x448] ;  /* 0x00044800010e7983 */ /* 0x000ee40000300a00 */
[----:B------:R-:W4:Y:S01]  /*4ce70*/  LDL.LU.64 R24, [R1+0x430] ;  /* 0x0004300001187983 */ /* 0x000f220000300a00 */
[----:B------:R-:W4:Y:S01]  /*4ce80*/  LDL.LU.64 R26, [R1+0x438] ;  /* 0x00043800011a7983 */ /* 0x000f220000300a00 */
[----:B------:R-:W-:Y:S02]  /*4ce90*/  STL.64 [R1+0x4700], R10 ;  /* 0x0047000a01007387 */ /* 0x000fe40000100a00 */
[----:B------:R0:W-:Y:S02]  /*4cea0*/  STL.64 [R1+0x46f8], R8 ;  /* 0x0046f80801007387 */ /* 0x0001e40000100a00 */
[----:B0-----:R-:W2:Y:S01]  /*4ceb0*/  LDL.LU.64 R8, [R1+0x650] ;  /* 0x0006500001087983 */ /* 0x001ea20000300a00 */
[----:B------:R-:W2:Y:S03]  /*4cec0*/  LDL.LU.64 R10, [R1+0x658] ;  /* 0x00065800010a7983 */ /* 0x000ea60000300a00 */
[----:B--2---:R-:W-:Y:S01]  /*4ced0*/  STL.64 [R1+0x4718], R10 ;  /* 0x0047180a01007387 */ /* 0x004fe20000100a00 */
[----:B------:R0:W-:Y:S03]  /*4cee0*/  STL.64 [R1+0x4710], R8 ;  /* 0x0047100801007387 */ /* 0x0001e60000100a00 */
[----:B0-----:R-:W2:Y:S01]  /*4cef0*/  LDL.LU.64 R8, [R1+0x6a0] ;  /* 0x0006a00001087983 */ /* 0x001ea20000300a00 */
[----:B------:R-:W2:Y:S01]  /*4cf00*/  LDL.LU.64 R10, [R1+0x6a8] ;  /* 0x0006a800010a7983 */ /* 0x000ea20000300a00 */
[C---:B------:R-:W-:Y:S02]  /*4cf10*/  HMMA.16816.F32.BF16 R16, R20.reuse, R4, R16 ;  /* 0x000000041410723c */ /* 0x040fe40000041810 */
[----:B--2---:R-:W-:Y:S01]  /*4cf20*/  STL.64 [R1+0x4730], R10 ;  /* 0x0047300a01007387 */ /* 0x004fe20000100a00 */
[----:B------:R0:W-:Y:S03]  /*4cf30*/  STL.64 [R1+0x4728], R8 ;  /* 0x0047280801007387 */ /* 0x0001e60000100a00 */
[----:B0-----:R-:W2:Y:S01]  /*4cf40*/  LDL.LU.64 R8, [R1+0x6f0] ;  /* 0x0006f00001087983 */ /* 0x001ea20000300a00 */
[----:B------:R-:W2:Y:S11]  /*4cf50*/  LDL.LU.64 R10, [R1+0x6f8] ;  /* 0x0006f800010a7983 */ /* 0x000eb60000300a00 */
[----:B------:R-:W-:Y:S05]  /*4cf60*/  @!UPT UIADD3 URZ, URZ, URZ, URZ ;  /* 0x0000003f3f3ff290 */ /* 0x000fea000fffe03f */
[----:B------:R-:W-:Y:S02]  /*4cf70*/  STL.64 [R1+0x150], R16 ;  /* 0x0001501001007387 */ /* 0x000fe40000100a00 */
[----:B------:R0:W-:Y:S02]  /*4cf80*/  STL.64 [R1+0x158], R18 ;  /* 0x0001581201007387 */ /* 0x0001e40000100a00 */
[----:B0-----:R-:W2:Y:S01]  /*4cf90*/  LDL.LU R18, [R1+0x4770] ;  /* 0x0047700001127983 */ /* 0x001ea20000300800 */
[----:B------:R-:W3:Y:S02]  /*4cfa0*/  LDL.LU.64 R16, [R1+0x4768] ;  /* 0x0047680001107983 */ /* 0x000ee40000300a00 */
[----:B------:R-:W-:Y:S02]  /*4cfb0*/  IMAD.MOV.U32 R19, RZ, RZ, R4 ;  /* 0x000000ffff137224 */ /* 0x000fe400078e0004 */
[----:B------:R-:W-:Y:S01]  /*4cfc0*/  IMAD.MOV.U32 R7, RZ, RZ, R5 ;  /* 0x000000ffff077224 */ /* 0x000fe200078e0005 */
[----:B------:R-:W2:Y:S01]  /*4cfd0*/  LDL.LU R6, [R1+0x4760] ;  /* 0x0047600001067983 */ /* 0x000ea20000300800 */
[----:B------:R-:W2:Y:S01]  /*4cfe0*/  LDL.LU.64 R4, [R1+0x4758] ;  /* 0x0047580001047983 */ /* 0x000ea20000300a00 */
[C---:B---3--:R-:W-:Y:S11]  /*4cff0*/  HMMA.16816.F32.BF16 R12, R20.reuse, R16, R12 ;  /* 0x00000010140c723c */ /* 0x048ff6000004180c */
[----:B------:R-:W-:Y:S11]  /*4d000*/  @!UPT UIADD3 URZ, URZ, URZ, URZ ;  /* 0x0000003f3f3ff290 */ /* 0x000ff6000fffe03f */
[----:B------:R-:W-:Y:S01]  /*4d010*/  @!UPT UIADD3 URZ, URZ, URZ, URZ ;  /* 0x0000003f3f3ff290 */ /* 0x000fe2000fffe03f */
[----:B------:R0:W-:Y:S01]  /*4d020*/  STL.64 [R1+0x140], R12 ;  /* 0x0001400c01007387 */ /* 0x0001e20000100a00 */
[----:B------:R1:W-:Y:S03]  /*4d030*/  STL.64 [R1+0x148], R14 ;  /* 0x0001480e01007387 */ /* 0x0003e60000100a00 */
[----:B0-----:R-:W4:Y:S01]  /*4d040*/  LDL.LU.64 R12, [R1+0x4750] ;  /* 0x00475000010c7983 */ /* 0x001f220000300a00 */
[----:B------:R-:W-:Y:S01]  /*4d050*/  STL.64 [R1+0x4600], R16 ;  /* 0x0046001001007387 */ /* 0x000fe20000100a00 */
[----:B----4-:R-:W-:Y:S02]  /*4d060*/  HMMA.16816.F32.BF16 R20, R20, R12, R24 ;  /* 0x0000000c1414723c */ /* 0x010fe40000041818 */
[----:B------:R-:W2:Y:S01]  /*4d070*/  LDL.LU.64 R24, [R1+0x4748] ;  /* 0x0047480001187983 */ /* 0x000ea20000300a00 */
[----:B------:R-:W-:Y:S02]  /*4d080*/  IMAD.MOV.U32 R0, RZ, RZ, R12 ;  /* 0x000000ffff007224 */ /* 0x000fe400078e000c */
[----:B------:R-:W-:Y:S11]  /*4d090*/  IMAD.MOV.U32 R29, RZ, RZ, R13 ;  /* 0x000000ffff1d7224 */ /* 0x000ff600078e000d */
[----:B------:R-:W-:Y:S07]  /*4d0a0*/  @!UPT UIADD3 URZ, URZ, URZ, URZ ;  /* 0x0000003f3f3ff290 */ /* 0x000fee000fffe03f */
[----:B------:R0:W-:Y:S01]  /*4d0b0*/  STL.64 [R1+0x130], R20 ;  /* 0x0001301401007387 */ /* 0x0001e20000100a00 */
[----:B------:R3:W-:Y:S02]  /*4d0c0*/  STL.64 [R1+0x138], R22 ;  /* 0x0001381601007387 */ /* 0x0007e40000100a00 */
[----:B-1----:R-:W2:Y:S02]  /*4d0d0*/  LDL.LU.64 R14, [R1+0x4740] ;  /* 0x00474000010e7983 */ /* 0x002ea40000300a00 */
[----:B------:R-:W2:Y:S01]  /*4d0e0*/  LDL.LU.64 R12, [R1+0x4738] ;  /* 0x00473800010c7983 */ /* 0x000ea20000300a00 */
[----:B0-----:R-:W4:Y:S01]  /*4d0f0*/  LDL.LU.64 R20, [R1+0x630] ;  /* 0x0006300001147983 */ /* 0x001f220000300a00 */
[----:B---3--:R-:W4:Y:S01]  /*4d100*/  LDL.LU.64 R22, [R1+0x638] ;  /* 0x0006380001167983 */ /* 0x008f220000300a00 */
        /* <DEDUP_REMOVED lines=16> */
[----:B------:R-:W3:Y:S11]  /*4d210*/  LDL.LU.64 R8, [R1+0x46f8] ;  /* 0x0046f80001087983 */ /* 0x000ef60000300a00 */
[----:B------:R-:W-:Y:S09]  /*4d220*/  @!UPT UIADD3 URZ, URZ, URZ, URZ ;  /* 0x0000003f3f3ff290 */ /* 0x000ff2000fffe03f */
[----:B------:R-:W-:Y:S01]  /*4d230*/  STL.64 [R1+0x100], R24 ;  /* 0x0001001801007387 */ /* 0x000fe20000100a00 */
[----:B------:R0:W-:Y:S03]  /*4d240*/  STL.64 [R1+0x108], R26 ;  /* 0x0001081a01007387 */ /* 0x0001e60000100a00 */
[----:B0-----:R-:W2:Y:S01]  /*4d250*/  LDL.LU.64 R26, [R1+0x46f0] ;  /* 0x0046f000011a7983 */ /* 0x001ea20000300a00 */
[----:B------:R-:W4:Y:S02]  /*4d260*/  LDL.LU.64 R24, [R1+0x46e8] ;  /* 0x0046e80001187983 */ /* 0x000f240000300a00 */
[----:B----4-:R-:W-:Y:S07]  /*4d270*/  HMMA.16816.F32.BF16 R20, R12, R24, R20 ;  /* 0x000000180c14723c */ /* 0x010fee0000041814 */
[----:B------:R-:W-:-:S02]  /*4d280*/  IMAD.MOV.U32 R24, RZ, RZ, R19 ;  /* 0x000000ffff187224 */ /* 0x000fc400078e0013 */
[----:B------:R-:W-:Y:S11]  /*4d290*/  IMAD.MOV.U32 R25, RZ, RZ, R7 ;  /* 0x000000ffff197224 */ /* 0x000ff600078e0007 */
[----:B------:R-:W-:Y:S03]  /*4d2a0*/  @!UPT UIADD3 URZ, URZ, URZ, URZ ;  /* 0x0000003f3f3ff290 */ /* 0x000fe6000fffe03f */
[----:B------:R0:W-:Y:S01]  /*4d2b0*/  STL.64 [R1+0xf0], R20 ;  /* 0x0000f01401007387 */ /* 0x0001e20000100a00 */
[----:B------:R1:W-:Y:S03]  /*4d2c0*/  STL.64 [R1+0xf8], R22 ;  /* 0x0000f81601007387 */ /* 0x0003e60000100a00 */
[----:B0-----:R-:W4:Y:S01]  /*4d2d0*/  LDL.LU.64 R20, [R1+0x590] ;  /* 0x0005900001147983 */ /* 0x001f220000300a00 */
[----:B-1----:R-:W4:Y:S02]  /*4d2e0*/  LDL.LU.64 R22, [R1+0x598] ;  /* 0x0005980001167983 */ /* 0x002f240000300a00 */
[----:B--2---:R-:W-:Y:S02]  /*4d2f0*/  STL.64 [R1+0x45c8], R26 ;  /* 0x0045c81a01007387 */ /* 0x004fe40000100a00 */
[----:B------:R-:W2:Y:S01]  /*4d300*/  LDL.LU R19, [R1+0x46e0] ;  /* 0x0046e00001137983 */ /* 0x000ea20000300800 */
[----:B------:R-:W2:Y:S01]  /*4d310*/  LDL.LU R7, [R1+0x46dc] ;  /* 0x0046dc0001077983 */ /* 0x000ea20000300800 */
[----:B------:R0:W-:Y:S02]  /*4d320*/  STL.64 [R1+0x4608], R24 ;  /* 0x0046081801007387 */ /* 0x0001e40000100a00 */
[----:B0-----:R-:W-:-:S02]  /*4d330*/  IMAD.MOV.U32 R24, RZ, RZ, R6 ;  /* 0x000000ffff187224 */ /* 0x001fc400078e0006 */
[----:B---3--:R-:W-:Y:S01]  /*4d340*/  IMAD.MOV.U32 R25, RZ, RZ, R8 ;  /* 0x000000ffff197224 */ /* 0x008fe200078e0008 */
[----:B------:R-:W3:Y:S01]  /*4d350*/  LDL.LU R6, [R1+0x46d8] ;  /* 0x0046d80001067983 */ /* 0x000ee20000300800 */
[----:B------:R-:W4:Y:S03]  /*4d360*/  LDL.LU R8, [R1+0x46d4] ;  /* 0x0046d40001087983 */ /* 0x000f260000300800 */
[----:B------:R0:W-:Y:S02]  /*4d370*/  STL.64 [R1+0x4620], R24 ;  /* 0x0046201801007387 */ /* 0x0001e40000100a00 */
[----:B0-----:R-:W-:Y:S02]  /*4d380*/  IMAD.MOV.U32 R24, RZ, RZ, R9 ;  /* 0x000000ffff187224 */ /* 0x001fe400078e0009 */
[----:B------:R-:W4:Y:S01]  /*4d390*/  LDL.LU R9, [R1+0x46d0] ;  /* 0x0046d00001097983 */ /* 0x000f220000300800 */
[----:B------:R-:W-:-:S02]  /*4d3a0*/  IMAD.MOV.U32 R25, RZ, RZ, R10 ;  /* 0x000000ffff197224 */ /* 0x000fc400078e000a */
[----:B------:R-:W2:Y:S03]  /*4d3b0*/  LDL.LU R10, [R1+0x46cc] ;  /* 0x0046cc00010a7983 */ /* 0x000ea60000300800 */
[----:B------:R0:W-:Y:S02]  /*4d3c0*/  STL.64 [R1+0x4638], R24 ;  /* 0x0046381801007387 */ /* 0x0001e40000100a00 */
[----:B0-----:R-:W-:Y:S02]  /*4d3d0*/  IMAD.MOV.U32 R24, RZ, RZ, R11 ;  /* 0x000000ffff187224 */ /* 0x001fe400078e000b */
[----:B------:R-:W2:Y:S01]  /*4d3e0*/  LDL.LU R11, [R1+0x46c8] ;  /* 0x0046c800010b7983 */ /* 0x000ea20000300800 */
[----:B------:R-:W-:Y:S02]  /*4d3f0*/  IMAD.MOV.U32 R25, RZ, RZ, R4 ;  /* 0x000000ffff197224 */ /* 0x000fe400078e0004 */
[----:B------:R-:W2:Y:S03]  /*4d400*/  LDL.LU R4, [R1+0x46c4] ;  /* 0x0046c40001047983 */ /* 0x000ea60000300800 */
[----:B------:R0:W-:Y:S02]  /*4d410*/  STL.64 [R1+0x4650], R24 ;  /* 0x0046501801007387 */ /* 0x0001e40000100a00 */
[----:B0-----:R-:W-:-:S02]  /*4d420*/  IMAD.MOV.U32 R24, RZ, RZ, R5 ;  /* 0x000000ffff187224 */ /* 0x001fc400078e0005 */
[----:B------:R-:W-:Y:S01]  /*4d430*/  IMAD.MOV.U32 R25, RZ, RZ, R2 ;  /* 0x000000ffff197224 */ /* 0x000fe200078e0002 */
[----:B------:R-:W3:Y:S04]  /*4d440*/  LDL.LU R5, [R1+0x46c0] ;  /* 0x0046c00001057983 */ /* 0x000ee80000300800 */
[----:B------:R0:W-:Y:S02]  /*4d450*/  STL.64 [R1+0x4668], R24 ;  /* 0x0046681801007387 */ /* 0x0001e40000100a00 */
[----:B0-----:R-:W-:Y:S02]  /*4d460*/  IMAD.MOV.U32 R24, RZ, RZ, R28 ;  /* 0x000000ffff187224 */ /* 0x001fe400078e001c */
[----:B------:R-:W-:Y:S01]  /*4d470*/  IMAD.MOV.U32 R25, RZ, RZ, R3 ;  /* 0x000000ffff197224 */ /* 0x000fe200078e0003 */
[----:B----4-:R-:W-:Y:S11]  /*4d480*/  HMMA.16816.F32.BF16 R20, R12, R8, R20 ;  /* 0x000000080c14723c */ /* 0x010ff60000041814 */
[----:B------:R-:W-:Y:S11]  /*4d490*/  @!UPT UIADD3 URZ, URZ, URZ, URZ ;  /* 0x0000003f3f3ff290 */ /* 0x000ff6000fffe03f */
[----:B------:R-:W-:Y:S01]  /*4d4a0*/  @!UPT UIADD3 URZ, URZ, URZ, URZ ;  /* 0x0000003f3f3ff290 */ /* 0x000fe2000fffe03f */
[----:B------:R-:W-:Y:S01]  /*4d4b0*/  STL.64 [R1+0xe0], R20 ;  /* 0x0000e01401007387 */ /* 0x000fe20000100a00 */
[----:B------:R-:W-:Y:S02]  /*4d4c0*/  STL [R1+0xe8], R22 ;  /* 0x0000e81601007387 */ /* 0x000fe40000100800 */
[----:B--2---:R-:W-:Y:S02]  /*4d4d0*/  STL.64 [R1+0x46a0], R10 ;  /* 0x0046a00a01007387 */ /* 0x004fe40000100a00 */
[----:B------:R-:W2:Y:S01]  /*4d4e0*/  LDL.LU R28, [R1+0x46bc] ;  /* 0x0046bc00011c7983 */ /* 0x000ea20000300800 */
[----:B------:R-:W4:Y:S01]  /*4d4f0*/  LDL.LU R3, [R1+0x46b8] ;  /* 0x0046b80001037983 */ /* 0x000f220000300800 */
[----:B------:R0:W-:Y:S02]  /*4d500*/  STL.64 [R1+0x4680], R24 ;  /* 0x0046801801007387 */ /* 0x0001e40000100a00 */
[----:B0-----:R-:W-:Y:S02]  /*4d510*/  IMAD.MOV.U32 R24, RZ, RZ, R19 ;  /* 0x000000ffff187224 */ /* 0x001fe400078e0013 */
[----:B------:R-:W-:-:S05]  /*4d520*/  IMAD.MOV.U32 R25, RZ, RZ, R18 ;  /* 0x000000ffff197224 */ /* 0x000fca00078e0012 */
[----:B------:R3:W-:Y:S02]  /*4d530*/  STL.64 [R1+0x4698], R24 ;  /* 0x0046981801007387 */ /* 0x0007e40000100a00 */
[----:B---3--:R-:W-:Y:S02]  /*4d540*/  IMAD.MOV.U32 R24, RZ, RZ, R6 ;  /* 0x000000ffff187224 */ /* 0x008fe400078e0006 */
[----:B------:R-:W-:Y:S01]  /*4d550*/  IMAD.MOV.U32 R25, RZ, RZ, R7 ;  /* 0x000000ffff197224 */ /* 0x000fe200078e0007 */
[----:B------:R-:W3:Y:S01]  /*4d560*/  LDL.LU R6, [R1+0x46b4] ;  /* 0x0046b40001067983 */ /* 0x000ee20000300800 */
[----:B------:R-:W3:Y:S03]  /*4d570*/  LDL.LU R7, [R1+0x46b0] ;  /* 0x0046b00001077983 */ /* 0x000ee60000300800 */
[----:B------:R0:W-:Y:S04]  /*4d580*/  STL.64 [R1+0x46a8], R24 ;  /* 0x0046a81801007387 */ /* 0x0001e80000100a00 */
[----:B0-----:R-:W2:Y:S01]  /*4d590*/  LDL.LU.64 R24, [R1+0x550] ;  /* 0x0005500001187983 */ /* 0x001ea20000300a00 */
[----:B------:R-:W2:Y:S02]  /*4d5a0*/  LDL.LU.64 R26, [R1+0x558] ;  /* 0x00055800011a7983 */ /* 0x000ea40000300a00 */
[----:B------:R-:W2:Y:S02]  /*4d5b0*/  LDL.LU.64 R8, [R1+0x540] ;  /* 0x0005400001087983 */ /* 0x000ea40000300a00 */
[----:B------:R-:W2:Y:S01]  /*4d5c0*/  LDL.LU.64 R10, [R1+0x548] ;  /* 0x00054800010a7983 */ /* 0x000ea20000300a00 */
[----:B------:R-:W2:Y:S01]  /*4d5d0*/  LDL.LU.64 R16, [R1+0x4a0] ;  /* 0x0004a00001107983 */ /* 0x000ea20000300a00 */
[----:B------:R-:W2:Y:S03]  /*4d5e0*/  LDL.LU.64 R18, [R1+0x4a8] ;  /* 0x0004a80001127983 */ /* 0x000ea60000300a00 */
[----:B--2---:R-:W-:Y:S01]  /*4d5f0*/  STL.64 [R1+0x4618], R18 ;  /* 0x0046181201007387 */ /* 0x004fe20000100a00 */
[----:B------:R0:W-:Y:S03]  /*4d600*/  STL.64 [R1+0x4610], R16 ;  /* 0x0046101001007387 */ /* 0x0001e60000100a00 */
[----:B0-----:R-:W2:Y:S01]  /*4d610*/  LDL.LU.64 R16, [R1+0x4b0] ;  /* 0x0004b00001107983 */ /* 0x001ea20000300a00 */
        /* <DEDUP_REMOVED lines=17> */
[----:B------:R-:W2:Y:S02]  /*4d730*/  LDL.LU.64 R18, [R1+0x458] ;  /* 0x0004580001127983 */ /* 0x000ea40000300a00 */
[----:B------:R-:W-:Y:S01]  /*4d740*/  IMAD.MOV.U32 R2, RZ, RZ, R23 ;  /* 0x000000ffff027224 */ /* 0x000fe200078e0017 */
[----:B--2---:R-:W-:Y:S01]  /*4d750*/  STL.64 [R1+0x4690], R18 ;  /* 0x0046901201007387 */ /* 0x004fe20000100a00 */
[----:B------:R0:W-:Y:S03]  /*4d760*/  STL.64 [R1+0x4688], R16 ;  /* 0x0046881001007387 */ /* 0x0001e60000100a00 */
[----:B0-----:R-:W2:Y:S01]  /*4d770*/  LDL.LU.64 R16, [R1+0x530] ;  /* 0x0005300001107983 */ /* 0x001ea20000300a00 */
[----:B------:R-:W2:Y:S02]  /*4d780*/  LDL.LU.64 R18, [R1+0x538] ;  /* 0x0005380001127983 */ /* 0x000ea40000300a00 */
[----:B------:R-:W2:Y:S02]  /*4d790*/  LDL.LU.64 R20, [R1+0x490] ;  /* 0x0004900001147983 */ /* 0x000ea40000300a00 */
[----:B------:R-:W2:Y:S01]  /*4d7a0*/  LDL.LU.64 R22, [R1+0x498] ;  /* 0x0004980001167983 */ /* 0x000ea20000300a00 */
[----:B------:R-:W-:Y:S03]  /*4d7b0*/  STL [R1+0x4320], R2 ;  /* 0x0043200201007387 */ /* 0x000fe60000100800 */
[----:B------:R0:W-:Y:S02]  /*4d7c0*/  STL.64 [R1+0xd0], R24 ;  /* 0x0000d01801007387 */ /* 0x0001e40000100a00 */
[----:B------:R1:W-:Y:S01]  /*4d7d0*/  STL.64 [R1+0xd8], R26 ;  /* 0x0000d81a01007387 */ /* 0x0003e20000100a00 */
[----:B0-----:R-:W1:Y:S01]  /*4d7e0*/  LDL.LU.64 R24, [R1+0x46a8] ;  /* 0x0046a80001187983 */ /* 0x001e620000300a00 */
[----:B------:R-:W2:Y:S01]  /*4d7f0*/  LDL R5, [R1+0x1ec8] ;  /* 0x001ec80001057983 */ /* 0x000ea20000100800 */
[C---:B-1----:R-:W-:Y:S02]  /*4d800*/  HMMA.16816.F32.BF16 R24, R12.reuse, R24, R8 ;  /* 0x000000180c18723c */ /* 0x042fe40000041808 */
[----:B------:R-:W2:Y:S11]  /*4d810*/  LDL.LU.64 R10, [R1+0x46a0] ;  /* 0x0046a000010a7983 */ /* 0x000eb60000300a00 */
[----:B------:R-:W-:Y:S10]  /*4d820*/  @!UPT UIADD3 URZ, URZ, URZ, URZ ;  /* 0x0000003f3f3ff290 */ /* 0x000ff4000fffe03f */
[----:B------:R0:W-:Y:S04]  /*4d830*/  STL.64 [R1+0x430], R24 ;  /* 0x0004301801007387 */ /* 0x0001e80000100a00 */
[----:B0-----:R-:W3:Y:S01]  /*4d840*/  LDL.LU.64 R24, [R1+0x4698] ;  /* 0x0046980001187983 */ /* 0x001ee20000300a00 */
[----:B------:R-:W-:Y:S02]  /*4d850*/  IMAD.MOV.U32 R9, RZ, RZ, R26 ;  /* 0x000000ffff097224 */ /* 0x000fe400078e001a */
[----:B------:R-:W-:Y:S01]  /*4d860*/  IMAD.MOV.U32 R8, RZ, RZ, R27 ;  /* 0x000000ffff087224 */ /* 0x000fe200078e001b */
[----:B--2---:R0:W-:Y:S04]  /*4d870*/  STL.64 [R1+0x45a8], R10 ;  /* 0x0045a80a01007387 */ /* 0x0041e80000100a00 */
[----:B------:R-:W-:Y:S01]  /*4d880*/  STL.64 [R1+0x45a0], R8 ;  /* 0x0045a00801007387 */ /* 0x000fe20000100a00 */
[----:B0-----:R-:W2:Y:S01]  /*4d890*/  LDL.64 R10, [R1+0x28] ;  /* 0x00002800010a7983 */ /* 0x001ea20000100a00 */
[C---:B---3--:R-:W-:Y:S03]  /*4d8a0*/  HMMA.16816.F32.BF16 R24, R12.reuse, R24, R16 ;  /* 0x000000180c18723c */ /* 0x048fe60000041810 */
[----:B------:R-:W3:Y:S01]  /*4d8b0*/  LDL.LU.64 R18, [R1+0x4690] ;  /* 0x0046900001127983 */ /* 0x000ee20000300a00 */
[----:B------:R-:W3:Y:S11]  /*4d8c0*/  LDL.LU.64 R16, [R1+0x4688] ;  /* 0x0046880001107983 */ /* 0x000ef60000300a00 */
[----:B------:R-:W-:Y:S08]  /*4d8d0*/  @!UPT UIADD3 URZ, URZ, URZ, URZ ;  /* 0x0000003f3f3ff290 */ /* 0x000ff0000fffe03f */
        /* <DEDUP_REMOVED lines=39> */
[----:B------:R-:W3:Y:S06]  /*4db50*/  LDL.LU.64 R16, [R1+0x4600] ;  /* 0x0046000001107983 */ /* 0x000eec0000300a00 */
[----:B---3--:R-:W-:Y:S01]  /*4db60*/  HMMA.16816.F32.BF16 R20, R12, R16, R20 ;  /* 0x000000100c14723c */ /* 0x008fe20000041814 */
[----:B------:R-:W3:Y:S11]  /*4db70*/  LDL.LU.64 R16, [R1+0x480] ;  /* 0x0004800001107983 */ /* 0x000ef60000300a00 */
[----:B------:R-:W-:Y:S03]  /*4db80*/  @!UPT UIADD3 URZ, URZ, URZ, URZ ;  /* 0x0000003f3f3ff290 */ /* 0x000fe6000fffe03f */
[----:B------:R-:W-:Y:S02]  /*4db90*/  STL.64 [R1+0x550], R24 ;  /* 0x0005501801007387 */ /* 0x000fe40000100a00 */
[----:B------:R0:W-:Y:S02]  /*4dba0*/  STL.64 [R1+0x558], R26 ;  /* 0x0005581a01007387 */ /* 0x0001e40000100a00 */
[----:B------:R-:W3:Y:S04]  /*4dbb0*/  LDL.LU.64 R18, [R1+0x488] ;  /* 0x0004880001127983 */ /* 0x000ee80000300a00 */
[----:B------:R-:W-:Y:S01]  /*4dbc0*/  STL.64 [R1+0x580], R20 ;  /* 0x0005801401007387 */ /* 0x000fe20000100a00 */
[----:B------:R-:W-:Y:S02]  /*4dbd0*/  STL.64 [R1+0x588], R22 ;  /* 0x0005881601007387 */ /* 0x000fe40000100a00 */
[----:B0-----:R-:W2:Y:S02]  /*4dbe0*/  LDL.64 R26, [R1+0x8] ;  /* 0x00000800011a7983 */ /* 0x001ea40000100a00 */
[----:B------:R-:W0:Y:S01]  /*4dbf0*/  LDSM.16.MT88.4 R20, [R5+0x10800] ;  /* 0x010800000514783b */ /* 0x000e220000004200 */
[----:B--2---:R1:W-:Y:S04]  /*4dc00*/  STL.64 [R1+0x45e0], R26 ;  /* 0x0045e01a01007387 */ /* 0x0043e80000100a00 */
[----:B-1----:R-:W2:Y:S01]  /*4dc10*/  LDL.64 R26, [R1+0x18] ;  /* 0x00001800011a7983 */ /* 0x002ea20000100a00 */
[----:B0-----:R-:W-:Y:S02]  /*4dc20*/  STL.64 [R1+0x44d0], R22 ;  /* 0x0044d01601007387 */ /* 0x001fe40000100a00 */
[----:B------:R0:W-:Y:S02]  /*4dc30*/  STL.64 [R1+0x44c8], R20 ;  /* 0x0044c81401007387 */ /* 0x0001e40000100a00 */
[----:B0-----:R-:W-:-:S02]  /*4dc40*/  IMAD.MOV.U32 R20, RZ, RZ, R0 ;  /* 0x000000ffff147224 */ /* 0x001fc400078e0000 */
[----:B------:R-:W-:Y:S01]  /*4dc50*/  IMAD.MOV.U32 R21, RZ, RZ, R29 ;  /* 0x000000ffff157224 */ /* 0x000fe200078e001d */
[----:B------:R-:W2:Y:S01]  /*4dc60*/  LDL.LU R0, [R1+0x45f8] ;  /* 0x0045f80001007983 */ /* 0x000ea20000300800 */
[----:B------:R-:W2:Y:S02]  /*4dc70*/  LDL R22, [R1+0x48] ;  /* 0x0000480001167983 */ /* 0x000ea40000100800 */
[----:B------:R-:W2:Y:S03]  /*4dc80*/  LDL R23, [R1+0x4c] ;  /* 0x00004c0001177983 */ /* 0x000ea60000100800 */
[----:B---3--:R-:W-:Y:S01]  /*4dc90*/  HMMA.16816.F32.BF16 R12, R12, R20, R16 ;  /* 0x000000140c0c723c */ /* 0x008fe20000041810 */
[----:B------:R0:W-:Y:S01]  /*4dca0*/  STL [R1+0x4458], R5 ;  /* 0x0044580501007387 */ /* 0x0001e20000100800 */
[----:B------:R1:W-:Y:S02]  /*4dcb0*/  STL.64 [R1+0x4598], R6 ;  /* 0x0045980601007387 */ /* 0x0003e40000100a00 */
[----:B------:R-:W3:Y:S01]  /*4dcc0*/  LDL.LU R4, [R1+0x2b0] ;  /* 0x0002b00001047983 */ /* 0x000ee20000300800 */
[----:B0-----:R-:W3:Y:S01]  /*4dcd0*/  LDL.LU R5, [R1+0x2b4] ;  /* 0x0002b40001057983 */ /* 0x001ee20000300800 */
[----:B-1----:R-:W3:Y:S02]  /*4dce0*/  LDL.LU R6, [R1+0x2b8] ;  /* 0x0002b80001067983 */ /* 0x002ee40000300800 */
[----:B------:R-:W3:Y:S02]  /*4dcf0*/  LDL.LU R7, [R1+0x2bc] ;  /* 0x0002bc0001077983 */ /* 0x000ee40000300800 */
[----:B------:R-:W3:Y:S01]  /*4dd00*/  LDL.LU.64 R18, [R1+0x45f0] ;  /* 0x0045f00001127983 */ /* 0x000ee20000300a00 */
[----:B------:R-:W3:Y:S11]  /*4dd10*/  LDL.LU.64 R16, [R1+0x45e8] ;  /* 0x0045e80001107983 */ /* 0x000ef60000300a00 */
[----:B------:R-:W-:Y:S01]  /*4dd20*/  @!UPT UIADD3 URZ, URZ, URZ, URZ ;  /* 0x0000003f3f3ff290 */ /* 0x000fe2000fffe03f */
[----:B------:R-:W-:Y:S01]  /*4dd30*/  STL.64 [R1+0x570], R12 ;  /* 0x0005700c01007387 */ /* 0x000fe20000100a00 */
[----:B------:R0:W-:Y:S03]  /*4dd40*/  STL.64 [R1+0x578], R14 ;  /* 0x0005780e01007387 */ /* 0x0001e60000100a00 */
[----:B0-----:R-:W2:Y:S01]  /*4dd50*/  LDL.64 R14, [R1+0x38] ;  /* 0x00003800010e7983 */ /* 0x001ea20000100a00 */
[----:B------:R-:W-:Y:S02]  /*4dd60*/  IMAD.MOV.U32 R29, RZ, RZ, R10 ;  /* 0x000000ffff1d7224 */ /* 0x000fe400078e000a */
[----:B------:R-:W-:Y:S01]  /*4dd70*/  IMAD.MOV.U32 R2, RZ, RZ, R11 ;  /* 0x000000ffff027224 */ /* 0x000fe200078e000b */
[C---:B---3--:R-:W-:Y:S01]  /*4dd80*/  HMMA.16816.F32.BF16 R4, R16.reuse, R10, R4 ;  /* 0x0000000a1004723c */ /* 0x048fe20000041804 */
[----:B--2---:R-:W-:Y:S01]  /*4dd90*/  STL.64 [R1+0x4590], R14 ;  /* 0x0045900e01007387 */ /* 0x004fe20000100a00 */
[----:B------:R0:W-:Y:S02]  /*4dda0*/  STL.64 [R1+0x44e8], R22 ;  /* 0x0044e81601007387 */ /* 0x0001e40000100a00 */
[----:B------:R-:W2:Y:S02]  /*4ddb0*/  LDL.LU R20, [R1+0x2a0] ;  /* 0x0002a00001147983 */ /* 0x000ea40000300800 */
[----:B------:R-:W2:Y:S01]  /*4ddc0*/  LDL.LU R21, [R1+0x2a4] ;  /* 0x0002a40001157983 */ /* 0x000ea20000300800 */
[----:B0-----:R-:W2:Y:S01]  /*4ddd0*/  LDL.LU R22, [R1+0x2a8] ;  /* 0x0002a80001167983 */ /* 0x001ea20000300800 */
[----:B------:R-:W2:Y:S11]  /*4dde0*/  LDL.LU R23, [R1+0x2ac] ;  /* 0x0002ac0001177983 */ /* 0x000eb60000300800 */
[----:B------:R-:W-:Y:S04]  /*4ddf0*/  @!UPT UIADD3 URZ, URZ, URZ, URZ ;  /* 0x0000003f3f3ff290 */ /* 0x000fe8000fffe03f */
[----:B------:R-:W-:Y:S02]  /*4de00*/  STL.64 [R1+0x2b0], R4 ;  /* 0x0002b00401007387 */ /* 0x000fe40000100a00 */
[----:B------:R-:W-:Y:S01]  /*4de10*/  STL.64 [R1+0x2b8], R6 ;  /* 0x0002b80601007387 */ /* 0x000fe20000100a00 */
[----:B------:R-:W3:Y:S01]  /*4de20*/  LDL.LU R8, [R1+0x280] ;  /* 0x0002800001087983 */ /* 0x000ee20000300800 */
[----:B------:R-:W3:Y:S02]  /*4de30*/  LDL.LU R9, [R1+0x284] ;  /* 0x0002840001097983 */ /* 0x000ee40000300800 */
[----:B------:R-:W3:Y:S02]  /*4de40*/  LDL.LU R10, [R1+0x288] ;  /* 0x00028800010a7983 */ /* 0x000ee40000300800 */
[----:B------:R-:W3:Y:S01]  /*4de50*/  LDL.LU R11, [R1+0x28c] ;  /* 0x00028c00010b7983 */ /* 0x000ee20000300800 */
[----:B--2---:R-:W-:Y:S01]  /*4de60*/  HMMA.16816.F32.BF16 R20, R16, R26, R20 ;  /* 0x0000001a1014723c */ /* 0x004fe20000041814 */
[----:B---3--:R-:W-:Y:S01]  /*4de70*/  STL.64 [R1+0x45d8], R10 ;  /* 0x0045d80a01007387 */ /* 0x008fe20000100a00 */
[----:B------:R0:W-:Y:S03]  /*4de80*/  STL.64 [R1+0x45d0], R8 ;  /* 0x0045d00801007387 */ /* 0x0001e60000100a00 */
[----:B0-----:R-:W2:Y:S01]  /*4de90*/  LDL.LU R8, [R1+0x290] ;  /* 0x0002900001087983 */ /* 0x001ea20000300800 */
[----:B------:R-:W2:Y:S02]  /*4dea0*/  LDL.LU R9, [R1+0x294] ;  /* 0x0002940001097983 */ /* 0x000ea40000300800 */
[----:B------:R-:W2:Y:S02]  /*4deb0*/  LDL.LU R10, [R1+0x298] ;  /* 0x00029800010a7983 */ /* 0x000ea40000300800 */
[----:B------:R-:W2:Y:S01]  /*4dec0*/  LDL.LU R11, [R1+0x29c] ;  /* 0x00029c00010b7983 */ /* 0x000ea20000300800 */
[----:B------:R-:W3:Y:S01]  /*4ded0*/  LDL.LU R4, [R1+0x270] ;  /* 0x0002700001047983 */ /* 0x000ee20000300800 */
[----:B------:R-:W3:Y:S02]  /*4dee0*/  LDL.LU R5, [R1+0x274] ;  /* 0x0002740001057983 */ /* 0x000ee40000300800 */
[----:B------:R-:W3:Y:S02]  /*4def0*/  LDL.LU R6, [R1+0x278] ;  /* 0x0002780001067983 */ /* 0x000ee40000300800 */
[----:B------:R-:W3:Y:S01]  /*4df00*/  LDL.LU R7, [R1+0x27c] ;  /* 0x00027c0001077983 */ /* 0x000ee20000300800 */
[----:B------:R-:W2:Y:S01]  /*4df10*/  LDL.LU R12, [R1+0x260] ;  /* 0x00026000010c7983 */ /* 0x000ea20000300800 */
[----:B------:R-:W2:Y:S02]  /*4df20*/  LDL.LU R13, [R1+0x264] ;  /* 0x00026400010d7983 */ /* 0x000ea40000300800 */
[----:B------:R-:W2:Y:S02]  /*4df30*/  LDL.LU R14, [R1+0x268] ;  /* 0x00026800010e7983 */ /* 0x000ea40000300800 */
[----:B------:R-:W2:Y:S01]  /*4df40*/  LDL.LU R15, [R1+0x26c] ;  /* 0x00026c00010f7983 */ /* 0x000ea20000300800 */
[----:B------:R0:W-:Y:S01]  /*4df50*/  STL.64 [R1+0x2a0], R20 ;  /* 0x0002a01401007387 */ /* 0x0001e20000100a00 */
[----:B------:R1:W-:Y:S02]  /*4df60*/  STL.64 [R1+0x2a8], R22 ;  /* 0x0002a81601007387 */ /* 0x0003e40000100a00 */
[----:B0-----:R-:W-:-:S02]  /*4df70*/  IMAD.MOV.U32 R21, RZ, RZ, R26 ;  /* 0x000000ffff157224 */ /* 0x001fc400078e001a */
[----:B------:R-:W-:Y:S02]  /*4df80*/  IMAD.MOV.U32 R20, RZ, RZ, R27 ;  /* 0x000000ffff147224 */ /* 0x000fe400078e001b */
[----:B------:R-:W2:Y:S02]  /*4df90*/  LDL.LU.64 R26, [R1+0x45e0] ;  /* 0x0045e000011a7983 */ /* 0x000ea40000300a00 */
[----:B--2---:R-:W-:Y:S01]  /*4dfa0*/  HMMA.16816.F32.BF16 R8, R16, R26, R8 ;  /* 0x0000001a1008723c */ /* 0x004fe20000041808 */
[----:B-1----:R-:W-:Y:S02]  /*4dfb0*/  IMAD.MOV.U32 R23, RZ, RZ, R26 ;  /* 0x000000ffff177224 */ /* 0x002fe400078e001a */
[----:B------:R-:W-:Y:S11]  /*4dfc0*/  IMAD.MOV.U32 R22, RZ, RZ, R27 ;  /* 0x000000ffff167224 */ /* 0x000ff600078e001b */
[----:B------:R-:W-:Y:S09]  /*4dfd0*/  @!UPT UIADD3 URZ, URZ, URZ, URZ ;  /* 0x0000003f3f3ff290 */ /* 0x000ff2000fffe03f */
[----:B------:R-:W-:Y:S01]  /*4dfe0*/  STL.64 [R1+0x290], R8 ;  /* 0x0002900801007387 */ /* 0x000fe20000100a00 */
[----:B------:R0:W-:Y:S03]  /*4dff0*/  STL.64 [R1+0x298], R10 ;  /* 0x0002980a01007387 */ /* 0x0001e60000100a00 */
[----:B0-----:R-:W2:Y:S01]  /*4e000*/  LDL.LU.64 R10, [R1+0x45d8] ;  /* 0x0045d800010a7983 */ /* 0x001ea20000300a00 */
[----:B------:R-:W2:Y:S02]  /*4e010*/  LDL.LU.64 R8, [R1+0x45d0] ;  /* 0x0045d00001087983 */ /* 0x000ea40000300a00 */
[----:B------:R-:W2:Y:S02]  /*4e020*/  LDL.LU.64 R26, [R1+0x45c8] ;  /* 0x0045c800011a7983 */ /* 0x000ea40000300a00 */
[----:B------:R-:W-:Y:S01]  /*4e030*/  STL.64 [R1+0x4560], R22 ;  /* 0x0045601601007387 */ /* 0x000fe20000100a00 */
[----:B------:R0:W-:Y:S04]  /*4e040*/  STL.64 [R1+0x4558], R20 ;  /* 0x0045581401007387 */ /* 0x0001e80000100a00 */
[----:B0-----:R-:W2:Y:S01]  /*4e050*/  LDL.LU R20, [R1+0x410] ;  /* 0x0004100001147983 */ /* 0x001ea20000300800 */
[----:B------:R-:W2:Y:S02]  /*4e060*/  LDL.LU R21, [R1+0x414] ;  /* 0x0004140001157983 */ /* 0x000ea40000300800 */
[----:B------:R-:W2:Y:S02]  /*4e070*/  LDL.LU R22, [R1+0x418] ;  /* 0x0004180001167983 */ /* 0x000ea40000300800 */
[----:B----4-:R-:W-:-:S02]  /*4e080*/  IMAD.MOV.U32 R23, RZ, RZ, R3 ;  /* 0x000000ffff177224 */ /* 0x010fc400078e0003 */
[----:B------:R-:W4:Y:S04]  /*4e090*/  LDL.LU R3, [R1+0x45c0] ;  /* 0x0045c00001037983 */ /* 0x000f280000300800 */
[----:B--2---:R0:W-:Y:S01]  /*4e0a0*/  STL.64 [R1+0x4570], R22 ;  /* 0x0045701601007387 */ /* 0x0041e20000100a00 */
[----:B------:R1:W-:Y:S02]  /*4e0b0*/  STL.64 [R1+0x4568], R20 ;  /* 0x0045681401007387 */ /* 0x0003e40000100a00 */
[----:B0-----:R-:W-:Y:S01]  /*4e0c0*/  IMAD.MOV.U32 R22, RZ, RZ, R26 ;  /* 0x000000ffff167224 */ /* 0x001fe200078e001a */
[----:B-1----:R-:W2:Y:S01]  /*4e0d0*/  LDL.LU R20, [R1+0x420] ;  /* 0x0004200001147983 */ /* 0x002ea20000300800 */
[----:B------:R-:W-:Y:S02]  /*4e0e0*/  IMAD.MOV.U32 R21, RZ, RZ, R0 ;  /* 0x000000ffff157224 */ /* 0x000fe400078e0000 */
[----:B------:R-:W2:Y:S02]  /*4e0f0*/  LDL.LU R0, [R1+0x45bc] ;  /* 0x0045bc0001007983 */ /* 0x000ea40000300800 */
[----:B------:R-:W2:Y:S02]  /*4e100*/  LDL.LU R26, [R1+0x45b8] ;  /* 0x0045b800011a7983 */ /* 0x000ea40000300800 */
[----:B------:R-:W-:-:S02]  /*4e110*/  IMAD.MOV.U32 R23, RZ, RZ, R27 ;  /* 0x000000ffff177224 */ /* 0x000fc400078e001b */
[----:B------:R-:W2:Y:S03]  /*4e120*/  LDL.LU R27, [R1+0x45b4] ;  /* 0x0045b400011b7983 */ /* 0x000ea60000300800 */
[----:B------:R4:W-:Y:S02]  /*4e130*/  STL.64 [R1+0x4588], R22 ;  /* 0x0045881601007387 */ /* 0x0009e40000100a00 */
[----:B----4-:R-:W-:Y:S01]  /*4e140*/  IMAD.MOV.U32 R23, RZ, RZ, R3 ;  /* 0x000000ffff177224 */ /* 0x010fe200078e0003 */
[C---:B--2---:R-:W-:Y:S01]  /*4e150*/  HMMA.16816.F32.BF16 R8, R16.reuse, R26, R8 ;  /* 0x0000001a1008723c */ /* 0x044fe20000041808 */
[----:B------:R0:W-:Y:S04]  /*4e160*/  STL.64 [R1+0x4580], R20 ;  /* 0x0045801401007387 */ /* 0x0001e80000100a00 */
[----:B0-----:R-:W2:Y:S01]  /*4e170*/  LDL.LU R20, [R1+0x250] ;  /* 0x0002500001147983 */ /* 0x001ea20000300800 */
[----:B------:R-:W2:Y:S02]  /*4e180*/  LDL.LU R21, [R1+0x254] ;  /* 0x0002540001157983 */ /* 0x000ea40000300800 */
[----:B------:R-:W2:Y:S02]  /*4e190*/  LDL.LU R22, [R1+0x258] ;  /* 0x0002580001167983 */ /* 0x000ea40000300800 */
[----:B------:R-:W4:Y:S11]  /*4e1a0*/  LDL.LU R3, [R1+0x45b0] ;  /* 0x0045b00001037983 */ /* 0x000f360000300800 */
[----:B------:R-:W-:Y:S02]  /*4e1b0*/  @!UPT UIADD3 URZ, URZ, URZ, URZ ;  /* 0x0000003f3f3ff290 */ /* 0x000fe4000fffe03f */
[----:B------:R-:W-:Y:S01]  /*4e1c0*/  STL.64 [R1+0x280], R8 ;  /* 0x0002800801007387 */ /* 0x000fe20000100a00 */
[----:B------:R0:W-:Y:S03]  /*4e1d0*/  STL.64 [R1+0x288], R10 ;  /* 0x0002880a01007387 */ /* 0x0001e60000100a00 */
[----:B0-----:R-:W3:Y:S01]  /*4e1e0*/  LDL.LU.64 R10, [R1+0x45a8] ;  /* 0x0045a800010a7983 */ /* 0x001ee20000300a00 */
[----:B------:R-:W2:Y:S02]  /*4e1f0*/  LDL.LU.64 R8, [R1+0x45a0] ;  /* 0x0045a00001087983 */ /* 0x000ea40000300a00 */
[----:B------:R0:W-:Y:S02]  /*4e200*/  STL.64 [R1+0x4578], R26 ;  /* 0x0045781a01007387 */ /* 0x0001e40000100a00 */
[----:B0-----:R-:W2:Y:S01]  /*4e210*/  LDL.64 R26, [R1+0xc8] ;  /* 0x0000c800011a7983 */ /* 0x001ea20000100a00 */
[C---:B---3--:R-:W-:Y:S11]  /*4e220*/  HMMA.16816.F32.BF16 R4, R16.reuse, R10, R4 ;  /* 0x0000000a1004723c */ /* 0x048ff60000041804 */
[----:B------:R-:W-:Y:S11]  /*4e230*/  @!UPT UIADD3 URZ, URZ, URZ, URZ ;  /* 0x0000003f3f3ff290 */ /* 0x000ff6000fffe03f */
[----:B------:R-:W-:Y:S01]  /*4e240*/  @!UPT UIADD3 URZ, URZ, URZ, URZ ;  /* 0x0000003f3f3ff290 */ /* 0x000fe2000fffe03f */
[----:B------:R-:W-:Y:S01]  /*4e250*/  STL.64 [R1+0x270], R4 ;  /* 0x0002700401007387 */ /* 0x000fe20000100a00 */
[----:B------:R0:W-:Y:S03]  /*4e260*/  STL.64 [R1+0x278], R6 ;  /* 0x0002780601007387 */ /* 0x0001e60000100a00 */
[----:B0-----:R-:W3:Y:S01]  /*4e270*/  LDL.LU.64 R6, [R1+0x4598] ;  /* 0x0045980001067983 */ /* 0x001ee20000300a00 */
[----:B------:R0:W-:Y:S02]  /*4e280*/  STL.64 [R1+0x4470], R10 ;  /* 0x0044700a01007387 */ /* 0x0001e40000100a00 */
[----:B--2---:R-:W-:Y:S01]  /*4e290*/  STL.64 [R1+0x4468], R8 ;  /* 0x0044680801007387 */ /* 0x004fe20000100a00 */
[----:B0-----:R-:W2:Y:S01]  /*4e2a0*/  LDL R10, [R1+0xb8] ;  /* 0x0000b800010a7983 */ /* 0x001ea20000100800 */
[C---:B---3--:R-:W-:Y:S11]  /*4e2b0*/  HMMA.16816.F32.BF16 R12, R16.reuse, R6, R12 ;  /* 0x00000006100c723c */ /* 0x048ff6000004180c */
[----:B------:R-:W-:Y:S11]  /*4e2c0*/  @!UPT UIADD3 URZ, URZ, URZ, URZ ;  /* 0x0000003f3f3ff290 */ /* 0x000ff6000fffe03f */
[----:B------:R-:W-:Y:S01]  /*4e2d0*/  @!UPT UIADD3 URZ, URZ, URZ, URZ ;  /* 0x0000003f3f3ff290 */ /* 0x000fe2000fffe03f */
[----:B------:R-:W-:Y:S01]  /*4e2e0*/  STL.64 [R1+0x260], R12 ;  /* 0x0002600c01007387 */ /* 0x000fe20000100a00 */
[----:B------:R0:W-:Y:S03]  /*4e2f0*/  STL.64 [R1+0x268], R14 ;  /* 0x0002680e01007387 */ /* 0x0001e60000100a00 */
[----:B0-----:R-:W3:Y:S02]  /*4e300*/  LDL.LU.64 R14, [R1+0x4590] ;  /* 0x00459000010e7983 */ /* 0x001ee40000300a00 */
[----:B---3--:R-:W-:Y:S01]  /*4e310*/  HMMA.16816.F32.BF16 R20, R16, R14, R20 ;  /* 0x0000000e1014723c */ /* 0x008fe20000041814 */
[----:B------:R-:W-:Y:S02]  /*4e320*/  IMAD.MOV.U32 R4, RZ, RZ, R15 ;  /* 0x000000ffff047224 */ /* 0x000fe400078e000f */
[----:B------:R-:W0:Y:S11]  /*4e330*/  LDSM.16.MT88.4 R12, [R0+0x10800] ;  /* 0x01080000000c783b */ /* 0x000e360000004200 */
[----:B------:R-:W-:Y:S09]  /*4e340*/  @!UPT UIADD3 URZ, URZ, URZ, URZ ;  /* 0x0000003f3f3ff290 */ /* 0x000ff2000fffe03f */
[----:B------:R-:W-:Y:S01]  /*4e350*/  STL.64 [R1+0x250], R20 ;  /* 0x0002501401007387 */ /* 0x000fe20000100a00 */
[----:B------:R1:W-:Y:S03]  /*4e360*/  STL.64 [R1+0x258], R22 ;  /* 0x0002581601007387 */ /* 0x0003e60000100a00 */
[----:B-1----:R-:W3:Y:S01]  /*4e370*/  LDL.LU.64 R22, [R1+0x4588] ;  /* 0x0045880001167983 */ /* 0x002ee20000300a00 */
[----:B------:R-:W3:Y:S02]  /*4e380*/  LDL.LU.64 R20, [R1+0x4580] ;  /* 0x0045800001147983 */ /* 0x000ee40000300a00 */
[----:B------:R-:W-:Y:S01]  /*4e390*/  STL [R1+0x445c], R4 ;  /* 0x00445c0401007387 */ /* 0x000fe20000100800 */
[----:B0-----:R0:W-:Y:S01]  /*4e3a0*/  STL.64 [R1+0x43d0], R14 ;  /* 0x0043d00e01007387 */ /* 0x0011e20000100a00 */
[----:B------:R-:W-:Y:S03]  /*4e3b0*/  STL.64 [R1+0x43c8], R12 ;  /* 0x0043c80c01007387 */ /* 0x000fe60000100a00 */
[----:B0-----:R-:W2:Y:S01]  /*4e3c0*/  LDL.64 R14, [R1+0x58] ;  /* 0x00005800010e7983 */ /* 0x001ea20000100a00 */
[----:B------:R-:W-:-:S02]  /*4e3d0*/  IMAD.MOV.U32 R5, RZ, RZ, R26 ;  /* 0x000000ffff057224 */ /* 0x000fc400078e001a */
[----:B------:R-:W-:Y:S02]  /*4e3e0*/  IMAD.MOV.U32 R25, RZ, RZ, R27 ;  /* 0x000000ffff197224 */ /* 0x000fe400078e001b */
[----:B----4-:R-:W-:Y:S01]  /*4e3f0*/  IMAD.MOV.U32 R11, RZ, RZ, R3 ;  /* 0x000000ffff0b7224 */ /* 0x010fe200078e0003 */
[C---:B---3--:R-:W-:Y:S01]  /*4e400*/  HMMA.16816.F32.BF16 R20, R16.reuse, R26, R20 ;  /* 0x0000001a1014723c */ /* 0x048fe20000041814 */
[----:B--2---:R0:W-:Y:S11]  /*4e410*/  STL.64 [R1+0x44f0], R14 ;  /* 0x0044f00e01007387 */ /* 0x0041f60000100a00 */
[----:B------:R-:W-:Y:S11]  /*4e420*/  @!UPT UIADD3 URZ, URZ, URZ, URZ ;  /* 0x0000003f3f3ff290 */ /* 0x000ff6000fffe03f */
[----:B------:R-:W-:Y:S01]  /*4e430*/  @!UPT UIADD3 URZ, URZ, URZ, URZ ;  /* 0x0000003f3f3ff290 */ /* 0x000fe2000fffe03f */
[----:B------:R-:W-:Y:S02]  /*4e440*/  IMAD.MOV.U32 R3, RZ, RZ, R22 ;  /* 0x000000ffff037224 */ /* 0x000fe400078e0016 */
[----:B------:R-:W-:Y:S01]  /*4e450*/  IMAD.MOV.U32 R0, RZ, RZ, R23 ;  /* 0x000000ffff007224 */ /* 0x000fe200078e0017 */
[----:B0-----:R-:W2:Y:S01]  /*4e460*/  LDL.64 R14, [R1+0xa8] ;  /* 0x0000a800010e7983 */ /* 0x001ea20000100a00 */
[----:B------:R-:W3:Y:S02]  /*4e470*/  LDL.LU.64 R26, [R1+0x4578] ;  /* 0x00457800011a7983 */ /* 0x000ee40000300a00 */
[----:B------:R0:W-:Y:S02]  /*4e480*/  STL.64 [R1+0x420], R20 ;  /* 0x0004201401007387 */ /* 0x0001e40000100a00 */
[----:B------:R-:W4:Y:S01]  /*4e490*/  LDL.LU.64 R22, [R1+0x4570] ;  /* 0x0045700001167983 */ /* 0x000f220000300a00 */
[----:B0-----:R-:W4:Y:S04]  /*4e4a0*/  LDL.LU.64 R20, [R1+0x4568] ;  /* 0x0045680001147983 */ /* 0x001f280000300a00 */
[----:B---3--:R-:W-:Y:S01]  /*4e4b0*/  STL.64 [R1+0x4530], R26 ;  /* 0x0045301a01007387 */ /* 0x008fe20000100a00 */
[----:B----4-:R-:W-:Y:S03]  /*4e4c0*/  HMMA.16816.F32.BF16 R8, R16, R10, R20 ;  /* 0x0000000a1008723c */ /* 0x010fe60000041814 */
[----:B------:R0:W-:Y:S01]  /*4e4d0*/  STL [R1+0x4528], R25 ;  /* 0x0045281901007387 */ /* 0x0001e20000100800 */
[----:B------:R-:W2:Y:S03]  /*4e4e0*/  LDL.LU R24, [R1+0x400] ;  /* 0x0004000001187983 */ /* 0x000ea60000300800 */
[----:B0-----:R-:W2:Y:S01]  /*4e4f0*/  LDL.LU R25, [R1+0x404] ;  /* 0x0004040001197983 */ /* 0x001ea20000300800 */
[----:B------:R-:W2:Y:S02]  /*4e500*/  LDL.LU R26, [R1+0x408] ;  /* 0x00040800011a7983 */ /* 0x000ea40000300800 */
[----:B------:R-:W2:Y:S02]  /*4e510*/  LDL.LU R27, [R1+0x40c] ;  /* 0x00040c00011b7983 */ /* 0x000ea40000300800 */
[----:B------:R-:W-:Y:S01]  /*4e520*/  STL [R1+0x4460], R5 ;  /* 0x0044600501007387 */ /* 0x000fe20000100800 */
[----:B------:R-:W-:Y:S01]  /*4e530*/  STL [R1+0x415c], R0 ;  /* 0x00415c0001007387 */ /* 0x000fe20000100800 */
[----:B------:R-:W-:Y:S02]  /*4e540*/  STL [R1+0x4158], R3 ;  /* 0x0041580301007387 */ /* 0x000fe40000100800 */
[----:B------:R-:W3:Y:S02]  /*4e550*/  LDL.LU.64 R22, [R1+0x4560] ;  /* 0x0045600001167983 */ /* 0x000ee40000300a00 */
[----:B------:R-:W4:Y:S05]  /*4e560*/  LDL.LU.64 R20, [R1+0x4558] ;  /* 0x0045580001147983 */ /* 0x000f2a0000300a00 */
[----:B------:R0:W-:Y:S01]  /*4e570*/  STL.64 [R1+0x410], R8 ;  /* 0x0004100801007387 */ /* 0x0001e20000100a00 */
[----:B------:R1:W-:Y:S03]  /*4e580*/  STL.64 [R1+0x418], R10 ;  /* 0x0004180a01007387 */ /* 0x0003e60000100a00 */
[----:B0-----:R-:W2:Y:S01]  /*4e590*/  LDL.LU R8, [R1+0x370] ;  /* 0x0003700001087983 */ /* 0x001ea20000300800 */
[----:B------:R-:W2:Y:S02]  /*4e5a0*/  LDL.LU R9, [R1+0x374] ;  /* 0x0003740001097983 */ /* 0x000ea40000300800 */
[----:B-1----:R-:W2:Y:S02]  /*4e5b0*/  LDL.LU R10, [R1+0x378] ;  /* 0x00037800010a7983 */ /* 0x002ea40000300800 */
[----:B------:R-:W2:Y:S02]  /*4e5c0*/  LDL.LU R11, [R1+0x37c] ;  /* 0x00037c00010b7983 */ /* 0x000ea40000300800 */
[----:B--2---:R3:W-:Y:S01]  /*4e5d0*/  STL.64 [R1+0x4480], R10 ;  /* 0x0044800a01007387 */ /* 0x0047e20000100a00 */
[----:B------:R-:W-:Y:S02]  /*4e5e0*/  STL.64 [R1+0x4478], R8 ;  /* 0x0044780801007387 */ /* 0x000fe40000100a00 */
[----:B---3--:R-:W-:-:S02]  /*4e5f0*/  IMAD.MOV.U32 R10, RZ, RZ, R23 ;  /* 0x000000ffff0a7224 */ /* 0x008fc400078e0017 */
[----:B------:R-:W-:-:S05]  /*4e600*/  IMAD.MOV.U32 R11, RZ, RZ, R22 ;  /* 0x000000ffff0b7224 */ /* 0x000fca00078e0016 */
[----:B------:R0:W-:Y:S02]  /*4e610*/  STL.64 [R1+0x4498], R10 ;  /* 0x0044980a01007387 */ /* 0x0001e40000100a00 */
[----:B0-----:R-:W-:Y:S11]  /*4e620*/  HMMA.16816.F32.BF16 R8, R16, R14, R24 ;  /* 0x0000000e1008723c */ /* 0x001ff60000041818 */
[----:B------:R-:W-:Y:S11]  /*4e630*/  @!UPT UIADD3 URZ, URZ, URZ, URZ ;  /* 0x0000003f3f3ff290 */ /* 0x000ff6000fffe03f */
[----:B------:R-:W-:Y:S01]  /*4e640*/  @!UPT UIADD3 URZ, URZ, URZ, URZ ;  /* 0x0000003f3f3ff290 */ /* 0x000fe2000fffe03f */
[----:B------:R-:W-:Y:S01]  /*4e650*/  STL.64 [R1+0x400], R8 ;  /* 0x0004000801007387 */ /* 0x000fe20000100a00 */
[----:B------:R4:W-:Y:S02]  /*4e660*/  STL.64 [R1+0x408], R10 ;  /* 0x0004080a01007387 */ /* 0x0009e40000100a00 */
[----:B----4-:R-:W-:Y:S02]  /*4e670*/  IMAD.MOV.U32 R11, RZ, RZ, R20 ;  /* 0x000000ffff0b7224 */ /* 0x010fe400078e0014 */
[----:B------:R-:W-:Y:S01]  /*4e680*/  IMAD.MOV.U32 R10, RZ, RZ, R21 ;  /* 0x000000ffff0a7224 */ /* 0x000fe200078e0015 */
[----:B------:R-:W2:Y:S01]  /*4e690*/  LDL.LU R20, [R1+0x3b0] ;  /* 0x0003b00001147983 */ /* 0x000ea20000300800 */
[----:B------:R-:W2:Y:S02]  /*4e6a0*/  LDL.LU R21, [R1+0x3b4] ;  /* 0x0003b40001157983 */ /* 0x000ea40000300800 */
[----:B------:R-:W3:Y:S02]  /*4e6b0*/  LDL.LU R22, [R1+0x3b8] ;  /* 0x0003b80001167983 */ /* 0x000ee40000300800 */
[----:B------:R-:W3:Y:S02]  /*4e6c0*/  LDL.LU R23, [R1+0x3bc] ;  /* 0x0003bc0001177983 */ /* 0x000ee40000300800 */
[----:B---3--:R-:W-:Y:S01]  /*4e6d0*/  STL.64 [R1+0x4500], R22 ;  /* 0x0045001601007387 */ /* 0x008fe20000100a00 */
[----:B--2---:R0:W-:Y:S03]  /*4e6e0*/  STL.64 [R1+0x44f8], R20 ;  /* 0x0044f81401007387 */ /* 0x0041e60000100a00 */
[----:B0-----:R-:W2:Y:S01]  /*4e6f0*/  LDL.LU R20, [R1+0x3c0] ;  /* 0x0003c00001147983 */ /* 0x001ea20000300800 */
[----:B------:R-:W2:Y:S02]  /*4e700*/  LDL.LU R21, [R1+0x3c4] ;  /* 0x0003c40001157983 */ /* 0x000ea40000300800 */
[----:B------:R-:W3:Y:S02]  /*4e710*/  LDL.LU R22, [R1+0x3c8] ;  /* 0x0003c80001167983 */ /* 0x000ee40000300800 */
[----:B------:R-:W3:Y:S02]  /*4e720*/  LDL.LU R23, [R1+0x3cc] ;  /* 0x0003cc0001177983 */ /* 0x000ee40000300800 */
[----:B---3--:R0:W-:Y:S01]  /*4e730*/  STL.64 [R1+0x4510], R22 ;  /* 0x0045101601007387 */ /* 0x0081e20000100a00 */
[----:B--2---:R-:W-:Y:S03]  /*4e740*/  STL.64 [R1+0x4508], R20 ;  /* 0x0045081401007387 */ /* 0x004fe60000100a00 */
[----:B0-----:R-:W2:Y:S04]  /*4e750*/  LDL R22, [R1+0x78] ;  /* 0x0000780001167983 */ /* 0x001ea80000100800 */
[----:B------:R-:W2:Y:S01]  /*4e760*/  LDL R23, [R1+0x7c] ;  /* 0x00007c0001177983 */ /* 0x000ea20000100800 */
[----:B------:R-:W3:Y:S02]  /*4e770*/  LDL.LU R24, [R1+0x3e0] ;  /* 0x0003e00001187983 */ /* 0x000ee40000300800 */
[----:B------:R-:W3:Y:S02]  /*4e780*/  LDL.LU R25, [R1+0x3e4] ;  /* 0x0003e40001197983 */ /* 0x000ee40000300800 */
[----:B------:R-:W4:Y:S01]  /*4e790*/  LDL.LU R26, [R1+0x3e8] ;  /* 0x0003e800011a7983 */ /* 0x000f220000300800 */
[----:B------:R-:W4:Y:S04]  /*4e7a0*/  LDL.LU R27, [R1+0x3ec] ;  /* 0x0003ec00011b7983 */ /* 0x000f280000300800 */
[----:B----4-:R0:W-:Y:S01]  /*4e7b0*/  STL.64 [R1+0x4540], R26 ;  /* 0x0045401a01007387 */ /* 0x0101e20000100a00 */
[----:B---3--:R-:W-:Y:S03]  /*4e7c0*/  STL.64 [R1+0x4538], R24 ;  /* 0x0045381801007387 */ /* 0x008fe60000100a00 */
[----:B0-----:R-:W3:Y:S04]  /*4e7d0*/  LDL R26, [R1+0x98] ;  /* 0x00009800011a7983 */ /* 0x001ee80000100800 */
[----:B------:R-:W3:Y:S01]  /*4e7e0*/  LDL R27, [R1+0x9c] ;  /* 0x00009c00011b7983 */ /* 0x000ee20000100800 */
[----:B--2---:R0:W-:Y:S03]  /*4e7f0*/  STL.64 [R1+0x4520], R22 ;  /* 0x0045201601007387 */ /* 0x0041e60000100a00 */
[----:B0-----:R-:W2:Y:S01]  /*4e800*/  LDL.64 R22, [R1+0x88] ;  /* 0x0000880001167983 */ /* 0x001ea20000100a00 */
[----:B------:R-:W-:-:S02]  /*4e810*/  IMAD.MOV.U32 R5, RZ, RZ, R14 ;  /* 0x000000ffff057224 */ /* 0x000fc400078e000e */
[----:B------:R-:W-:Y:S01]  /*4e820*/  IMAD.MOV.U32 R4, RZ, RZ, R15 ;  /* 0x000000ffff047224 */ /* 0x000fe200078e000f */
[----:B--2---:R0:W-:Y:S01]  /*4e830*/  STL.64 [R1+0x4548], R22 ;  /* 0x0045481601007387 */ /* 0x0041e20000100a00 */
[----:B------:R-:W3:Y:S02]  /*4e840*/  LDL.LU R20, [R1+0x3f0] ;  /* 0x0003f00001147983 */ /* 0x000ee40000300800 */
[----:B------:R-:W3:Y:S01]  /*4e850*/  LDL.LU R21, [R1+0x3f4] ;  /* 0x0003f40001157983 */ /* 0x000ee20000300800 */
[----:B0-----:R-:W3:Y:S01]  /*4e860*/  LDL.LU R22, [R1+0x3f8] ;  /* 0x0003f80001167983 */ /* 0x001ee20000300800 */
[----:B------:R-:W3:Y:S02]  /*4e870*/  LDL.LU R23, [R1+0x3fc] ;  /* 0x0003fc0001177983 */ /* 0x000ee40000300800 */
[----:B------:R-:W2:Y:S02]  /*4e880*/  LDL.64 R14, [R1+0x68] ;  /* 0x00006800010e7983 */ /* 0x000ea40000100a00 */
[----:B--2---:R0:W-:Y:S01]  /*4e890*/  STL.64 [R1+0x4518], R14 ;  /* 0x0045180e01007387 */ /* 0x0041e20000100a00 */
[----:B------:R-:W2:Y:S02]  /*4e8a0*/  LDL.LU R12, [R1+0x3d0] ;  /* 0x0003d000010c7983 */ /* 0x000ea40000300800 */
[----:B------:R-:W2:Y:S01]  /*4e8b0*/  LDL.LU R13, [R1+0x3d4] ;  /* 0x0003d400010d7983 */ /* 0x000ea20000300800 */
[----:B0-----:R-:W2:Y:S01]  /*4e8c0*/  LDL.LU R14, [R1+0x3d8] ;  /* 0x0003d800010e7983 */ /* 0x001ea20000300800 */
[----:B------:R-:W2:Y:S02]  /*4e8d0*/  LDL.LU R15, [R1+0x3dc] ;  /* 0x0003dc00010f7983 */ /* 0x000ea40000300800 */
[----:B------:R-:W4:Y:S02]  /*4e8e0*/  LDL R9, [R1+0x1ec0] ;  /* 0x001ec00001097983 */ /* 0x000f240000100800 */
[----:B------:R-:W-:Y:S01]  /*4e8f0*/  STL.64 [R1+0x44b0], R10 ;  /* 0x0044b00a01007387 */ /* 0x000fe20000100a00 */
[----:B------:R-:W-:Y:S01]  /*4e900*/  STL.64 [R1+0x4490], R6 ;  /* 0x0044900601007387 */ /* 0x000fe20000100a00 */
[----:B------:R0:W-:Y:S03]  /*4e910*/  STL.64 [R1+0x4488], R4 ;  /* 0x0044880401007387 */ /* 0x0001e60000100a00 */
[----:B0-----:R-:W2:Y:S01]  /*4e920*/  LDL.LU R4, [R1+0x380] ;  /* 0x0003800001047983 */ /* 0x001ea20000300800 */
[----:B------:R-:W2:Y:S02]  /*4e930*/  LDL.LU R5, [R1+0x384] ;  /* 0x0003840001057983 */ /* 0x000ea40000300800 */
[----:B------:R-:W2:Y:S02]  /*4e940*/  LDL.LU R6, [R1+0x388] ;  /* 0x0003880001067983 */ /* 0x000ea40000300800 */
[----:B------:R-:W2:Y:S02]  /*4e950*/  LDL.LU R7, [R1+0x38c] ;  /* 0x00038c0001077983 */ /* 0x000ea40000300800 */
[----:B------:R-:W-:-:S02]  /*4e960*/  IMAD.MOV.U32 R10, RZ, RZ, R29 ;  /* 0x000000ffff0a7224 */ /* 0x000fc400078e001d */
[----:B------:R-:W-:Y:S01]  /*4e970*/  IMAD.MOV.U32 R11, RZ, RZ, R2 ;  /* 0x000000ffff0b7224 */ /* 0x000fe200078e0002 */
[----:B------:R-:W3:Y:S04]  /*4e980*/  LDL.LU R29, [R1+0x4550] ;  /* 0x00455000011d7983 */ /* 0x000ee80000300800 */
[----:B------:R-:W-:Y:S04]  /*4e990*/  STL.64 [R1+0x44e0], R10 ;  /* 0x0044e00a01007387 */ /* 0x000fe80000100a00 */
[----:B----4-:R0:W-:Y:S01]  /*4e9a0*/  STL [R1+0x44d8], R9 ;  /* 0x0044d80901007387 */ /* 0x0101e20000100800 */
[----:B------:R-:W4:Y:S03]  /*4e9b0*/  LDL.LU R8, [R1+0x240] ;  /* 0x0002400001087983 */ /* 0x000f260000300800 */
[----:B0-----:R-:W4:Y:S01]  /*4e9c0*/  LDL.LU R9, [R1+0x244] ;  /* 0x0002440001097983 */ /* 0x001f220000300800 */
[----:B------:R-:W4:Y:S02]  /*4e9d0*/  LDL.LU R10, [R1+0x248] ;  /* 0x00024800010a7983 */ /* 0x000f240000300800 */
[----:B------:R-:W4:Y:S01]  /*4e9e0*/  LDL.LU R11, [R1+0x24c] ;  /* 0x00024c00010b7983 */ /* 0x000f220000300800 */
[----:B--2---:R-:W-:Y:S01]  /*4e9f0*/  STL.64 [R1+0x44a8], R6 ;  /* 0x0044a80601007387 */ /* 0x004fe20000100a00 */
[----:B------:R0:W-:Y:S03]  /*4ea00*/  STL.64 [R1+0x44a0], R4 ;  /* 0x0044a00401007387 */ /* 0x0001e60000100a00 */
[----:B0-----:R-:W2:Y:S01]  /*4ea10*/  LDL.LU R4, [R1+0x390] ;  /* 0x0003900001047983 */ /* 0x001ea20000300800 */
[----:B------:R-:W2:Y:S02]  /*4ea20*/  LDL.LU R5, [R1+0x394] ;  /* 0x0003940001057983 */ /* 0x000ea40000300800 */
[----:B------:R-:W2:Y:S02]  /*4ea30*/  LDL.LU R6, [R1+0x398] ;  /* 0x0003980001067983 */ /* 0x000ea40000300800 */
[----:B------:R-:W2:Y:S01]  /*4ea40*/  LDL.LU R7, [R1+0x39c] ;  /* 0x00039c0001077983 */ /* 0x000ea20000300800 */
[C---:B---3--:R-:W-:Y:S01]  /*4ea50*/  HMMA.16816.F32.BF16 R24, R16.reuse, R26, R20 ;  /* 0x0000001a1018723c */ /* 0x048fe20000041814 */
[----:B--2---:R-:W-:Y:S01]  /*4ea60*/  STL.64 [R1+0x44c0], R6 ;  /* 0x0044c00601007387 */ /* 0x004fe20000100a00 */
[----:B------:R0:W-:Y:S03]  /*4ea70*/  STL.64 [R1+0x44b8], R4 ;  /* 0x0044b80401007387 */ /* 0x0001e60000100a00 */
[----:B0-----:R-:W2:Y:S01]  /*4ea80*/  LDL.LU R4, [R1+0x3a0] ;  /* 0x0003a00001047983 */ /* 0x001ea20000300800 */
[----:B------:R-:W2:Y:S02]  /*4ea90*/  LDL.LU R5, [R1+0x3a4] ;  /* 0x0003a40001057983 */ /* 0x000ea40000300800 */
[----:B------:R-:W2:Y:S02]  /*4eaa0*/  LDL.LU R6, [R1+0x3a8] ;  /* 0x0003a80001067983 */ /* 0x000ea40000300800 */
[----:B------:R-:W2:Y:S01]  /*4eab0*/  LDL.LU R7, [R1+0x3ac] ;  /* 0x0003ac0001077983 */ /* 0x000ea20000300800 */
[----:B------:R-:W3:Y:S11]  /*4eac0*/  LDL.LU.64 R22, [R1+0x4548] ;  /* 0x0045480001167983 */ /* 0x000ef60000300a00 */
[----:B------:R-:W-:Y:S01]  /*4ead0*/  @!UPT UIADD3 URZ, URZ, URZ, URZ ;  /* 0x0000003f3f3ff290 */ /* 0x000fe2000fffe03f */
[----:B------:R-:W-:Y:S02]  /*4eae0*/  STL.64 [R1+0x3f0], R24 ;  /* 0x0003f01801007387 */ /* 0x000fe40000100a00 */
[----:B------:R0:W-:Y:S02]  /*4eaf0*/  STL.64 [R1+0x3f8], R26 ;  /* 0x0003f81a01007387 */ /* 0x0001e40000100a00 */
[----:B0-----:R-:W3:Y:S01]  /*4eb00*/  LDL.LU.64 R26, [R1+0x4540] ;  /* 0x00454000011a7983 */ /* 0x001ee20000300a00 */
[----:B------:R-:W3:Y:S02]  /*4eb10*/  LDL.LU.64 R24, [R1+0x4538] ;  /* 0x0045380001187983 */ /* 0x000ee40000300a00 */
[C---:B---3--:R-:W-:Y:S01]  /*4eb20*/  HMMA.16816.F32.BF16 R24, R16.reuse, R22, R24 ;  /* 0x000000161018723c */ /* 0x048fe20000041818 */
[----:B------:R-:W-:Y:S11]  /*4eb30*/  IMAD.MOV.U32 R3, RZ, RZ, R23 ;  /* 0x000000ffff037224 */ /* 0x000ff600078e0017 */
[----:B------:R-:W-:Y:S11]  /*4eb40*/  @!UPT UIADD3 URZ, URZ, URZ, URZ ;  /* 0x0000003f3f3ff290 */ /* 0x000ff6000fffe03f */
[----:B------:R0:W-:Y:S01]  /*4eb50*/  STL.64 [R1+0x3e0], R24 ;  /* 0x0003e01801007387 */ /* 0x0001e20000100a00 */
[----:B------:R1:W-:Y:S02]  /*4eb60*/  STL.64 [R1+0x3e8], R26 ;  /* 0x0003e81a01007387 */ /* 0x0003e40000100a00 */
[----:B0-----:R-:W-:Y:S01]  /*4eb70*/  IMAD.MOV.U32 R24, RZ, RZ, R22 ;  /* 0x000000ffff187224 */ /* 0x001fe200078e0016 */
[----:B-1----:R-:W3:Y:S01]  /*4eb80*/  LDL.LU.64 R26, [R1+0x4530] ;  /* 0x00453000011a7983 */ /* 0x002ee20000300a00 */
[----:B------:R-:W2:Y:S02]  /*4eb90*/  LDL.LU R25, [R1+0x4528] ;  /* 0x0045280001197983 */ /* 0x000ea40000300800 */
[----:B------:R-:W2:Y:S02]  /*4eba0*/  LDL.LU.64 R22, [R1+0x4520] ;  /* 0x0045200001167983 */ /* 0x000ea40000300a00 */
[C---:B--2---:R-:W-:Y:S01]  /*4ebb0*/  HMMA.16816.F32.BF16 R20, R16.reuse, R22, R12 ;  /* 0x000000161014723c */ /* 0x044fe2000004180c */
[----:B------:R-:W2:Y:S11]  /*4ebc0*/  LDL.LU.64 R14, [R1+0x4518] ;  /* 0x00451800010e7983 */ /* 0x000eb60000300a00 */
[----:B------:R-:W-:Y:S11]  /*4ebd0*/  @!UPT UIADD3 URZ, URZ, URZ, URZ ;  /* 0x0000003f3f3ff290 */ /* 0x000ff6000fffe03f */
[----:B------:R-:W-:Y:S01]  /*4ebe0*/  STL.64 [R1+0x3d0], R20 ;  /* 0x0003d01401007387 */ /* 0x000fe20000100a00 */
[----:B------:R0:W-:Y:S03]  /*4ebf0*/  STL.64 [R1+0x3d8], R22 ;  /* 0x0003d81601007387 */ /* 0x0001e60000100a00 */
[----:B0-----:R-:W3:Y:S01]  /*4ec00*/  LDL.LU.64 R22, [R1+0x4510] ;  /* 0x0045100001167983 */ /* 0x001ee20000300a00 */
[----:B------:R-:W3:Y:S02]  /*4ec10*/  LDL.LU.64 R20, [R1+0x4508] ;  /* 0x0045080001147983 */ /* 0x000ee40000300a00 */
[----:B--2---:R-:W-:Y:S02]  /*4ec20*/  IMAD.MOV.U32 R2, RZ, RZ, R14 ;  /* 0x000000ffff027224 */ /* 0x004fe400078e000e */
[----:B------:R-:W-:Y:S01]  /*4ec30*/  IMAD.MOV.U32 R0, RZ, RZ, R15 ;  /* 0x000000ffff007224 */ /* 0x000fe200078e000f */
[C---:B---3--:R-:W-:Y:S11]  /*4ec40*/  HMMA.16816.F32.BF16 R20, R16.reuse, R14, R20 ;  /* 0x0000000e1014723c */ /* 0x048ff60000041814 */
[----:B------:R-:W-:Y:S11]  /*4ec50*/  @!UPT UIADD3 URZ, URZ, URZ, URZ ;  /* 0x0000003f3f3ff290 */ /* 0x000ff6000fffe03f */
[----:B------:R-:W-:Y:S01]  /*4ec60*/  @!UPT UIADD3 URZ, URZ, URZ, URZ ;  /* 0x0000003f3f3ff290 */ /* 0x000fe2000fffe03f */
        /* <DEDUP_REMOVED lines=8> */
[----:B------:R-:W-:Y:S01]  /*4ecf0*/  STL.64 [R1+0x3b0], R20 ;  /* 0x0003b01401007387 */ /* 0x000fe20000100a00 */
[----:B------:R0:W-:Y:S03]  /*4ed00*/  STL.64 [R1+0x3b8], R22 ;  /* 0x0003b81601007387 */ /* 0x0001e60000100a00 */
[----:B0-----:R-:W4:Y:S01]  /*4ed10*/  LDL.LU.64 R22, [R1+0x44e8] ;  /* 0x0044e80001167983 */ /* 0x001f220000300a00 */
[----:B------:R0:W-:Y:S02]  /*4ed20*/  STL.64 [R1+0x43e8], R14 ;  /* 0x0043e80e01007387 */ /* 0x0001e40000100a00 */
[----:B------:R-:W2:Y:S02]  /*4ed30*/  LDL.LU R12, [R1+0x350] ;  /* 0x00035000010c7983 */ /* 0x000ea40000300800 */
[----:B------:R-:W2:Y:S01]  /*4ed40*/  LDL.LU R13, [R1+0x354] ;  /* 0x00035400010d7983 */ /* 0x000ea20000300800 */
[----:B0-----:R-:W2:Y:S01]  /*4ed50*/  LDL.LU R14, [R1+0x358] ;  /* 0x00035800010e7983 */ /* 0x001ea20000300800 */
[----:B------:R-:W2:Y:S01]  /*4ed60*/  LDL.LU R15, [R1+0x35c] ;  /* 0x00035c00010f7983 */ /* 0x000ea20000300800 */
[----:B----4-:R-:W-:Y:S02]  /*4ed70*/  HMMA.16816.F32.BF16 R16, R16, R22, R8 ;  /* 0x000000161010723c */ /* 0x010fe40000041808 */
[----:B------:R-:W3:Y:S01]  /*4ed80*/  LDL.LU.64 R10, [R1+0x44e0] ;  /* 0x0044e000010a7983 */ /* 0x000ee20000300a00 */
[----:B------:R-:W4:Y:S02]  /*4ed90*/  LDL.LU R9, [R1+0x44d8] ;  /* 0x0044d80001097983 */ /* 0x000f240000300800 */
[----:B------:R-:W3:Y:S02]  /*4eda0*/  LDL.LU.64 R22, [R1+0x44d0] ;  /* 0x0044d00001167983 */ /* 0x000ee40000300a00 */
[----:B------:R-:W3:Y:S11]  /*4edb0*/  LDL.LU.64 R20, [R1+0x44c8] ;  /* 0x0044c80001147983 */ /* 0x000ef60000300a00 */
[----:B------:R-:W-:Y:S05]  /*4edc0*/  @!UPT UIADD3 URZ, URZ, URZ, URZ ;  /* 0x0000003f3f3ff290 */ /* 0x000fea000fffe03f */
[----:B------:R-:W-:Y:S01]  /*4edd0*/  STL.64 [R1+0x240], R16 ;  /* 0x0002401001007387 */ /* 0x000fe20000100a00 */
[----:B------:R-:W-:Y:S03]  /*4ede0*/  STL.64 [R1+0x248], R18 ;  /* 0x0002481201007387 */ /* 0x000fe60000100a00 */
[----:B----4-:R-:W0:Y:S04]  /*4edf0*/  LDSM.16.MT88.4 R16, [R9+0x10800] ;  /* 0x010800000910783b */ /* 0x010e280000004200 */
[----:B0-----:R0:W-:Y:S01]  /*4ee00*/  STL.64 [R1+0x4260], R18 ;  /* 0x0042601201007387 */ /* 0x0011e20000100a00 */
[----:B------:R1:W-:Y:S03]  /*4ee10*/  STL.64 [R1+0x4258], R16 ;  /* 0x0042581001007387 */ /* 0x0003e60000100a00 */
[----:B0-----:R-:W4:Y:S01]  /*4ee20*/  LDL.LU.64 R18, [R1+0x48] ;  /* 0x0000480001127983 */ /* 0x001f220000300a00 */
[C---:B---3--:R-:W-:Y:S03]  /*4ee30*/  HMMA.16816.F32.BF16 R8, R20.reuse, R10, R4 ;  /* 0x0000000a1408723c */ /* 0x048fe60000041804 */
[----:B----4-:R-:W-:Y:S01]  /*4ee40*/  STL.64 [R1+0x4430], R18 ;  /* 0x0044301201007387 */ /* 0x010fe20000100a00 */
[----:B-1----:R-:W3:Y:S02]  /*4ee50*/  LDL.LU R16, [R1+0x360] ;  /* 0x0003600001107983 */ /* 0x002ee40000300800 */
[----:B------:R-:W3:Y:S02]  /*4ee60*/  LDL.LU R17, [R1+0x364] ;  /* 0x0003640001117983 */ /* 0x000ee40000300800 */
[----:B------:R-:W4:Y:S01]  /*4ee70*/  LDL.LU.64 R6, [R1+0x44c0] ;  /* 0x0044c00001067983 */ /* 0x000f220000300a00 */
[----:B------:R-:W4:Y:S11]  /*4ee80*/  LDL.LU.64 R4, [R1+0x44b8] ;  /* 0x0044b80001047983 */ /* 0x000f360000300a00 */
[----:B------:R-:W-:Y:S03]  /*4ee90*/  @!UPT UIADD3 URZ, URZ, URZ, URZ ;  /* 0x0000003f3f3ff290 */ /* 0x000fe6000fffe03f */
[----:B------:R-:W-:Y:S02]  /*4eea0*/  STL.64 [R1+0x3a0], R8 ;  /* 0x0003a00801007387 */ /* 0x000fe40000100a00 */
[----:B------:R0:W-:Y:S02]  /*4eeb0*/  STL.64 [R1+0x3a8], R10 ;  /* 0x0003a80a01007387 */ /* 0x0001e40000100a00 */
[----:B0-----:R-:W4:Y:S02]  /*4eec0*/  LDL.LU.64 R10, [R1+0x44b0] ;  /* 0x0044b000010a7983 */ /* 0x001f240000300a00 */
[C---:B----4-:R-:W-:Y:S02]  /*4eed0*/  HMMA.16816.F32.BF16 R8, R20.reuse, R10, R4 ;  /* 0x0000000a1408723c */ /* 0x050fe40000041804 */
[----:B------:R-:W4:Y:S01]  /*4eee0*/  LDL.LU.64 R6, [R1+0x44a8] ;  /* 0x0044a80001067983 */ /* 0x000f220000300a00 */
[----:B------:R-:W4:Y:S11]  /*4eef0*/  LDL.LU.64 R4, [R1+0x44a0] ;  /* 0x0044a00001047983 */ /* 0x000f360000300a00 */
[----:B------:R-:W-:Y:S09]  /*4ef00*/  @!UPT UIADD3 URZ, URZ, URZ, URZ ;  /* 0x0000003f3f3ff290 */ /* 0x000ff2000fffe03f */
[----:B------:R-:W-:Y:S01]  /*4ef10*/  STL.64 [R1+0x390], R8 ;  /* 0x0003900801007387 */ /* 0x000fe20000100a00 */
[----:B------:R0:W-:Y:S03]  /*4ef20*/  STL.64 [R1+0x398], R10 ;  /* 0x0003980a01007387 */ /* 0x0001e60000100a00 */
[----:B0-----:R-:W4:Y:S02]  /*4ef30*/  LDL.LU.64 R10, [R1+0x4498] ;  /* 0x00449800010a7983 */ /* 0x001f240000300a00 */
[C---:B----4-:R-:W-:Y:S02]  /*4ef40*/  HMMA.16816.F32.BF16 R8, R20.reuse, R10, R4 ;  /* 0x0000000a1408723c */ /* 0x050fe40000041804 */
[----:B------:R-:W2:Y:S01]  /*4ef50*/  LDL.LU.64 R6, [R1+0x4490] ;  /* 0x0044900001067983 */ /* 0x000ea20000300a00 */
[----:B------:R-:W4:Y:S11]  /*4ef60*/  LDL.LU.64 R4, [R1+0x4488] ;  /* 0x0044880001047983 */ /* 0x000f360000300a00 */
[----:B------:R-:W-:Y:S09]  /*4ef70*/  @!UPT UIADD3 URZ, URZ, URZ, URZ ;  /* 0x0000003f3f3ff290 */ /* 0x000ff2000fffe03f */
[----:B------:R-:W-:Y:S01]  /*4ef80*/  STL.64 [R1+0x380], R8 ;  /* 0x0003800801007387 */ /* 0x000fe20000100a00 */
[----:B------:R0:W-:Y:S03]  /*4ef90*/  STL.64 [R1+0x388], R10 ;  /* 0x0003880a01007387 */ /* 0x0001e60000100a00 */
[----:B0-----:R-:W2:Y:S01]  /*4efa0*/  LDL.LU.64 R10, [R1+0x4480] ;  /* 0x00448000010a7983 */ /* 0x001ea20000300a00 */
[----:B------:R-:W2:Y:S02]  /*4efb0*/  LDL.LU.64 R8, [R1+0x4478] ;  /* 0x0044780001087983 */ /* 0x000ea40000300a00 */
[C---:B--2---:R-:W-:Y:S11]  /*4efc0*/  HMMA.16816.F32.BF16 R8, R20.reuse, R26, R8 ;  /* 0x0000001a1408723c */ /* 0x044ff60000041808 */
[----:B------:R-:W-:Y:S11]  /*4efd0*/  @!UPT UIADD3 URZ, URZ, URZ, URZ ;  /* 0x0000003f3f3ff290 */ /* 0x000ff6000fffe03f */
[----:B------:R-:W-:Y:S01]  /*4efe0*/  @!UPT UIADD3 URZ, URZ, URZ, URZ ;  /* 0x0000003f3f3ff290 */ /* 0x000fe2000fffe03f */
[----:B------:R-:W-:Y:S01]  /*4eff0*/  STL.64 [R1+0x370], R8 ;  /* 0x0003700801007387 */ /* 0x000fe20000100a00 */
[----:B------:R0:W-:Y:S03]  /*4f000*/  STL.64 [R1+0x378], R10 ;  /* 0x0003780a01007387 */ /* 0x0001e60000100a00 */
[----:B0-----:R-:W3:Y:S01]  /*4f010*/  LDL.LU.64 R10, [R1+0x4470] ;  /* 0x00447000010a7983 */ /* 0x001ee20000300a00 */
[----:B------:R-:W2:Y:S02]  /*4f020*/  LDL.LU.64 R8, [R1+0x4468] ;  /* 0x0044680001087983 */ /* 0x000ea40000300a00 */
[----:B------:R-:W-:Y:S02]  /*4f030*/  IMAD.MOV.U32 R18, RZ, RZ, R29 ;  /* 0x000000ffff127224 */ /* 0x000fe400078e001d */
[----:B------:R-:W-:Y:S01]  /*4f040*/  IMAD.MOV.U32 R19, RZ, RZ, R28 ;  /* 0x000000ffff137224 */ /* 0x000fe200078e001c */
[C---:B------:R-:W-:Y:S01]  /*4f050*/  HMMA.16816.F32.BF16 R12, R20.reuse, R6, R12 ;  /* 0x00000006140c723c */ /* 0x040fe2000004180c */
[----:B------:R-:W-:Y:S11]  /*4f060*/  STL.64 [R1+0x4380], R26 ;  /* 0x0043801a01007387 */ /* 0x000ff60000100a00 */
[----:B------:R-:W-:Y:S11]  /*4f070*/  @!UPT UIADD3 URZ, URZ, URZ, URZ ;  /* 0x0000003f3f3ff290 */ /* 0x000ff6000fffe03f */
[----:B------:R-:W-:Y:S01]  /*4f080*/  @!UPT UIADD3 URZ, URZ, URZ, URZ ;  /* 0x0000003f3f3ff290 */ /* 0x000fe2000fffe03f */
[----:B------:R-:W-:Y:S02]  /*4f090*/  IMAD.MOV.U32 R29, RZ, RZ, R14 ;  /* 0x000000ffff1d7224 */ /* 0x000fe400078e000e */
[----:B------:R-:W-:Y:S01]  /*4f0a0*/  IMAD.MOV.U32 R28, RZ, RZ, R15 ;  /* 0x000000ffff1c7224 */ /* 0x000fe200078e000f */
[----:B---3--:R-:W-:Y:S01]  /*4f0b0*/  HMMA.16816.F32.BF16 R16, R20, R10, R16 ;  /* 0x0000000a1410723c */ /* 0x008fe20000041810 */
[----:B------:R4:W-:Y:S01]  /*4f0c0*/  STL.64 [R1+0x4378], R10 ;  /* 0x0043780a01007387 */ /* 0x0009e20000100a00 */
[----:B--2---:R-:W-:Y:S05]  /*4f0d0*/  STL.64 [R1+0x4370], R8 ;  /* 0x0043700801007387 */ /* 0x004fea0000100a00 */
[----:B----4-:R-:W-:-:S02]  /*4f0e0*/  IMAD.MOV.U32 R10, RZ, RZ, R5 ;  /* 0x000000ffff0a7224 */ /* 0x010fc400078e0005 */
[----:B------:R-:W-:Y:S11]  /*4f0f0*/  IMAD.MOV.U32 R11, RZ, RZ, R4 ;  /* 0x000000ffff0b7224 */ /* 0x000ff600078e0004 */
[----:B------:R-:W-:Y:S03]  /*4f100*/  @!UPT UIADD3 URZ, URZ, URZ, URZ ;  /* 0x0000003f3f3ff290 */ /* 0x000fe6000fffe03f */
[----:B------:R-:W-:Y:S01]  /*4f110*/  STL.64 [R1+0x360], R16 ;  /* 0x0003601001007387 */ /* 0x000fe20000100a00 */
[----:B------:R-:W-:Y:S02]  /*4f120*/  STL.64 [R1+0x368], R18 ;  /* 0x0003681201007387 */ /* 0x000fe40000100a00 */
[----:B------:R0:W-:Y:S02]  /*4f130*/  STL.64 [R1+0x350], R12 ;  /* 0x0003500c01007387 */ /* 0x0001e40000100a00 */
[----:B0-----:R-:W2:Y:S01]  /*4f140*/  LDL.LU R12, [R1+0x2e0] ;  /* 0x0002e000010c7983 */ /* 0x001ea20000300800 */
[----:B------:R-:W2:Y:S02]  /*4f150*/  LDL.LU R13, [R1+0x2e4] ;  /* 0x0002e400010d7983 */ /* 0x000ea40000300800 */
[----:B------:R-:W3:Y:S02]  /*4f160*/  LDL.LU R14, [R1+0x2e8] ;  /* 0x0002e800010e7983 */ /* 0x000ee40000300800 */
[----:B------:R-:W3:Y:S01]  /*4f170*/  LDL.LU R15, [R1+0x2ec] ;  /* 0x0002ec00010f7983 */ /* 0x000ee20000300800 */
[----:B------:R-:W4:Y:S01]  /*4f180*/  LDL.LU R5, [R1+0x4460] ;  /* 0x0044600001057983 */ /* 0x000f220000300800 */
[----:B------:R-:W2:Y:S02]  /*4f190*/  LDL.LU R4, [R1+0x445c] ;  /* 0x00445c0001047983 */ /* 0x000ea40000300800 */
[----:B------:R-:W2:Y:S02]  /*4f1a0*/  LDL.LU R16, [R1+0x320] ;  /* 0x0003200001107983 */ /* 0x000ea40000300800 */
[----:B------:R-:W2:Y:S01]  /*4f1b0*/  LDL.LU R17, [R1+0x324] ;  /* 0x0003240001117983 */ /* 0x000ea20000300800 */
[----:B------:R-:W2:Y:S01]  /*4f1c0*/  LDL.LU R18, [R1+0x328] ;  /* 0x0003280001127983 */ /* 0x000ea20000300800 */
[----:B------:R-:W2:Y:S03]  /*4f1d0*/  LDL.LU R19, [R1+0x32c] ;  /* 0x00032c0001137983 */ /* 0x000ea60000300800 */
[----:B--2---:R4:W-:Y:S01]  /*4f1e0*/  STL.64 [R1+0x4440], R18 ;  /* 0x0044401201007387 */ /* 0x0049e20000100a00 */
[----:B------:R0:W-:Y:S02]  /*4f1f0*/  STL.64 [R1+0x4438], R16 ;  /* 0x0044381001007387 */ /* 0x0001e40000100a00 */
[----:B----4-:R-:W-:-:S02]  /*4f200*/  IMAD.MOV.U32 R18, RZ, RZ, R5 ;  /* 0x000000ffff127224 */ /* 0x010fc400078e0005 */
[----:B------:R-:W-:Y:S01]  /*4f210*/  IMAD.MOV.U32 R19, RZ, RZ, R25 ;  /* 0x000000ffff137224 */ /* 0x000fe200078e0019 */
[----:B------:R-:W2:Y:S04]  /*4f220*/  LDL.LU R5, [R1+0x4458] ;  /* 0x0044580001057983 */ /* 0x000ea80000300800 */
[----:B------:R1:W-:Y:S01]  /*4f230*/  STL.64 [R1+0x4450], R18 ;  /* 0x0044501201007387 */ /* 0x0003e20000100a00 */
[----:B0-----:R-:W4:Y:S02]  /*4f240*/  LDL.LU R16, [R1+0x340] ;  /* 0x0003400001107983 */ /* 0x001f240000300800 */
[----:B------:R-:W4:Y:S01]  /*4f250*/  LDL.LU R17, [R1+0x344] ;  /* 0x0003440001117983 */ /* 0x000f220000300800 */
[----:B-1----:R-:W4:Y:S01]  /*4f260*/  LDL.LU R18, [R1+0x348] ;  /* 0x0003480001127983 */ /* 0x002f220000300800 */
[----:B------:R-:W4:Y:S02]  /*4f270*/  LDL.LU R19, [R1+0x34c] ;  /* 0x00034c0001137983 */ /* 0x000f240000300800 */
[----:B------:R0:W-:Y:S02]  /*4f280*/  STL.64 [R1+0x4428], R10 ;  /* 0x0044280a01007387 */ /* 0x0001e40000100a00 */
[----:B0-----:R-:W2:Y:S04]  /*4f290*/  LDL.64 R10, [R1+0xb8] ;  /* 0x0000b800010a7983 */ /* 0x001ea80000100a00 */
[----:B--2---:R0:W-:Y:S01]  /*4f2a0*/  STL.64 [R1+0x4448], R10 ;  /* 0x0044480a01007387 */ /* 0x0041e20000100a00 */
[----:B------:R-:W2:Y:S02]  /*4f2b0*/  LDL.LU R8, [R1+0x330] ;  /* 0x0003300001087983 */ /* 0x000ea40000300800 */
[----:B------:R-:W2:Y:S01]  /*4f2c0*/  LDL.LU R9, [R1+0x334] ;  /* 0x0003340001097983 */ /* 0x000ea20000300800 */
[----:B0-----:R-:W2:Y:S01]  /*4f2d0*/  LDL.LU R10, [R1+0x338] ;  /* 0x00033800010a7983 */ /* 0x001ea20000300800 */
[----:B------:R-:W2:Y:S02]  /*4f2e0*/  LDL.LU R11, [R1+0x33c] ;  /* 0x00033c00010b7983 */ /* 0x000ea40000300800 */
[----:B---3--:R0:W-:Y:S02]  /*4f2f0*/  STL.64 [R1+0x43f8], R14 ;  /* 0x0043f80e01007387 */ /* 0x0081e40000100a00 */
[----:B------:R-:W-:Y:S02]  /*4f300*/  STL.64 [R1+0x43f0], R12 ;  /* 0x0043f00c01007387 */ /* 0x000fe40000100a00 */
[----:B0-----:R-:W-:-:S02]  /*4f310*/  IMAD.MOV.U32 R14, RZ, RZ, R24 ;  /* 0x000000ffff0e7224 */ /* 0x001fc400078e0018 */
[----:B------:R-:W-:-:S05]  /*4f320*/  IMAD.MOV.U32 R15, RZ, RZ, R3 ;  /* 0x000000ffff0f7224 */ /* 0x000fca00078e0003 */
[----:B------:R0:W-:Y:S04]  /*4f330*/  STL.64 [R1+0x4408], R14 ;  /* 0x0044080e01007387 */ /* 0x0001e80000100a00 */
[----:B0-----:R-:W3:Y:S04]  /*4f340*/  LDL.64 R14, [R1+0x98] ;  /* 0x00009800010e7983 */ /* 0x001ee80000100a00 */
[----:B---3--:R0:W-:Y:S01]  /*4f350*/  STL.64 [R1+0x4420], R14 ;  /* 0x0044200e01007387 */ /* 0x0081e20000100a00 */
        /* <DEDUP_REMOVED lines=9> */
[----:B------:R-:W2:Y:S03]  /*4f3f0*/  LDL.LU R27, [R1+0x2fc] ;  /* 0x0002fc00011b7983 */ /* 0x000ea60000300800 */
[----:B--2---:R-:W-:Y:S01]  /*4f400*/  STL.64 [R1+0x4418], R26 ;  /* 0x0044181a01007387 */ /* 0x004fe20000100a00 */
[----:B------:R0:W-:Y:S03]  /*4f410*/  STL.64 [R1+0x4410], R24 ;  /* 0x0044101801007387 */ /* 0x0001e60000100a00 */
[----:B0-----:R-:W2:Y:S01]  /*4f420*/  LDL.LU R24, [R1+0x300] ;  /* 0x0003000001187983 */ /* 0x001ea20000300800 */
[----:B------:R-:W2:Y:S02]  /*4f430*/  LDL.LU R25, [R1+0x304] ;  /* 0x0003040001197983 */ /* 0x000ea40000300800 */
[----:B------:R-:W2:Y:S02]  /*4f440*/  LDL.LU R26, [R1+0x308] ;  /* 0x00030800011a7983 */ /* 0x000ea40000300800 */
[----:B------:R-:W2:Y:S01]  /*4f450*/  LDL.LU R27, [R1+0x30c] ;  /* 0x00030c00011b7983 */ /* 0x000ea20000300800 */
[----:B------:R0:W-:Y:S01]  /*4f460*/  STL.64 [R1+0x43a0], R6 ;  /* 0x0043a00601007387 */ /* 0x0001e20000100a00 */
[----:B------:R4:W-:Y:S03]  /*4f470*/  STL [R1+0x4398], R5 ;  /* 0x0043980501007387 */ /* 0x0009e60000100800 */
[----:B0-----:R-:W4:Y:S01]  /*4f480*/  LDL R6, [R1+0x38] ;  /* 0x0000380001067983 */ /* 0x001f220000100800 */
[----:B------:R-:W-:-:S02]  /*4f490*/  IMAD.MOV.U32 R7, RZ, RZ, R4 ;  /* 0x000000ffff077224 */ /* 0x000fc400078e0004 */
[----:B------:R-:W-:Y:S02]  /*4f4a0*/  STL [R1+0x408c], R28 ;  /* 0x00408c1c01007387 */ /* 0x000fe40000100800 */
[----:B------:R-:W-:Y:S03]  /*4f4b0*/  STL [R1+0x4088], R29 ;  /* 0x0040881d01007387 */ /* 0x000fe60000100800 */
[C---:B----4-:R-:W-:Y:S01]  /*4f4c0*/  HMMA.16816.F32.BF16 R4, R20.reuse, R6, R16 ;  /* 0x000000061404723c */ /* 0x050fe20000041810 */
[----:B------:R-:W4:Y:S11]  /*4f4d0*/  LDL.LU.64 R18, [R1+0x4450] ;  /* 0x0044500001127983 */ /* 0x000f360000300a00 */
[----:B------:R-:W-:Y:S11]  /*4f4e0*/  @!UPT UIADD3 URZ, URZ, URZ, URZ ;  /* 0x0000003f3f3ff290 */ /* 0x000ff6000fffe03f */
[----:B------:R-:W-:Y:S01]  /*4f4f0*/  STL.64 [R1+0x5b0], R4 ;  /* 0x0005b00401007387 */ /* 0x000fe20000100a00 */
[----:B------:R-:W-:Y:S01]  /*4f500*/  STL.64 [R1+0x5b8], R6 ;  /* 0x0005b80601007387 */ /* 0x000fe20000100a00 */
[C---:B----4-:R-:W-:Y:S02]  /*4f510*/  HMMA.16816.F32.BF16 R16, R20.reuse, R18, R8 ;  /* 0x000000121410723c */ /* 0x050fe40000041808 */
[----:B------:R-:W4:Y:S11]  /*4f520*/  LDL.LU.64 R10, [R1+0x4448] ;  /* 0x00444800010a7983 */ /* 0x000f360000300a00 */
[----:B------:R-:W-:Y:S10]  /*4f530*/  @!UPT UIADD3 URZ, URZ, URZ, URZ ;  /* 0x0000003f3f3ff290 */ /* 0x000ff4000fffe03f */
[----:B------:R-:W-:Y:S01]  /*4f540*/  STL.64 [R1+0x340], R16 ;  /* 0x0003401001007387 */ /* 0x000fe20000100a00 */
[----:B------:R0:W-:Y:S03]  /*4f550*/  STL.64 [R1+0x348], R18 ;  /* 0x0003481201007387 */ /* 0x0001e60000100a00 */
[----:B0-----:R-:W4:Y:S01]  /*4f560*/  LDL.LU.64 R18, [R1+0x4440] ;  /* 0x0044400001127983 */ /* 0x001f220000300a00 */
[----:B------:R-:W4:Y:S02]  /*4f570*/  LDL.LU.64 R16, [R1+0x4438] ;  /* 0x0044380001107983 */ /* 0x000f240000300a00 */
[C---:B----4-:R-:W-:Y:S11]  /*4f580*/  HMMA.16816.F32.BF16 R16, R20.reuse, R10, R16 ;  /* 0x0000000a1410723c */ /* 0x050ff60000041810 */
[----:B------:R-:W-:Y:S11]  /*4f590*/  @!UPT UIADD3 URZ, URZ, URZ, URZ ;  /* 0x0000003f3f3ff290 */ /* 0x000ff6000fffe03f */
[----:B------:R-:W-:Y:S01]  /*4f5a0*/  @!UPT UIADD3 URZ, URZ, URZ, URZ ;  /* 0x0000003f3f3ff290 */ /* 0x000fe2000fffe03f */
[----:B------:R0:W-:Y:S01]  /*4f5b0*/  STL.64 [R1+0x330], R16 ;  /* 0x0003301001007387 */ /* 0x0001e20000100a00 */
[----:B------:R1:W-:Y:S02]  /*4f5c0*/  STL.64 [R1+0x338], R18 ;  /* 0x0003381201007387 */ /* 0x0003e40000100a00 */
[----:B0-----:R-:W-:Y:S01]  /*4f5d0*/  IMAD.MOV.U32 R17, RZ, RZ, R10 ;  /* 0x000000ffff117224 */ /* 0x001fe200078e000a */
[----:B-1----:R-:W4:Y:S01]  /*4f5e0*/  LDL.LU.64 R18, [R1+0x4430] ;  /* 0x0044300001127983 */ /* 0x002f220000300a00 */
[----:B------:R-:W-:Y:S02]  /*4f5f0*/  IMAD.MOV.U32 R16, RZ, RZ, R11 ;  /* 0x000000ffff107224 */ /* 0x000fe400078e000b */
[----:B------:R-:W3:Y:S03]  /*4f600*/  LDL.LU.64 R10, [R1+0x4428] ;  /* 0x00442800010a7983 */ /* 0x000ee60000300a00 */
[----:B------:R-:W-:Y:S01]  /*4f610*/  STL [R1+0x4328], R16 ;  /* 0x0043281001007387 */ /* 0x000fe20000100800 */
[----:B------:R-:W-:Y:S01]  /*4f620*/  STL [R1+0x4324], R17 ;  /* 0x0043241101007387 */ /* 0x000fe20000100800 */
[C---:B---3--:R-:W-:Y:S02]  /*4f630*/  HMMA.16816.F32.BF16 R8, R20.reuse, R10, R12 ;  /* 0x0000000a1408723c */ /* 0x048fe4000004180c */
[----:B------:R-:W2:Y:S11]  /*4f640*/  LDL.LU.64 R14, [R1+0x4420] ;  /* 0x00442000010e7983 */ /* 0x000eb60000300a00 */
[----:B------:R-:W-:Y:S10]  /*4f650*/  @!UPT UIADD3 URZ, URZ, URZ, URZ ;  /* 0x0000003f3f3ff290 */ /* 0x000ff4000fffe03f */
[----:B------:R0:W-:Y:S01]  /*4f660*/  STL.64 [R1+0x320], R8 ;  /* 0x0003200801007387 */ /* 0x0001e20000100a00 */
[----:B------:R1:W-:Y:S03]  /*4f670*/  STL.64 [R1+0x328], R10 ;  /* 0x0003280a01007387 */ /* 0x0003e60000100a00 */
[----:B0-----:R-:W3:Y:S01]  /*4f680*/  LDL.LU R8, [R1+0x230] ;  /* 0x0002300001087983 */ /* 0x001ee20000300800 */
[----:B------:R-:W3:Y:S02]  /*4f690*/  LDL.LU R9, [R1+0x234] ;  /* 0x0002340001097983 */ /* 0x000ee40000300800 */
[----:B-1----:R-:W3:Y:S02]  /*4f6a0*/  LDL.LU R10, [R1+0x238] ;  /* 0x00023800010a7983 */ /* 0x002ee40000300800 */
[----:B------:R-:W3:Y:S02]  /*4f6b0*/  LDL.LU R11, [R1+0x23c] ;  /* 0x00023c00010b7983 */ /* 0x000ee40000300800 */
[----:B------:R-:W-:Y:S01]  /*4f6c0*/  IMAD.MOV.U32 R6, RZ, RZ, R2 ;  /* 0x000000ffff067224 */ /* 0x000fe200078e0002 */
[----:B--2---:R-:W-:Y:S01]  /*4f6d0*/  HMMA.16816.F32.BF16 R24, R20, R14, R24 ;  /* 0x0000000e1418723c */ /* 0x004fe20000041818 */
[----:B------:R-:W-:-:S02]  /*4f6e0*/  IMAD.MOV.U32 R17, RZ, RZ, R14 ;  /* 0x000000ffff117224 */ /* 0x000fc400078e000e */
[----:B------:R-:W-:Y:S01]  /*4f6f0*/  IMAD.MOV.U32 R2, RZ, RZ, R15 ;  /* 0x000000ffff027224 */ /* 0x000fe200078e000f */
[----:B---3--:R-:W-:Y:S01]  /*4f700*/  STL.64 [R1+0x43e0], R10 ;  /* 0x0043e00a01007387 */ /* 0x008fe20000100a00 */
[----:B------:R0:W-:Y:S03]  /*4f710*/  STL.64 [R1+0x43d8], R8 ;  /* 0x0043d80801007387 */ /* 0x0001e60000100a00 */
[----:B0-----:R-:W2:Y:S01]  /*4f720*/  LDL.LU R8, [R1+0x2c0] ;  /* 0x0002c00001087983 */ /* 0x001ea20000300800 */
[----:B------:R-:W2:Y:S02]  /*4f730*/  LDL.LU R9, [R1+0x2c4] ;  /* 0x0002c40001097983 */ /* 0x000ea40000300800 */
[----:B------:R-:W2:Y:S02]  /*4f740*/  LDL.LU R10, [R1+0x2c8] ;  /* 0x0002c800010a7983 */ /* 0x000ea40000300800 */
[----:B------:R-:W2:Y:S10]  /*4f750*/  LDL.LU R11, [R1+0x2cc] ;  /* 0x0002cc00010b7983 */ /* 0x000eb40000300800 */
[----:B------:R-:W-:Y:S01]  /*4f760*/  STL.64 [R1+0x310], R24 ;  /* 0x0003101801007387 */ /* 0x000fe20000100a00 */
[----:B------:R0:W-:Y:S03]  /*4f770*/  STL.64 [R1+0x318], R26 ;  /* 0x0003181a01007387 */ /* 0x0001e60000100a00 */
[----:B0-----:R-:W3:Y:S01]  /*4f780*/  LDL.LU.64 R26, [R1+0x4418] ;  /* 0x00441800011a7983 */ /* 0x001ee20000300a00 */
[----:B------:R-:W3:Y:S02]  /*4f790*/  LDL.LU.64 R24, [R1+0x4410] ;  /* 0x0044100001187983 */ /* 0x000ee40000300a00 */
[----:B------:R-:W3:Y:S02]  /*4f7a0*/  LDL.LU.64 R14, [R1+0x4408] ;  /* 0x00440800010e7983 */ /* 0x000ee40000300a00 */
[----:B------:R-:W-:Y:S01]  /*4f7b0*/  STL [R1+0x4330], R2 ;  /* 0x0043300201007387 */ /* 0x000fe20000100800 */
[----:B------:R-:W-:Y:S01]  /*4f7c0*/  STL [R1+0x432c], R17 ;  /* 0x00432c1101007387 */ /* 0x000fe20000100800 */
[C---:B---3--:R-:W-:Y:S03]  /*4f7d0*/  HMMA.16816.F32.BF16 R12, R20.reuse, R14, R24 ;  /* 0x0000000e140c723c */ /* 0x048fe60000041818 */
[----:B------:R-:W3:Y:S11]  /*4f7e0*/  LDL.LU.64 R26, [R1+0x4400] ;  /* 0x00440000011a7983 */ /* 0x000ef60000300a00 */
[----:B------:R-:W-:Y:S09]  /*4f7f0*/  @!UPT UIADD3 URZ, URZ, URZ, URZ ;  /* 0x0000003f3f3ff290 */ /* 0x000ff2000fffe03f */
[----:B------:R-:W-:Y:S01]  /*4f800*/  STL.64 [R1+0x300], R12 ;  /* 0x0003000c01007387 */ /* 0x000fe20000100a00 */
[----:B------:R0:W-:Y:S03]  /*4f810*/  STL.64 [R1+0x308], R14 ;  /* 0x0003080e01007387 */ /* 0x0001e60000100a00 */
[----:B0-----:R-:W2:Y:S01]  /*4f820*/  LDL.LU.64 R14, [R1+0x43f8] ;  /* 0x0043f800010e7983 */ /* 0x001ea20000300a00 */
[----:B------:R-:W2:Y:S02]  /*4f830*/  LDL.LU.64 R12, [R1+0x43f0] ;  /* 0x0043f000010c7983 */ /* 0x000ea40000300a00 */
[----:B---3--:R-:W-:Y:S02]  /*4f840*/  IMAD.MOV.U32 R17, RZ, RZ, R26 ;  /* 0x000000ffff117224 */ /* 0x008fe400078e001a */
[----:B------:R-:W-:Y:S01]  /*4f850*/  IMAD.MOV.U32 R16, RZ, RZ, R27 ;  /* 0x000000ffff107224 */ /* 0x000fe200078e001b */
[C---:B--2---:R-:W-:Y:S11]  /*4f860*/  HMMA.16816.F32.BF16 R12, R20.reuse, R26, R12 ;  /* 0x0000001a140c723c */ /* 0x044ff6000004180c */
[----:B------:R-:W-:Y:S11]  /*4f870*/  @!UPT UIADD3 URZ, URZ, URZ, URZ ;  /* 0x0000003f3f3ff290 */ /* 0x000ff6000fffe03f */
[----:B------:R-:W-:Y:S01]  /*4f880*/  @!UPT UIADD3 URZ, URZ, URZ, URZ ;  /* 0x0000003f3f3ff290 */ /* 0x000fe2000fffe03f */
[----:B------:R-:W-:Y:S01]  /*4f890*/  STL.64 [R1+0x2f0], R12 ;  /* 0x0002f00c01007387 */ /* 0x000fe20000100a00 */
[----:B------:R0:W-:Y:S03]  /*4f8a0*/  STL.64 [R1+0x2f8], R14 ;  /* 0x0002f80e01007387 */ /* 0x0001e60000100a00 */
[----:B0-----:R-:W2:Y:S01]  /*4f8b0*/  LDL.LU.64 R14, [R1+0x43e8] ;  /* 0x0043e800010e7983 */ /* 0x001ea20000300a00 */
[----:B------:R-:W3:Y:S02]  /*4f8c0*/  LDL.LU.64 R26, [R1+0x8] ;  /* 0x00000800011a7983 */ /* 0x000ee40000300a00 */
[----:B------:R-:W-:Y:S01]  /*4f8d0*/  IMAD.MOV.U32 R7, RZ, RZ, R0 ;  /* 0x000000ffff077224 */ /* 0x000fe200078e0000 */
[----:B---3--:R0:W-:Y:S01]  /*4f8e0*/  STL.64 [R1+0x43a8], R26 ;  /* 0x0043a81a01007387 */ /* 0x0081e20000100a00 */
[----:B------:R-:W3:Y:S02]  /*4f8f0*/  LDL.LU R24, [R1+0x2d0] ;  /* 0x0002d00001187983 */ /* 0x000ee40000300800 */
[----:B------:R-:W3:Y:S01]  /*4f900*/  LDL.LU R25, [R1+0x2d4] ;  /* 0x0002d40001197983 */ /* 0x000ee20000300800 */
[----:B0-----:R-:W3:Y:S01]  /*4f910*/  LDL.LU R26, [R1+0x2d8] ;  /* 0x0002d800011a7983 */ /* 0x001ee20000300800 */
[----:B------:R-:W3:Y:S02]  /*4f920*/  LDL.LU R27, [R1+0x2dc] ;  /* 0x0002dc00011b7983 */ /* 0x000ee40000300800 */
[----:B------:R-:W-:Y:S02]  /*4f930*/  STL [R1+0x4338], R16 ;  /* 0x0043381001007387 */ /* 0x000fe40000100800 */
[----:B------:R-:W-:Y:S01]  /*4f940*/  STL [R1+0x4334], R17 ;  /* 0x0043341101007387 */ /* 0x000fe20000100800 */
[C---:B---3--:R-:W-:Y:S01]  /*4f950*/  HMMA.16816.F32.BF16 R4, R20.reuse, R6, R24 ;  /* 0x000000061404723c */ /* 0x048fe20000041818 */
[----:B------:R-:W3:Y:S11]  /*4f960*/  LDL.LU R24, [R1+0x210] ;  /* 0x0002100001187983 */ /* 0x000ef60000300800 */
[----:B------:R-:W-:Y:S11]  /*4f970*/  @!UPT UIADD3 URZ, URZ, URZ, URZ ;  /* 0x0000003f3f3ff290 */ /* 0x000ff6000fffe03f */
[----:B------:R-:W-:Y:S01]  /*4f980*/  STL.64 [R1+0x2e0], R4 ;  /* 0x0002e00401007387 */ /* 0x000fe20000100a00 */
[----:B------:R-:W-:Y:S02]  /*4f990*/  STL.64 [R1+0x2e8], R6 ;  /* 0x0002e80601007387 */ /* 0x000fe40000100a00 */
[----:B------:R-:W3:Y:S02]  /*4f9a0*/  LDL.LU R25, [R1+0x214] ;  /* 0x0002140001197983 */ /* 0x000ee40000300800 */
[----:B------:R-:W3:Y:S01]  /*4f9b0*/  LDL.LU R26, [R1+0x218] ;  /* 0x00021800011a7983 */ /* 0x000ee20000300800 */
[----:B------:R-:W3:Y:S01]  /*4f9c0*/  LDL.LU R27, [R1+0x21c] ;  /* 0x00021c00011b7983 */ /* 0x000ee20000300800 */
[----:B--2---:R-:W-:Y:S03]  /*4f9d0*/  HMMA.16816.F32.BF16 R8, R20, R14, R8 ;  /* 0x0000000e1408723c */ /* 0x004fe60000041808 */
[----:B---3--:R0:W-:Y:S01]  /*4f9e0*/  STL.64 [R1+0x43b8], R26 ;  /* 0x0043b81a01007387 */ /* 0x0081e20000100a00 */
[----:B------:R-:W-:Y:S03]  /*4f9f0*/  STL.64 [R1+0x43b0], R24 ;  /* 0x0043b01801007387 */ /* 0x000fe60000100a00 */
[----:B0-----:R-:W2:Y:S01]  /*4fa00*/  LDL.LU.64 R26, [R1+0x28] ;  /* 0x00002800011a7983 */ /* 0x001ea20000300a00 */
[----:B------:R-:W3:Y:S03]  /*4fa10*/  LDL.LU.64 R6, [R1+0x18] ;  /* 0x0000180001067983 */ /* 0x000ee60000300a00 */
[----:B---3--:R0:W-:Y:S01]  /*4fa20*/  STL.64 [R1+0x43c0], R6 ;  /* 0x0043c00601007387 */ /* 0x0081e20000100a00 */
[----:B------:R-:W2:Y:S02]  /*4fa30*/  LDL.LU R4, [R1+0x220] ;  /* 0x0002200001047983 */ /* 0x000ea40000300800 */
[----:B------:R-:W2:Y:S01]  /*4fa40*/  LDL.LU R5, [R1+0x224] ;  /* 0x0002240001057983 */ /* 0x000ea20000300800 */
[----:B0-----:R-:W2:Y:S01]  /*4fa50*/  LDL.LU R6, [R1+0x228] ;  /* 0x0002280001067983 */ /* 0x001ea20000300800 */
[----:B------:R-:W2:Y:S07]  /*4fa60*/  LDL.LU R7, [R1+0x22c] ;  /* 0x00022c0001077983 */ /* 0x000eae0000300800 */
[----:B------:R-:W-:Y:S02]  /*4fa70*/  STL.64 [R1+0x2d0], R8 ;  /* 0x0002d00801007387 */ /* 0x000fe40000100a00 */
[----:B------:R0:W-:Y:S02]  /*4fa80*/  STL.64 [R1+0x2d8], R10 ;  /* 0x0002d80a01007387 */ /* 0x0001e40000100a00 */
[----:B0-----:R-:W4:Y:S01]  /*4fa90*/  LDL.LU.64 R10, [R1+0x43e0] ;  /* 0x0043e000010a7983 */ /* 0x001f220000300a00 */
[----:B------:R-:W4:Y:S02]  /*4faa0*/  LDL.LU.64 R8, [R1+0x43d8] ;  /* 0x0043d80001087983 */ /* 0x000f240000300a00 */
[----:B------:R-:W-:-:S02]  /*4fab0*/  IMAD.MOV.U32 R17, RZ, RZ, R14 ;  /* 0x000000ffff117224 */ /* 0x000fc400078e000e */
[----:B------:R-:W-:Y:S02]  /*4fac0*/  IMAD.MOV.U32 R2, RZ, RZ, R15 ;  /* 0x000000ffff027224 */ /* 0x000fe400078e000f */
[----:B------:R-:W2:Y:S01]  /*4fad0*/  LDL.LU.64 R14, [R1+0x43d0] ;  /* 0x0043d000010e7983 */ /* 0x000ea20000300a00 */
[----:B------:R-:W2:Y:S01]  /*4fae0*/  LDL.LU.64 R12, [R1+0x43c8] ;  /* 0x0043c800010c7983 */ /* 0x000ea20000300a00 */
[----:B----4-:R-:W-:Y:S02]  /*4faf0*/  HMMA.16816.F32.BF16 R20, R20, R18, R8 ;  /* 0x000000121414723c */ /* 0x010fe40000041808 */
[----:B------:R-:W3:Y:S11]  /*4fb00*/  LDL.LU R8, [R1+0x1f0] ;  /* 0x0001f00001087983 */ /* 0x000ef60000300800 */
[----:B------:R-:W-:Y:S10]  /*4fb10*/  @!UPT UIADD3 URZ, URZ, URZ, URZ ;  /* 0x0000003f3f3ff290 */ /* 0x000ff4000fffe03f */
[----:B------:R-:W-:Y:S01]  /*4fb20*/  STL.64 [R1+0x230], R20 ;  /* 0x0002301401007387 */ /* 0x000fe20000100a00 */
[----:B------:R-:W-:Y:S02]  /*4fb30*/  STL.64 [R1+0x238], R22 ;  /* 0x0002381601007387 */ /* 0x000fe40000100a00 */
[----:B------:R-:W3:Y:S02]  /*4fb40*/  LDL.LU R9, [R1+0x1f4] ;  /* 0x0001f40001097983 */ /* 0x000ee40000300800 */
[----:B------:R-:W4:Y:S01]  /*4fb50*/  LDL.LU R10, [R1+0x1f8] ;  /* 0x0001f800010a7983 */ /* 0x000f220000300800 */
[----:B------:R-:W4:Y:S04]  /*4fb60*/  LDL.LU R11, [R1+0x1fc] ;  /* 0x0001fc00010b7983 */ /* 0x000f280000300800 */
[----:B----4-:R-:W-:Y:S01]  /*4fb70*/  STL.64 [R1+0x4390], R10 ;  /* 0x0043900a01007387 */ /* 0x010fe20000100a00 */
[----:B---3--:R0:W-:Y:S03]  /*4fb80*/  STL.64 [R1+0x4388], R8 ;  /* 0x0043880801007387 */ /* 0x0081e60000100a00 */
[----:B0-----:R-:W3:Y:S01]  /*4fb90*/  LDL.LU R8, [R1+0x200] ;  /* 0x0002000001087983 */ /* 0x001ee20000300800 */
[----:B------:R-:W3:Y:S02]  /*4fba0*/  LDL.LU R9, [R1+0x204] ;  /* 0x0002040001097983 */ /* 0x000ee40000300800 */
[----:B------:R-:W3:Y:S02]  /*4fbb0*/  LDL.LU R10, [R1+0x208] ;  /* 0x00020800010a7983 */ /* 0x000ee40000300800 */
[----:B------:R-:W3:Y:S01]  /*4fbc0*/  LDL.LU R11, [R1+0x20c] ;  /* 0x00020c00010b7983 */ /* 0x000ee20000300800 */
[----:B------:R-:W4:Y:S04]  /*4fbd0*/  LDL.LU.64 R22, [R1+0xc8] ;  /* 0x0000c80001167983 */ /* 0x000f280000300a00 */
[----:B----4-:R0:W-:Y:S04]  /*4fbe0*/  STL.64 [R1+0x4340], R22 ;  /* 0x0043401601007387 */ /* 0x0101e80000100a00 */
[----:B0-----:R-:W4:Y:S01]  /*4fbf0*/  LDL.LU.64 R22, [R1+0x38] ;  /* 0x0000380001167983 */ /* 0x001f220000300a00 */
[----:B--2---:R-:W-:Y:S03]  /*4fc00*/  HMMA.16816.F32.BF16 R4, R12, R26, R4 ;  /* 0x0000001a0c04723c */ /* 0x004fe60000041804 */
[----:B----4-:R0:W-:Y:S01]  /*4fc10*/  STL.64 [R1+0x4358], R22 ;  /* 0x0043581601007387 */ /* 0x0101e20000100a00 */
[----:B------:R-:W2:Y:S02]  /*4fc20*/  LDL.LU R20, [R1+0x1d0] ;  /* 0x0001d00001147983 */ /* 0x000ea40000300800 */
[----:B------:R-:W2:Y:S01]  /*4fc30*/  LDL.LU R21, [R1+0x1d4] ;  /* 0x0001d40001157983 */ /* 0x000ea20000300800 */
[----:B0-----:R-:W4:Y:S01]  /*4fc40*/  LDL.LU R22, [R1+0x1d8] ;  /* 0x0001d80001167983 */ /* 0x001f220000300800 */
[----:B------:R-:W4:Y:S02]  /*4fc50*/  LDL.LU R23, [R1+0x1dc] ;  /* 0x0001dc0001177983 */ /* 0x000f240000300800 */
[----:B------:R-:W-:-:S02]  /*4fc60*/  IMAD.MOV.U32 R3, RZ, RZ, R26 ;  /* 0x000000ffff037224 */ /* 0x000fc400078e001a */
[----:B------:R-:W-:Y:S01]  /*4fc70*/  IMAD.MOV.U32 R0, RZ, RZ, R27 ;  /* 0x000000ffff007224 */ /* 0x000fe200078e001b */
[----:B----4-:R-:W-:Y:S01]  /*4fc80*/  STL.64 [R1+0x4368], R22 ;  /* 0x0043681601007387 */ /* 0x010fe20000100a00 */
[----:B--2---:R0:W-:Y:S03]  /*4fc90*/  STL.64 [R1+0x4360], R20 ;  /* 0x0043601401007387 */ /* 0x0041e60000100a00 */
[----:B0-----:R-:W2:Y:S01]  /*4fca0*/  LDL.LU R20, [R1+0x1e0] ;  /* 0x0001e00001147983 */ /* 0x001ea20000300800 */
[----:B------:R-:W2:Y:S02]  /*4fcb0*/  LDL.LU R21, [R1+0x1e4] ;  /* 0x0001e40001157983 */ /* 0x000ea40000300800 */
[----:B------:R-:W2:Y:S02]  /*4fcc0*/  LDL.LU R22, [R1+0x1e8] ;  /* 0x0001e80001167983 */ /* 0x000ea40000300800 */
[----:B------:R-:W2:Y:S01]  /*4fcd0*/  LDL.LU R23, [R1+0x1ec] ;  /* 0x0001ec0001177983 */ /* 0x000ea20000300800 */
[----:B------:R-:W-:Y:S01]  /*4fce0*/  STL.64 [R1+0x4278], R18 ;  /* 0x0042781201007387 */ /* 0x000fe20000100a00 */
[----:B------:R-:W-:Y:S02]  /*4fcf0*/  STL.64 [R1+0x220], R4 ;  /* 0x0002200401007387 */ /* 0x000fe40000100a00 */
[----:B------:R0:W-:Y:S02]  /*4fd00*/  STL.64 [R1+0x228], R6 ;  /* 0x0002280601007387 */ /* 0x0001e40000100a00 */
[----:B0-----:R-:W4:Y:S01]  /*4fd10*/  LDL.LU.64 R6, [R1+0x43c0] ;  /* 0x0043c00001067983 */ /* 0x001f220000300a00 */
[----:B------:R-:W4:Y:S02]  /*4fd20*/  LDL.LU.64 R26, [R1+0x43b8] ;  /* 0x0043b800011a7983 */ /* 0x000f240000300a00 */
[----:B------:R-:W4:Y:S02]  /*4fd30*/  LDL.LU.64 R24, [R1+0x43b0] ;  /* 0x0043b00001187983 */ /* 0x000f240000300a00 */
[C---:B----4-:R-:W-:Y:S11]  /*4fd40*/  HMMA.16816.F32.BF16 R24, R12.reuse, R6, R24 ;  /* 0x000000060c18723c */ /* 0x050ff60000041818 */
[----:B------:R-:W-:Y:S11]  /*4fd50*/  @!UPT UIADD3 URZ, URZ, URZ, URZ ;  /* 0x0000003f3f3ff290 */ /* 0x000ff6000fffe03f */
[----:B------:R-:W-:Y:S01]  /*4fd60*/  @!UPT UIADD3 URZ, URZ, URZ, URZ ;  /* 0x0000003f3f3ff290 */ /* 0x000fe2000fffe03f */
[----:B------:R-:W-:Y:S01]  /*4fd70*/  STL.64 [R1+0x210], R24 ;  /* 0x0002101801007387 */ /* 0x000fe20000100a00 */
[----:B------:R0:W-:Y:S03]  /*4fd80*/  STL.64 [R1+0x218], R26 ;  /* 0x0002181a01007387 */ /* 0x0001e60000100a00 */
[----:B0-----:R-:W3:Y:S01]  /*4fd90*/  LDL.LU.64 R26, [R1+0x43a8] ;  /* 0x0043a800011a7983 */ /* 0x001ee20000300a00 */
[----:B------:R-:W-:Y:S02]  /*4fda0*/  IMAD.MOV.U32 R18, RZ, RZ, R6 ;  /* 0x000000ffff127224 */ /* 0x000fe400078e0006 */
[----:B------:R-:W-:Y:S02]  /*4fdb0*/  IMAD.MOV.U32 R4, RZ, RZ, R7 ;  /* 0x000000ffff047224 */ /* 0x000fe400078e0007 */
[----:B------:R-:W4:Y:S01]  /*4fdc0*/  LDL.LU.64 R6, [R1+0x43a0] ;  /* 0x0043a00001067983 */ /* 0x000f220000300a00 */
[----:B------:R-:W2:Y:S01]  /*4fdd0*/  LDL.LU R5, [R1+0x4398] ;  /* 0x0043980001057983 */ /* 0x000ea20000300800 */
[----:B---3--:R-:W-:Y:S01]  /*4fde0*/  HMMA.16816.F32.BF16 R8, R12, R26, R8 ;  /* 0x0000001a0c08723c */ /* 0x008fe20000041808 */
[----:B------:R-:W-:-:S02]  /*4fdf0*/  IMAD.MOV.U32 R16, RZ, RZ, R26 ;  /* 0x000000ffff107224 */ /* 0x000fc400078e001a */
[----:B------:R-:W-:Y:S11]  /*4fe00*/  IMAD.MOV.U32 R19, RZ, RZ, R27 ;  /* 0x000000ffff137224 */ /* 0x000ff600078e001b */
[----:B------:R-:W-:Y:S09]  /*4fe10*/  @!UPT UIADD3 URZ, URZ, URZ, URZ ;  /* 0x0000003f3f3ff290 */ /* 0x000ff2000fffe03f */
[----:B------:R-:W-:Y:S01]  /*4fe20*/  STL.64 [R1+0x200], R8 ;  /* 0x0002000801007387 */ /* 0x000fe20000100a00 */
[----:B------:R0:W-:Y:S03]  /*4fe30*/  STL.64 [R1+0x208], R10 ;  /* 0x0002080a01007387 */ /* 0x0001e60000100a00 */
[----:B0-----:R-:W3:Y:S01]  /*4fe40*/  LDL.LU.64 R10, [R1+0x4390] ;  /* 0x00439000010a7983 */ /* 0x001ee20000300a00 */
[----:B------:R-:W3:Y:S02]  /*4fe50*/  LDL.LU.64 R8, [R1+0x4388] ;  /* 0x0043880001087983 */ /* 0x000ee40000300a00 */
[----:B------:R-:W3:Y:S02]  /*4fe60*/  LDL.LU.64 R26, [R1+0x4380] ;  /* 0x00438000011a7983 */ /* 0x000ee40000300a00 */
[----:B------:R-:W-:Y:S01]  /*4fe70*/  STL.64 [R1+0x4350], R18 ;  /* 0x0043501201007387 */ /* 0x000fe20000100a00 */
[----:B------:R0:W-:Y:S04]  /*4fe80*/  STL.64 [R1+0x4348], R16 ;  /* 0x0043481001007387 */ /* 0x0001e80000100a00 */
[----:B0-----:R-:W2:Y:S01]  /*4fe90*/  LDL.LU R16, [R1+0x1c0] ;  /* 0x0001c00001107983 */ /* 0x001ea20000300800 */
[----:B------:R-:W2:Y:S02]  /*4fea0*/  LDL.LU R17, [R1+0x1c4] ;  /* 0x0001c40001117983 */ /* 0x000ea40000300800 */
[----:B------:R-:W2:Y:S02]  /*4feb0*/  LDL.LU R18, [R1+0x1c8] ;  /* 0x0001c80001127983 */ /* 0x000ea40000300800 */
[----:B------:R-:W2:Y:S01]  /*4fec0*/  LDL.LU R19, [R1+0x1cc] ;  /* 0x0001cc0001137983 */ /* 0x000ea20000300800 */
[C---:B---3--:R-:W-:Y:S11]  /*4fed0*/  HMMA.16816.F32.BF16 R8, R12.reuse, R26, R8 ;  /* 0x0000001a0c08723c */ /* 0x048ff60000041808 */
[----:B------:R-:W-:Y:S11]  /*4fee0*/  @!UPT UIADD3 URZ, URZ, URZ, URZ ;  /* 0x0000003f3f3ff290 */ /* 0x000ff6000fffe03f */
[----:B------:R-:W-:Y:S01]  /*4fef0*/  @!UPT UIADD3 URZ, URZ, URZ, URZ ;  /* 0x0000003f3f3ff290 */ /* 0x000fe2000fffe03f */
[----:B------:R-:W-:Y:S01]  /*4ff00*/  STL.64 [R1+0x1f0], R8 ;  /* 0x0001f00801007387 */ /* 0x000fe20000100a00 */
[----:B------:R0:W-:Y:S03]  /*4ff10*/  STL.64 [R1+0x1f8], R10 ;  /* 0x0001f80a01007387 */ /* 0x0001e60000100a00 */
[----:B0-----:R-:W2:Y:S01]  /*4ff20*/  LDL.LU.64 R10, [R1+0x4378] ;  /* 0x00437800010a7983 */ /* 0x001ea20000300a00 */
[----:B------:R-:W3:Y:S01]  /*4ff30*/  LDL.LU.64 R8, [R1+0x4370] ;  /* 0x0043700001087983 */ /* 0x000ee20000300a00 */
[C---:B--2---:R-:W-:Y:S11]  /*4ff40*/  HMMA.16816.F32.BF16 R20, R12.reuse, R10, R20 ;  /* 0x0000000a0c14723c */ /* 0x044ff60000041814 */
[----:B------:R-:W-:Y:S11]  /*4ff50*/  @!UPT UIADD3 URZ, URZ, URZ, URZ ;  /* 0x0000003f3f3ff290 */ /* 0x000ff6000fffe03f */
[----:B------:R-:W-:Y:S01]  /*4ff60*/  @!UPT UIADD3 URZ, URZ, URZ, URZ ;  /* 0x0000003f3f3ff290 */ /* 0x000fe2000fffe03f */
[----:B------:R-:W-:Y:S01]  /*4ff70*/  STL.64 [R1+0x1e0], R20 ;  /* 0x0001e01401007387 */ /* 0x000fe20000100a00 */
[----:B------:R0:W-:Y:S03]  /*4ff80*/  STL.64 [R1+0x1e8], R22 ;  /* 0x0001e81601007387 */ /* 0x0001e60000100a00 */
[----:B0-----:R-:W4:Y:S01]  /*4ff90*/  LDL.LU.64 R22, [R1+0x4368] ;  /* 0x0043680001167983 */ /* 0x001f220000300a00 */
[----:B------:R-:W4:Y:S02]  /*4ffa0*/  LDL.LU.64 R20, [R1+0x4360] ;  /* 0x0043600001147983 */ /* 0x000f240000300a00 */
[----:B------:R-:W-:Y:S02]  /*4ffb0*/  STL.64 [R1+0x4200], R10 ;  /* 0x0042000a01007387 */ /* 0x000fe40000100a00 */
[----:B---3--:R0:W-:Y:S02]  /*4ffc0*/  STL.64 [R1+0x41f8], R8 ;  /* 0x0041f80801007387 */ /* 0x0081e40000100a00 */
[----:B0-----:R-:W2:Y:S01]  /*4ffd0*/  LDL.LU R8, [R1+0x1b0] ;  /* 0x0001b00001087983 */ /* 0x001ea20000300800 */
[----:B------:R-:W2:Y:S02]  /*4ffe0*/  LDL.LU R9, [R1+0x1b4] ;  /* 0x0001b40001097983 */ /* 0x000ea40000300800 */
[----:B------:R-:W2:Y:S02]  /*4fff0*/  LDL.LU R10, [R1+0x1b8] ;  /* 0x0001b800010a7983 */ /* 0x000ea40000300800 */
[----:B------:R-:W2:Y:S01]  /*50000*/  LDL.LU R11, [R1+0x1bc] ;  /* 0x0001bc00010b7983 */ /* 0x000ea20000300800 */
[C---:B----4-:R-:W-:Y:S11]  /*50010*/  HMMA.16816.F32.BF16 R20, R12.reuse, R6, R20 ;  /* 0x000000060c14723c */ /* 0x050ff60000041814 */
[----:B------:R-:W-:Y:S11]  /*50020*/  @!UPT UIADD3 URZ, URZ, URZ, URZ ;  /* 0x0000003f3f3ff290 */ /* 0x000ff6000fffe03f */
[----:B------:R-:W-:Y:S01]  /*50030*/  @!UPT UIADD3 URZ, URZ, URZ, URZ ;  /* 0x0000003f3f3ff290 */ /* 0x000fe2000fffe03f */
[----:B------:R-:W-:Y:S01]  /*50040*/  STL.64 [R1+0x1d0], R20 ;  /* 0x0001d01401007387 */ /* 0x000fe20000100a00 */
[----:B------:R0:W-:Y:S03]  /*50050*/  STL.64 [R1+0x1d8], R22 ;  /* 0x0001d81601007387 */ /* 0x0001e60000100a00 */
[----:B0-----:R-:W3:Y:S01]  /*50060*/  LDL.LU.64 R22, [R1+0x4358] ;  /* 0x0043580001167983 */ /* 0x001ee20000300a00 */
[----:B------:R-:W-:Y:S02]  /*50070*/  STL.64 [R1+0x4270], R6 ;  /* 0x0042700601007387 */ /* 0x000fe40000100a00 */
[----:B------:R-:W-:Y:S01]  /*50080*/  STL [R1+0x4268], R5 ;  /* 0x0042680501007387 */ /* 0x000fe20000100800 */
[C---:B---3--:R-:W-:Y:S01]  /*50090*/  HMMA.16816.F32.BF16 R16, R12.reuse, R22, R16 ;  /* 0x000000160c10723c */ /* 0x048fe20000041810 */
[----:B------:R-:W-:Y:S02]  /*500a0*/  IMAD.MOV.U32 R25, RZ, RZ, R22 ;  /* 0x000000ffff197224 */ /* 0x000fe400078e0016 */
[----:B------:R-:W-:Y:S11]  /*500b0*/  IMAD.MOV.U32 R24, RZ, RZ, R23 ;  /* 0x000000ffff187224 */ /* 0x000ff600078e0017 */
[----:B------:R-:W-:Y:S09]  /*500c0*/  @!UPT UIADD3 URZ, URZ, URZ, URZ ;  /* 0x0000003f3f3ff290 */ /* 0x000ff2000fffe03f */
[----:B------:R-:W-:Y:S01]  /*500d0*/  STL.64 [R1+0x1c0], R16 ;  /* 0x0001c01001007387 */ /* 0x000fe20000100a00 */
[----:B------:R0:W-:Y:S03]  /*500e0*/  STL.64 [R1+0x1c8], R18 ;  /* 0x0001c81201007387 */ /* 0x0001e60000100a00 */
[----:B0-----:R-:W3:Y:S01]  /*500f0*/  LDL.LU.64 R18, [R1+0x4350] ;  /* 0x0043500001127983 */ /* 0x001ee20000300a00 */
[----:B------:R-:W4:Y:S02]  /*50100*/  LDL.LU.64 R16, [R1+0x4348] ;  /* 0x0043480001107983 */ /* 0x000f240000300a00 */
[----:B------:R-:W2:Y:S02]  /*50110*/  LDL.LU.64 R22, [R1+0x4340] ;  /* 0x0043400001167983 */ /* 0x000ea40000300a00 */
[----:B------:R4:W-:Y:S01]  /*50120*/  STL.64 [R1+0x4210], R26 ;  /* 0x0042101a01007387 */ /* 0x0009e20000100a00 */
[----:B------:R-:W-:Y:S01]  /*50130*/  STL.64 [R1+0x4208], R24 ;  /* 0x0042081801007387 */ /* 0x000fe20000100a00 */
[----:B--2---:R-:W-:Y:S01]  /*50140*/  HMMA.16816.F32.BF16 R8, R12, R22, R8 ;  /* 0x000000160c08723c */ /* 0x004fe20000041808 */
[----:B------:R-:W-:-:S02]  /*50150*/  IMAD.MOV.U32 R29, RZ, RZ, R22 ;  /* 0x000000ffff1d7224 */ /* 0x000fc400078e0016 */
[----:B------:R-:W-:Y:S11]  /*50160*/  IMAD.MOV.U32 R28, RZ, RZ, R23 ;  /* 0x000000ffff1c7224 */ /* 0x000ff600078e0017 */
[----:B------:R-:W-:Y:S09]  /*50170*/  @!UPT UIADD3 URZ, URZ, URZ, URZ ;  /* 0x0000003f3f3ff290 */ /* 0x000ff2000fffe03f */
[----:B------:R-:W-:Y:S01]  /*50180*/  STL.64 [R1+0x1b0], R8 ;  /* 0x0001b00801007387 */ /* 0x000fe20000100a00 */
[----:B------:R-:W-:Y:S02]  /*50190*/  STL.64 [R1+0x1b8], R10 ;  /* 0x0001b80a01007387 */ /* 0x000fe40000100a00 */
[----:B------:R-:W2:Y:S02]  /*501a0*/  LDL.LU R20, [R1+0xd0] ;  /* 0x0000d00001147983 */ /* 0x000ea40000300800 */
[----:B------:R-:W2:Y:S01]  /*501b0*/  LDL.LU R21, [R1+0xd4] ;  /* 0x0000d40001157983 */ /* 0x000ea20000300800 */
[----:B------:R-:W2:Y:S01]  /*501c0*/  LDL.LU R22, [R1+0xd8] ;  /* 0x0000d80001167983 */ /* 0x000ea20000300800 */
[----:B------:R-:W2:Y:S02]  /*501d0*/  LDL.LU R23, [R1+0xdc] ;  /* 0x0000dc0001177983 */ /* 0x000ea40000300800 */
[----:B----4-:R-:W-:Y:S02]  /*501e0*/  IMAD.MOV.U32 R26, RZ, RZ, R16 ;  /* 0x000000ffff1a7224 */ /* 0x010fe400078e0010 */
[----:B---3--:R-:W-:Y:S01]  /*501f0*/  IMAD.MOV.U32 R27, RZ, RZ, R19 ;  /* 0x000000ffff1b7224 */ /* 0x008fe200078e0013 */
[----:B--2---:R-:W-:Y:S01]  /*50200*/  STL.64 [R1+0x4220], R22 ;  /* 0x0042201601007387 */ /* 0x004fe20000100a00 */
[----:B------:R0:W-:Y:S02]  /*50210*/  STL.64 [R1+0x4218], R20 ;  /* 0x0042181401007387 */ /* 0x0001e40000100a00 */
[----:B------:R-:W2:Y:S02]  /*50220*/  LDL.LU R16, [R1+0x4338] ;  /* 0x0043380001107983 */ /* 0x000ea40000300800 */
[----:B------:R1:W-:Y:S01]  /*50230*/  STL.64 [R1+0x4228], R26 ;  /* 0x0042281a01007387 */ /* 0x0003e20000100a00 */
[----:B0-----:R-:W3:Y:S01]  /*50240*/  LDL.LU R20, [R1+0x100] ;  /* 0x0001000001147983 */ /* 0x001ee20000300800 */
[----:B------:R-:W3:Y:S02]  /*50250*/  LDL.LU R21, [R1+0x104] ;  /* 0x0001040001157983 */ /* 0x000ee40000300800 */
[----:B------:R-:W4:Y:S02]  /*50260*/  LDL.LU R22, [R1+0x108] ;  /* 0x0001080001167983 */ /* 0x000f240000300800 */
[----:B------:R-:W4:Y:S02]  /*50270*/  LDL.LU R23, [R1+0x10c] ;  /* 0x00010c0001177983 */ /* 0x000f240000300800 */
[----:B-1----:R-:W-:-:S02]  /*50280*/  IMAD.MOV.U32 R26, RZ, RZ, R18 ;  /* 0x000000ffff1a7224 */ /* 0x002fc400078e0012 */
[----:B------:R-:W-:Y:S01]  /*50290*/  IMAD.MOV.U32 R27, RZ, RZ, R4 ;  /* 0x000000ffff1b7224 */ /* 0x000fe200078e0004 */
[----:B----4-:R-:W-:Y:S01]  /*502a0*/  STL.64 [R1+0x4238], R22 ;  /* 0x0042381601007387 */ /* 0x010fe20000100a00 */
[----:B---3--:R0:W-:Y:S03]  /*502b0*/  STL.64 [R1+0x4230], R20 ;  /* 0x0042301401007387 */ /* 0x0081e60000100a00 */
[----:B------:R-:W-:Y:S01]  /*502c0*/  STL.64 [R1+0x4240], R26 ;  /* 0x0042401a01007387 */ /* 0x000fe20000100a00 */
[----:B0-----:R-:W3:Y:S01]  /*502d0*/  LDL.LU R20, [R1+0x110] ;  /* 0x0001100001147983 */ /* 0x001ee20000300800 */
[----:B------:R-:W3:Y:S02]  /*502e0*/  LDL.LU R21, [R1+0x114] ;  /* 0x0001140001157983 */ /* 0x000ee40000300800 */
[----:B------:R-:W4:Y:S02]  /*502f0*/  LDL.LU R22, [R1+0x118] ;  /* 0x0001180001167983 */ /* 0x000f240000300800 */
[----:B------:R-:W4:Y:S01]  /*50300*/  LDL.LU R23, [R1+0x11c] ;  /* 0x00011c0001177983 */ /* 0x000f220000300800 */
[----:B------:R-:W2:Y:S01]  /*50310*/  LDL.LU R4, [R1+0x130] ;  /* 0x0001300001047983 */ /* 0x000ea20000300800 */
[----:B------:R-:W2:Y:S02]  /*50320*/  LDL.LU R5, [R1+0x134] ;  /* 0x0001340001057983 */ /* 0x000ea40000300800 */
[----:B------:R-:W2:Y:S02]  /*50330*/  LDL.LU R6, [R1+0x138] ;  /* 0x0001380001067983 */ /* 0x000ea40000300800 */
[----:B------:R-:W2:Y:S02]  /*50340*/  LDL.LU R7, [R1+0x13c] ;  /* 0x00013c0001077983 */ /* 0x000ea40000300800 */
[----:B------:R-:W-:-:S02]  /*50350*/  IMAD.MOV.U32 R18, RZ, RZ, R17 ;  /* 0x000000ffff127224 */ /* 0x000fc400078e0011 */
[----:B------:R-:W-:Y:S01]  /*50360*/  IMAD.MOV.U32 R19, RZ, RZ, R2 ;  /* 0x000000ffff137224 */ /* 0x000fe200078e0002 */
[----:B--2---:R-:W-:Y:S01]  /*50370*/  STL.64 [R1+0x4288], R6 ;  /* 0x0042880601007387 */ /* 0x004fe20000100a00 */
[----:B------:R-:W-:Y:S02]  /*50380*/  STL.64 [R1+0x4280], R4 ;  /* 0x0042800401007387 */ /* 0x000fe40000100a00 */
[----:B------:R-:W2:Y:S02]  /*50390*/  LDL.LU R17, [R1+0x4334] ;  /* 0x0043340001117983 */ /* 0x000ea40000300800 */
[----:B------:R-:W2:Y:S01]  /*503a0*/  LDL.LU R2, [R1+0x4330] ;  /* 0x0043300001027983 */ /* 0x000ea20000300800 */
[----:B------:R0:W-:Y:S04]  /*503b0*/  STL.64 [R1+0x4290], R18 ;  /* 0x0042901201007387 */ /* 0x0001e80000100a00 */
[----:B0-----:R-:W2:Y:S04]  /*503c0*/  LDL.LU.64 R18, [R1+0x68] ;  /* 0x0000680001127983 */ /* 0x001ea80000300a00 */
[----:B--2---:R0:W-:Y:S01]  /*503d0*/  STL.64 [R1+0x42a8], R18 ;  /* 0x0042a81201007387 */ /* 0x0041e20000100a00 */
[----:B------:R-:W2:Y:S02]  /*503e0*/  LDL.LU R4, [R1+0x140] ;  /* 0x0001400001047983 */ /* 0x000ea40000300800 */
[----:B------:R-:W2:Y:S02]  /*503f0*/  LDL.LU R5, [R1+0x144] ;  /* 0x0001440001057983 */ /* 0x000ea40000300800 */
[----:B------:R-:W2:Y:S01]  /*50400*/  LDL.LU R6, [R1+0x148] ;  /* 0x0001480001067983 */ /* 0x000ea20000300800 */
[----:B------:R-:W2:Y:S01]  /*50410*/  LDL.LU R7, [R1+0x14c] ;  /* 0x00014c0001077983 */ /* 0x000ea20000300800 */
[----:B0-----:R-:W-:-:S02]  /*50420*/  IMAD.MOV.U32 R18, RZ, RZ, R17 ;  /* 0x000000ffff127224 */ /* 0x001fc400078e0011 */
[----:B------:R-:W-:Y:S01]  /*50430*/  IMAD.MOV.U32 R19, RZ, RZ, R16 ;  /* 0x000000ffff137224 */ /* 0x000fe200078e0010 */
[----:B------:R-:W2:Y:S01]  /*50440*/  LDL.LU R17, [R1+0x432c] ;  /* 0x00432c0001117983 */ /* 0x000ea20000300800 */
[----:B------:R-:W2:Y:S03]  /*50450*/  LDL.LU R16, [R1+0x4328] ;  /* 0x0043280001107983 */ /* 0x000ea60000300800 */
[----:B------:R0:W-:Y:S04]  /*50460*/  STL.64 [R1+0x42c0], R18 ;  /* 0x0042c01201007387 */ /* 0x0001e80000100a00 */
[----:B0-----:R-:W2:Y:S04]  /*50470*/  LDL.LU.64 R18, [R1+0x88] ;  /* 0x0000880001127983 */ /* 0x001ea80000300a00 */
[----:B--2---:R0:W-:Y:S01]  /*50480*/  STL.64 [R1+0x42d8], R18 ;  /* 0x0042d81201007387 */ /* 0x0041e20000100a00 */
[----:B------:R-:W-:Y:S02]  /*50490*/  STL.64 [R1+0x42a0], R6 ;  /* 0x0042a00601007387 */ /* 0x000fe40000100a00 */
[----:B------:R1:W-:Y:S02]  /*504a0*/  STL.64 [R1+0x4298], R4 ;  /* 0x0042980401007387 */ /* 0x0003e40000100a00 */
[----:B0-----:R-:W-:-:S02]  /*504b0*/  IMAD.MOV.U32 R18, RZ, RZ, R17 ;  /* 0x000000ffff127224 */ /* 0x001fc400078e0011 */
[----:B------:R-:W-:Y:S01]  /*504c0*/  IMAD.MOV.U32 R19, RZ, RZ, R2 ;  /* 0x000000ffff137224 */ /* 0x000fe200078e0002 */
[----:B-1----:R-:W2:Y:S01]  /*504d0*/  LDL.LU R4, [R1+0x150] ;  /* 0x0001500001047983 */ /* 0x002ea20000300800 */
[----:B------:R-:W2:Y:S02]  /*504e0*/  LDL.LU R5, [R1+0x154] ;  /* 0x0001540001057983 */ /* 0x000ea40000300800 */
[----:B------:R-:W2:Y:S02]  /*504f0*/  LDL.LU R6, [R1+0x158] ;  /* 0x0001580001067983 */ /* 0x000ea40000300800 */
[----:B------:R-:W2:Y:S01]  /*50500*/  LDL.LU R7, [R1+0x15c] ;  /* 0x00015c0001077983 */ /* 0x000ea20000300800 */
[----:B------:R-:W2:Y:S01]  /*50510*/  LDL.LU R17, [R1+0x4324] ;  /* 0x0043240001117983 */ /* 0x000ea20000300800 */
[----:B------:R-:W2:Y:S02]  /*50520*/  LDL.LU R2, [R1+0x4320] ;  /* 0x0043200001027983 */ /* 0x000ea40000300800 */
[----:B------:R0:W-:Y:S02]  /*50530*/  STL.64 [R1+0x42f0], R18 ;  /* 0x0042f01201007387 */ /* 0x0001e40000100a00 */
[----:B0-----:R-:W2:Y:S04]  /*50540*/  LDL.LU.64 R18, [R1+0xa8] ;  /* 0x0000a80001127983 */ /* 0x001ea80000300a00 */
[----:B--2---:R-:W-:Y:S01]  /*50550*/  STL.64 [R1+0x4308], R18 ;  /* 0x0043081201007387 */ /* 0x004fe20000100a00 */
[----:B------:R-:W-:Y:S02]  /*50560*/  STL.64 [R1+0x42b8], R6 ;  /* 0x0042b80601007387 */ /* 0x000fe40000100a00 */
[----:B------:R0:W-:Y:S02]  /*50570*/  STL.64 [R1+0x42b0], R4 ;  /* 0x0042b00401007387 */ /* 0x0001e40000100a00 */
[----:B0-----:R-:W2:Y:S01]  /*50580*/  LDL.LU R4, [R1+0x160] ;  /* 0x0001600001047983 */ /* 0x001ea20000300800 */
[----:B------:R-:W2:Y:S02]  /*50590*/  LDL.LU R5, [R1+0x164] ;  /* 0x0001640001057983 */ /* 0x000ea40000300800 */
[----:B------:R-:W2:Y:S02]  /*505a0*/  LDL.LU R6, [R1+0x168] ;  /* 0x0001680001067983 */ /* 0x000ea40000300800 */
[----:B------:R-:W2:Y:S02]  /*505b0*/  LDL.LU R7, [R1+0x16c] ;  /* 0x00016c0001077983 */ /* 0x000ea40000300800 */
[----:B--2---:R-:W-:Y:S01]  /*505c0*/  STL.64 [R1+0x42d0], R6 ;  /* 0x0042d00601007387 */ /* 0x004fe20000100a00 */
[----:B------:R0:W-:Y:S03]  /*505d0*/  STL.64 [R1+0x42c8], R4 ;  /* 0x0042c80401007387 */ /* 0x0001e60000100a00 */
        /* <DEDUP_REMOVED lines=16> */
[----:B------:R-:W-:-:S02]  /*506e0*/  IMAD.MOV.U32 R18, RZ, RZ, R17 ;  /* 0x000000ffff127224 */ /* 0x000fc400078e0011 */
[----:B------:R-:W-:Y:S01]  /*506f0*/  IMAD.MOV.U32 R19, RZ, RZ, R16 ;  /* 0x000000ffff137224 */ /* 0x000fe200078e0010 */
[----:B--2---:R-:W-:Y:S01]  /*50700*/  STL.64 [R1+0x4318], R6 ;  /* 0x0043180601007387 */ /* 0x004fe20000100a00 */
[----:B------:R0:W-:Y:S03]  /*50710*/  STL.64 [R1+0x4310], R4 ;  /* 0x0043100401007387 */ /* 0x0001e60000100a00 */
[----:B0-----:R-:W2:Y:S01]  /*50720*/  LDL.LU R4, [R1+0x1a0] ;  /* 0x0001a00001047983 */ /* 0x001ea20000300800 */
[----:B------:R-:W2:Y:S02]  /*50730*/  LDL.LU R5, [R1+0x1a4] ;  /* 0x0001a40001057983 */ /* 0x000ea40000300800 */
[----:B------:R-:W2:Y:S02]  /*50740*/  LDL.LU R6, [R1+0x1a8] ;  /* 0x0001a80001067983 */ /* 0x000ea40000300800 */
[----:B------:R-:W2:Y:S01]  /*50750*/  LDL.LU R7, [R1+0x1ac] ;  /* 0x0001ac0001077983 */ /* 0x000ea20000300800 */
[----:B----4-:R-:W-:Y:S01]  /*50760*/  STL.64 [R1+0x4250], R22 ;  /* 0x0042501601007387 */ /* 0x010fe20000100a00 */
[----:B---3--:R0:W-:Y:S03]  /*50770*/  STL.64 [R1+0x4248], R20 ;  /* 0x0042481401007387 */ /* 0x0081e60000100a00 */
[----:B0-----:R-:W3:Y:S01]  /*50780*/  LDL.LU R20, [R1+0x120] ;  /* 0x0001200001147983 */ /* 0x001ee20000300800 */
[----:B------:R-:W3:Y:S02]  /*50790*/  LDL.LU R21, [R1+0x124] ;  /* 0x0001240001157983 */ /* 0x000ee40000300800 */
[----:B------:R-:W3:Y:S02]  /*507a0*/  LDL.LU R22, [R1+0x128] ;  /* 0x0001280001167983 */ /* 0x000ee40000300800 */
[----:B------:R-:W3:Y:S01]  /*507b0*/  LDL.LU R23, [R1+0x12c] ;  /* 0x00012c0001177983 */ /* 0x000ee20000300800 */
[----:B------:R-:W4:Y:S01]  /*507c0*/  LDL.LU R8, [R1+0xf0] ;  /* 0x0000f00001087983 */ /* 0x000f220000300800 */
[----:B------:R-:W4:Y:S02]  /*507d0*/  LDL.LU R9, [R1+0xf4] ;  /* 0x0000f40001097983 */ /* 0x000f240000300800 */
[----:B------:R-:W4:Y:S02]  /*507e0*/  LDL.LU R10, [R1+0xf8] ;  /* 0x0000f800010a7983 */ /* 0x000f240000300800 */
[----:B------:R-:W4:Y:S01]  /*507f0*/  LDL.LU R11, [R1+0xfc] ;  /* 0x0000fc00010b7983 */ /* 0x000f220000300800 */
[----:B------:R-:W-:Y:S01]  /*50800*/  STL [R1+0x41ec], R28 ;  /* 0x0041ec1c01007387 */ /* 0x000fe20000100800 */
[----:B------:R-:W-:Y:S01]  /*50810*/  STL [R1+0x41e8], R29 ;  /* 0x0041e81d01007387 */ /* 0x000fe20000100800 */
[C---:B--2---:R-:W-:Y:S02]  /*50820*/  HMMA.16816.F32.BF16 R16, R12.reuse, R18, R4 ;  /* 0x000000120c10723c */ /* 0x044fe40000041804 */
[----:B------:R-:W2:Y:S01]  /*50830*/  LDL.LU.64 R6, [R1+0x4318] ;  /* 0x0043180001067983 */ /* 0x000ea20000300a00 */
[----:B------:R-:W2:Y:S11]  /*50840*/  LDL.LU.64 R4, [R1+0x4310] ;  /* 0x0043100001047983 */ /* 0x000eb60000300a00 */
[----:B------:R-:W-:Y:S09]  /*50850*/  @!UPT UIADD3 URZ, URZ, URZ, URZ ;  /* 0x0000003f3f3ff290 */ /* 0x000ff2000fffe03f */
[----:B------:R-:W-:Y:S01]  /*50860*/  STL.64 [R1+0x1a0], R16 ;  /* 0x0001a01001007387 */ /* 0x000fe20000100a00 */
[----:B------:R0:W-:Y:S03]  /*50870*/  STL.64 [R1+0x1a8], R18 ;  /* 0x0001a81201007387 */ /* 0x0001e60000100a00 */
[----:B0-----:R-:W2:Y:S02]  /*50880*/  LDL.LU.64 R18, [R1+0x4308] ;  /* 0x0043080001127983 */ /* 0x001ea40000300a00 */
        /* <DEDUP_REMOVED lines=9> */
[----:B------:R-:W-:Y:S01]  /*50920*/  STL [R1+0x41f4], R29 ;  /* 0x0041f41d01007387 */ /* 0x000fe20000100800 */
[----:B------:R-:W-:Y:S01]  /*50930*/  STL [R1+0x41f0], R28 ;  /* 0x0041f01c01007387 */ /* 0x000fe20000100800 */
[C---:B--2---:R-:W-:Y:S03]  /*50940*/  HMMA.16816.F32.BF16 R16, R12.reuse, R18, R4 ;  /* 0x000000120c10723c */ /* 0x044fe60000041804 */
[----:B------:R-:W2:Y:S01]  /*50950*/  LDL.LU.64 R6, [R1+0x42e8] ;  /* 0x0042e80001067983 */ /* 0x000ea20000300a00 */
[----:B------:R-:W2:Y:S11]  /*50960*/  LDL.LU.64 R4, [R1+0x42e0] ;  /* 0x0042e00001047983 */ /* 0x000eb60000300a00 */
[----:B------:R-:W-:Y:S08]  /*50970*/  @!UPT UIADD3 URZ, URZ, URZ, URZ ;  /* 0x0000003f3f3ff290 */ /* 0x000ff0000fffe03f */
        /* <DEDUP_REMOVED lines=12> */
[C---:B--2---:R-:W-:Y:S01]  /*50a40*/  HMMA.16816.F32.BF16 R16, R12.reuse, R18, R4 ;  /* 0x000000120c10723c */ /* 0x044fe20000041804 */
[----:B------:R-:W2:Y:S01]  /*50a50*/  LDL.LU.64 R6, [R1+0x42b8] ;  /* 0x0042b80001067983 */ /* 0x000ea20000300a00 */
[----:B------:R-:W2:Y:S11]  /*50a60*/  LDL.LU.64 R4, [R1+0x42b0] ;  /* 0x0042b00001047983 */ /* 0x000eb60000300a00 */
[----:B------:R-:W-:Y:S10]  /*50a70*/  @!UPT UIADD3 URZ, URZ, URZ, URZ ;  /* 0x0000003f3f3ff290 */ /* 0x000ff4000fffe03f */
[----:B------:R-:W-:Y:S01]  /*50a80*/  STL.64 [R1+0x160], R16 ;  /* 0x0001601001007387 */ /* 0x000fe20000100a00 */
[----:B------:R0:W-:Y:S03]  /*50a90*/  STL.64 [R1+0x168], R18 ;  /* 0x0001681201007387 */ /* 0x0001e60000100a00 */
[----:B0-----:R-:W2:Y:S01]  /*50aa0*/  LDL.LU.64 R18, [R1+0x42a8] ;  /* 0x0042a80001127983 */ /* 0x001ea20000300a00 */
[----:B------:R-:W-:Y:S02]  /*50ab0*/  IMAD.MOV.U32 R26, RZ, RZ, R3 ;  /* 0x000000ffff1a7224 */ /* 0x000fe400078e0003 */
[----:B------:R-:W-:Y:S01]  /*50ac0*/  IMAD.MOV.U32 R27, RZ, RZ, R0 ;  /* 0x000000ffff1b7224 */ /* 0x000fe200078e0000 */
        /* <DEDUP_REMOVED lines=18> */
[----:B--2---:R-:W-:Y:S02]  /*50bf0*/  HMMA.16816.F32.BF16 R12, R12, R18, R4 ;  /* 0x000000120c0c723c */ /* 0x004fe40000041804 */
[----:B------:R-:W2:Y:S01]  /*50c00*/  LDL.LU.64 R6, [R1+0x4270] ;  /* 0x0042700001067983 */ /* 0x000ea20000300a00 */
[----:B------:R-:W2:Y:S02]  /*50c10*/  LDL.LU R5, [R1+0x4268] ;  /* 0x0042680001057983 */ /* 0x000ea40000300800 */
[----:B------:R-:W-:-:S02]  /*50c20*/  IMAD.MOV.U32 R3, RZ, RZ, R18 ;  /* 0x000000ffff037224 */ /* 0x000fc400078e0012 */
[----:B------:R-:W-:Y:S11]  /*50c30*/  IMAD.MOV.U32 R0, RZ, RZ, R19 ;  /* 0x000000ffff007224 */ /* 0x000ff600078e0013 */
[----:B------:R-:W-:Y:S05]  /*50c40*/  @!UPT UIADD3 URZ, URZ, URZ, URZ ;  /* 0x0000003f3f3ff290 */ /* 0x000fea000fffe03f */
[----:B------:R0:W-:Y:S01]  /*50c50*/  STL.64 [R1+0x560], R12 ;  /* 0x0005600c01007387 */ /* 0x0001e20000100a00 */
[----:B------:R1:W-:Y:S02]  /*50c60*/  STL.64 [R1+0x568], R14 ;  /* 0x0005680e01007387 */ /* 0x0003e40000100a00 */
[----:B------:R-:W3:Y:S02]  /*50c70*/  LDL.LU.64 R18, [R1+0x4260] ;  /* 0x0042600001127983 */ /* 0x000ee40000300a00 */
[----:B------:R-:W3:Y:S01]  /*50c80*/  LDL.LU.64 R16, [R1+0x4258] ;  /* 0x0042580001107983 */ /* 0x000ee20000300a00 */
[----:B0-----:R-:W2:Y:S01]  /*50c90*/  LDL.LU R12, [R1+0xe0] ;  /* 0x0000e000010c7983 */ /* 0x001ea20000300800 */
[----:B------:R-:W2:Y:S02]  /*50ca0*/  LDL.LU R13, [R1+0xe4] ;  /* 0x0000e400010d7983 */ /* 0x000ea40000300800 */
[----:B-1----:R-:W2:Y:S02]  /*50cb0*/  LDL.LU R14, [R1+0xe8] ;  /* 0x0000e800010e7983 */ /* 0x002ea40000300800 */
[----:B------:R-:W2:Y:S01]  /*50cc0*/  LDL R4, [R1+0x1eb8] ;  /* 0x001eb80001047983 */ /* 0x000ea20000100800 */
[C---:B---3--:R-:W-:Y:S01]  /*50cd0*/  HMMA.16816.F32.BF16 R24, R16.reuse, R26, R20 ;  /* 0x0000001a1018723c */ /* 0x048fe20000041814 */
[----:B------:R-:W3:Y:S01]  /*50ce0*/  LDL.LU.64 R22, [R1+0x4250] ;  /* 0x0042500001167983 */ /* 0x000ee20000300a00 */
[----:B------:R-:W3:Y:S11]  /*50cf0*/  LDL.LU.64 R20, [R1+0x4248] ;  /* 0x0042480001147983 */ /* 0x000ef60000300a00 */
[----:B------:R-:W-:Y:S10]  /*50d00*/  @!UPT UIADD3 URZ, URZ, URZ, URZ ;  /* 0x0000003f3f3ff290 */ /* 0x000ff4000fffe03f */
[----:B------:R-:W-:Y:S01]  /*50d10*/  STL.64 [R1+0x540], R24 ;  /* 0x0005401801007387 */ /* 0x000fe20000100a00 */
        /* <DEDUP_REMOVED lines=15> */
[----:B0-----:R-:W4:Y:S01]  /*50e10*/  LDL.LU.64 R26, [R1+0x4210] ;  /* 0x00421000011a7983 */ /* 0x001f220000300a00 */
[----:B------:R-:W2:Y:S02]  /*50e20*/  LDL.LU.64 R24, [R1+0x4208] ;  /* 0x0042080001187983 */ /* 0x000ea40000300a00 */
[----:B------:R-:W-:Y:S01]  /*50e30*/  IMAD.MOV.U32 R15, RZ, RZ, R2 ;  /* 0x000000ffff0f7224 */ /* 0x000fe200078e0002 */
[C---:B----4-:R-:W-:Y:S11]  /*50e40*/  HMMA.16816.F32.BF16 R8, R16.reuse, R26, R8 ;  /* 0x0000001a1008723c */ /* 0x050ff60000041808 */
[----:B------:R-:W-:Y:S11]  /*50e50*/  @!UPT UIADD3 URZ, URZ, URZ, URZ ;  /* 0x0000003f3f3ff290 */ /* 0x000ff6000fffe03f */
[----:B------:R-:W-:Y:S01]  /*50e60*/  @!UPT UIADD3 URZ, URZ, URZ, URZ ;  /* 0x0000003f3f3ff290 */ /* 0x000fe2000fffe03f */
[----:B------:R-:W-:Y:S01]  /*50e70*/  STL.64 [R1+0x4f0], R8 ;  /* 0x0004f00801007387 */ /* 0x000fe20000100a00 */
[----:B------:R0:W-:Y:S02]  /*50e80*/  STL [R1+0x4f8], R10 ;  /* 0x0004f80a01007387 */ /* 0x0001e40000100800 */
[----:B------:R-:W-:Y:S02]  /*50e90*/  IMAD.MOV.U32 R2, RZ, RZ, R11 ;  /* 0x000000ffff027224 */ /* 0x000fe400078e000b */
[----:B0-----:R-:W2:Y:S01]  /*50ea0*/  LDL.LU.64 R10, [R1+0x4200] ;  /* 0x00420000010a7983 */ /* 0x001ea20000300a00 */
[----:B------:R-:W4:Y:S02]  /*50eb0*/  LDL.LU.64 R8, [R1+0x41f8] ;  /* 0x0041f80001087983 */ /* 0x000f240000300a00 */
[----:B------:R0:W-:Y:S02]  /*50ec0*/  STL [R1+0x3e38], R2 ;  /* 0x003e380201007387 */ /* 0x0001e40000100800 */
[----:B0-----:R-:W3:Y:S01]  /*50ed0*/  LDL R2, [R1+0x688] ;  /* 0x0006880001027983 */ /* 0x001ee20000100800 */
[C---:B--2---:R-:W-:Y:S11]  /*50ee0*/  HMMA.16816.F32.BF16 R12, R16.reuse, R10, R12 ;  /* 0x0000000a100c723c */ /* 0x044ff6000004180c */
[----:B------:R-:W-:Y:S11]  /*50ef0*/  @!UPT UIADD3 URZ, URZ, URZ, URZ ;  /* 0x0000003f3f3ff290 */ /* 0x000ff6000fffe03f */
[----:B------:R-:W-:Y:S01]  /*50f00*/  @!UPT UIADD3 URZ, URZ, URZ, URZ ;  /* 0x0000003f3f3ff290 */ /* 0x000fe2000fffe03f */
[----:B------:R-:W-:Y:S01]  /*50f10*/  STL.64 [R1+0x4e0], R12 ;  /* 0x0004e00c01007387 */ /* 0x000fe20000100a00 */
[----:B------:R3:W-:Y:S02]  /*50f20*/  STL.64 [R1+0x4e8], R14 ;  /* 0x0004e80e01007387 */ /* 0x0007e40000100a00 */
[----:B---3--:R-:W-:Y:S01]  /*50f30*/  HMMA.16816.F32.BF16 R12, R16, R6, R20 ;  /* 0x00000006100c723c */ /* 0x008fe20000041814 */
[----:B------:R-:W-:Y:S04]  /*50f40*/  STL [R1+0x41d0], R5 ;  /* 0x0041d00501007387 */ /* 0x000fe80000100800 */
[----:B------:R-:W0:Y:S11]  /*50f50*/  LDSM.16.MT88.4 R20, [R2+0x11000] ;  /* 0x011000000214783b */ /* 0x000e360000004200 */
[----:B------:R-:W-:Y:S07]  /*50f60*/  @!UPT UIADD3 URZ, URZ, URZ, URZ ;  /* 0x0000003f3f3ff290 */ /* 0x000fee000fffe03f */
[----:B------:R-:W-:Y:S01]  /*50f70*/  STL.64 [R1+0x4d0], R12 ;  /* 0x0004d00c01007387 */ /* 0x000fe20000100a00 */
[----:B------:R-:W-:Y:S02]  /*50f80*/  STL.64 [R1+0x4d8], R14 ;  /* 0x0004d80e01007387 */ /* 0x000fe40000100a00 */
[----:B------:R-:W1:Y:S01]  /*50f90*/  LDSM.16.M88.4 R12, [R4] ;  /* 0x00000000040c783b */ /* 0x000e620000000200 */
[----:B0-----:R-:W-:Y:S03]  /*50fa0*/  STL.64 [R1+0x4110], R22 ;  /* 0x0041101601007387 */ /* 0x001fe60000100a00 */
[----:B------:R-:W-:Y:S02]  /*50fb0*/  STL.64 [R1+0x4108], R20 ;  /* 0x0041081401007387 */ /* 0x000fe40000100a00 */
[----:B------:R-:W-:Y:S02]  /*50fc0*/  STL [R1+0x3e90], R2 ;  /* 0x003e900201007387 */ /* 0x000fe40000100800 */
[----:B------:R-:W0:Y:S01]  /*50fd0*/  LDSM.16.M88.4 R20, [R4+0x1000] ;  /* 0x001000000414783b */ /* 0x000e220000000200 */
[----:B-1----:R-:W-:Y:S03]  /*50fe0*/  STL.64 [R1+0x20], R12 ;  /* 0x0000200c01007387 */ /* 0x002fe60000100a00 */
[----:B------:R-:W-:Y:S02]  /*50ff0*/  STL.64 [R1+0x28], R14 ;  /* 0x0000280e01007387 */ /* 0x000fe40000100a00 */
[----:B------:R-:W1:Y:S01]  /*51000*/  LDSM.16.M88.4 R12, [R4+0x2000] ;  /* 0x00200000040c783b */ /* 0x000e620000000200 */
[----:B0-----:R-:W-:Y:S03]  /*51010*/  STL.64 [R1+0x10], R20 ;  /* 0x0000101401007387 */ /* 0x001fe60000100a00 */
[----:B------:R0:W-:Y:S02]  /*51020*/  STL.64 [R1+0x18], R22 ;  /* 0x0000181601007387 */ /* 0x0001e40000100a00 */
[----:B0-----:R-:W-:-:S02]  /*51030*/  IMAD.MOV.U32 R22, RZ, RZ, R25 ;  /* 0x000000ffff167224 */ /* 0x001fc400078e0019 */
[----:B------:R-:W-:Y:S02]  /*51040*/  IMAD.MOV.U32 R23, RZ, RZ, R24 ;  /* 0x000000ffff177224 */ /* 0x000fe400078e0018 */
[----:B------:R-:W0:Y:S04]  /*51050*/  LDSM.16.M88.4 R24, [R4+0x3000] ;  /* 0x003000000418783b */ /* 0x000e280000000200 */
[----:B-1----:R-:W-:Y:S01]  /*51060*/  STL.64 [R1], R12 ;  /* 0x0000000c01007387 */ /* 0x002fe20000100a00 */
[----:B------:R-:W-:Y:S02]  /*51070*/  IMAD.MOV.U32 R21, RZ, RZ, R12 ;  /* 0x000000ffff157224 */ /* 0x000fe400078e000c */
[----:B------:R-:W-:Y:S02]  /*51080*/  STL.64 [R1+0x8], R14 ;  /* 0x0000080e01007387 */ /* 0x000fe40000100a00 */
[----:B------:R-:W-:-:S02]  /*51090*/  IMAD.MOV.U32 R20, RZ, RZ, R13 ;  /* 0x000000ffff147224 */ /* 0x000fc400078e000d */
[----:B------:R-:W1:Y:S04]  /*510a0*/  LDSM.16.M88.4 R12, [R4+0x4000] ;  /* 0x00400000040c783b */ /* 0x000e680000000200 */
[----:B------:R-:W-:Y:S04]  /*510b0*/  STL.64 [R1+0x4168], R20 ;  /* 0x0041681401007387 */ /* 0x000fe80000100a00 */
[----:B0-----:R-:W-:Y:S01]  /*510c0*/  STL [R1+0x3d18], R26 ;  /* 0x003d181a01007387 */ /* 0x001fe20000100800 */
[----:B------:R-:W-:Y:S03]  /*510d0*/  STL [R1+0x3d04], R27 ;  /* 0x003d041b01007387 */ /* 0x000fe60000100800 */
[----:B-1----:R-:W-:Y:S01]  /*510e0*/  STL [R1+0x3c0c], R14 ;  /* 0x003c0c0e01007387 */ /* 0x002fe20000100800 */
[----:B------:R-:W-:Y:S02]  /*510f0*/  STL [R1+0x3c08], R15 ;  /* 0x003c080f01007387 */ /* 0x000fe40000100800 */
[----:B------:R0:W-:Y:S02]  /*51100*/  STL.64 [R1+0x4170], R12 ;  /* 0x0041700c01007387 */ /* 0x0001e40000100a00 */
[----:B0-----:R-:W2:Y:S01]  /*51110*/  LDL.LU R12, [R1+0x430] ;  /* 0x00043000010c7983 */ /* 0x001ea20000300800 */
[----:B------:R-:W2:Y:S02]  /*51120*/  LDL.LU R13, [R1+0x434] ;  /* 0x00043400010d7983 */ /* 0x000ea40000300800 */
[----:B----4-:R-:W-:-:S02]  /*51130*/  IMAD.MOV.U32 R14, RZ, RZ, R9 ;  /* 0x000000ffff0e7224 */ /* 0x010fc400078e0009 */
[----:B------:R-:W-:Y:S02]  /*51140*/  IMAD.MOV.U32 R15, RZ, RZ, R8 ;  /* 0x000000ffff0f7224 */ /* 0x000fe400078e0008 */
[----:B------:R-:W0:Y:S04]  /*51150*/  LDSM.16.M88.4 R8, [R4+0x5000] ;  /* 0x005000000408783b */ /* 0x000e280000000200 */
[----:B0-----:R-:W-:Y:S01]  /*51160*/  STL [R1+0x3cfc], R10 ;  /* 0x003cfc0a01007387 */ /* 0x001fe20000100800 */
[----:B------:R-:W-:Y:S02]  /*51170*/  STL [R1+0x3cf8], R11 ;  /* 0x003cf80b01007387 */ /* 0x000fe40000100800 */
[----:B------:R2:W-:Y:S02]  /*51180*/  STL.64 [R1+0x4178], R8 ;  /* 0x0041780801007387 */ /* 0x0005e40000100a00 */
[----:B------:R-:W-:Y:S01]  /*51190*/  STL.64 [R1+0x41e0], R18 ;  /* 0x0041e01201007387 */ /* 0x000fe20000100a00 */
[----:B------:R-:W-:Y:S01]  /*511a0*/  STL.64 [R1+0x41d8], R16 ;  /* 0x0041d81001007387 */ /* 0x000fe20000100a00 */
[----:B--2---:R-:W-:Y:S03]  /*511b0*/  HMMA.16816.F32.BF16 R8, R16, R22, R12 ;  /* 0x000000161008723c */ /* 0x004fe6000004180c */
[----:B------:R-:W-:Y:S11]  /*511c0*/  LDSM.16.M88.4 R16, [R4+0x7000] ;  /* 0x007000000410783b */ /* 0x000ff60000000200 */
[----:B------:R-:W-:Y:S09]  /*511d0*/  @!UPT UIADD3 URZ, URZ, URZ, URZ ;  /* 0x0000003f3f3ff290 */ /* 0x000ff2000fffe03f */
[----:B------:R-:W-:Y:S01]  /*511e0*/  STL.64 [R1+0x490], R8 ;  /* 0x0004900801007387 */ /* 0x000fe20000100a00 */
[----:B------:R-:W-:Y:S02]  /*511f0*/  STL.64 [R1+0x498], R10 ;  /* 0x0004980a01007387 */ /* 0x000fe40000100a00 */
[----:B------:R-:W0:Y:S04]  /*51200*/  LDSM.16.M88.4 R8, [R4+0x6000] ;  /* 0x006000000408783b */ /* 0x000e280000000200 */
[----:B------:R-:W-:Y:S02]  /*51210*/  IMAD.MOV.U32 R22, RZ, RZ, R29 ;  /* 0x000000ffff167224 */ /* 0x000fe400078e001d */
[----:B------:R-:W-:Y:S01]  /*51220*/  IMAD.MOV.U32 R23, RZ, RZ, R28 ;  /* 0x000000ffff177224 */ /* 0x000fe200078e001c */
[----:B------:R-:W2:Y:S04]  /*51230*/  LDL.LU R29, [R1+0x41f4] ;  /* 0x0041f400011d7983 */ /* 0x000ea80000300800 */
[----:B0-----:R-:W-:Y:S01]  /*51240*/  STL.64 [R1+0x30], R8 ;  /* 0x0000300801007387 */ /* 0x001fe20000100a00 */
[----:B------:R0:W-:Y:S02]  /*51250*/  STL.64 [R1+0x38], R10 ;  /* 0x0000380a01007387 */ /* 0x0001e40000100a00 */
[----:B------:R-:W3:Y:S02]  /*51260*/  LDL.LU R28, [R1+0x41f0] ;  /* 0x0041f000011c7983 */ /* 0x000ee40000300800 */
[----:B------:R1:W-:Y:S01]  /*51270*/  STL.64 [R1+0x4180], R22 ;  /* 0x0041801601007387 */ /* 0x0003e20000100a00 */
[----:B0-----:R-:W4:Y:S01]  /*51280*/  LDL.LU R10, [R1+0x98] ;  /* 0x00009800010a7983 */ /* 0x001f220000300800 */
[----:B------:R-:W4:Y:S03]  /*51290*/  LDL.LU R11, [R1+0x9c] ;  /* 0x00009c00010b7983 */ /* 0x000f260000300800 */
[----:B----4-:R3:W-:Y:S01]  /*512a0*/  STL.64 [R1+0x4188], R10 ;  /* 0x0041880a01007387 */ /* 0x0107e20000100a00 */
[----:B------:R-:W4:Y:S02]  /*512b0*/  LDL.LU R20, [R1+0x470] ;  /* 0x0004700001147983 */ /* 0x000f240000300800 */
[----:B------:R-:W4:Y:S02]  /*512c0*/  LDL.LU R21, [R1+0x474] ;  /* 0x0004740001157983 */ /* 0x000f240000300800 */
[----:B-1----:R-:W4:Y:S01]  /*512d0*/  LDL.LU R22, [R1+0x478] ;  /* 0x0004780001167983 */ /* 0x002f220000300800 */
[----:B------:R-:W4:Y:S01]  /*512e0*/  LDL.LU R23, [R1+0x47c] ;  /* 0x00047c0001177983 */ /* 0x000f220000300800 */
[----:B---3--:R-:W-:-:S02]  /*512f0*/  IMAD.MOV.U32 R10, RZ, RZ, R28 ;  /* 0x000000ffff0a7224 */ /* 0x008fc400078e001c */
[----:B--2---:R-:W-:Y:S01]  /*51300*/  IMAD.MOV.U32 R11, RZ, RZ, R29 ;  /* 0x000000ffff0b7224 */ /* 0x004fe200078e001d */
[----:B----4-:R-:W-:Y:S01]  /*51310*/  STL.64 [R1+0x4198], R22 ;  /* 0x0041981601007387 */ /* 0x010fe20000100a00 */
[----:B------:R0:W-:Y:S02]  /*51320*/  STL.64 [R1+0x4190], R20 ;  /* 0x0041901401007387 */ /* 0x0001e40000100a00 */
[----:B------:R-:W2:Y:S02]  /*51330*/  LDL.LU R28, [R1+0x41ec] ;  /* 0x0041ec00011c7983 */ /* 0x000ea40000300800 */
[----:B------:R-:W3:Y:S01]  /*51340*/  LDL.LU R29, [R1+0x41e8] ;  /* 0x0041e800011d7983 */ /* 0x000ee20000300800 */
[----:B------:R1:W-:Y:S04]  /*51350*/  STL.64 [R1+0x41a0], R10 ;  /* 0x0041a00a01007387 */ /* 0x0003e80000100a00 */
[----:B0-----:R-:W4:Y:S01]  /*51360*/  LDL.LU R20, [R1+0x460] ;  /* 0x0004600001147983 */ /* 0x001f220000300800 */
[----:B------:R-:W4:Y:S02]  /*51370*/  LDL.LU R21, [R1+0x464] ;  /* 0x0004640001157983 */ /* 0x000f240000300800 */
[----:B------:R-:W2:Y:S02]  /*51380*/  LDL.LU R22, [R1+0x468] ;  /* 0x0004680001167983 */ /* 0x000ea40000300800 */
[----:B------:R-:W2:Y:S02]  /*51390*/  LDL.LU R23, [R1+0x46c] ;  /* 0x00046c0001177983 */ /* 0x000ea40000300800 */
[----:B--2---:R-:W-:Y:S01]  /*513a0*/  STL.64 [R1+0x41b0], R22 ;  /* 0x0041b01601007387 */ /* 0x004fe20000100a00 */
[----:B----4-:R0:W-:Y:S02]  /*513b0*/  STL.64 [R1+0x41a8], R20 ;  /* 0x0041a81401007387 */ /* 0x0101e40000100a00 */
[----:B-1----:R-:W2:Y:S02]  /*513c0*/  LDL.LU R10, [R1+0xb8] ;  /* 0x0000b800010a7983 */ /* 0x002ea40000300800 */
[----:B------:R-:W2:Y:S02]  /*513d0*/  LDL.LU R11, [R1+0xbc] ;  /* 0x0000bc00010b7983 */ /* 0x000ea40000300800 */
[----:B--2---:R1:W-:Y:S01]  /*513e0*/  STL.64 [R1+0x41b8], R10 ;  /* 0x0041b80a01007387 */ /* 0x0043e20000100a00 */
[----:B0-----:R-:W2:Y:S02]  /*513f0*/  LDL.LU R20, [R1+0x450] ;  /* 0x0004500001147983 */ /* 0x001ea40000300800 */
[----:B------:R-:W2:Y:S02]  /*51400*/  LDL.LU R21, [R1+0x454] ;  /* 0x0004540001157983 */ /* 0x000ea40000300800 */
[----:B------:R-:W4:Y:S01]  /*51410*/  LDL.LU R22, [R1+0x458] ;  /* 0x0004580001167983 */ /* 0x000f220000300800 */
[----:B------:R-:W4:Y:S01]  /*51420*/  LDL.LU R23, [R1+0x45c] ;  /* 0x00045c0001177983 */ /* 0x000f220000300800 */
[----:B-1----:R-:W-:-:S03]  /*51430*/  IMAD.MOV.U32 R11, RZ, RZ, R28 ;  /* 0x000000ffff0b7224 */ /* 0x002fc600078e001c */
[----:B----4-:R-:W-:Y:S01]  /*51440*/  STL.64 [R1+0x41c8], R22 ;  /* 0x0041c81601007387 */ /* 0x010fe20000100a00 */
[----:B--2---:R0:W-:Y:S03]  /*51450*/  STL.64 [R1+0x41c0], R20 ;  /* 0x0041c01401007387 */ /* 0x0041e60000100a00 */
[----:B0-----:R-:W2:Y:S01]  /*51460*/  LDL.LU R20, [R1+0x440] ;  /* 0x0004400001147983 */ /* 0x001ea20000300800 */
[----:B------:R-:W2:Y:S02]  /*51470*/  LDL.LU R21, [R1+0x444] ;  /* 0x0004440001157983 */ /* 0x000ea40000300800 */
[----:B------:R-:W2:Y:S02]  /*51480*/  LDL.LU R22, [R1+0x448] ;  /* 0x0004480001167983 */ /* 0x000ea40000300800 */
[----:B------:R-:W2:Y:S01]  /*51490*/  LDL.LU R23, [R1+0x44c] ;  /* 0x00044c0001177983 */ /* 0x000ea20000300800 */
[----:B------:R-:W4:Y:S01]  /*514a0*/  LDL.LU R12, [R1+0x510] ;  /* 0x00051000010c7983 */ /* 0x000f220000300800 */
[----:B------:R-:W4:Y:S02]  /*514b0*/  LDL.LU R13, [R1+0x514] ;  /* 0x00051400010d7983 */ /* 0x000f240000300800 */
[----:B------:R-:W4:Y:S02]  /*514c0*/  LDL.LU R14, [R1+0x518] ;  /* 0x00051800010e7983 */ /* 0x000f240000300800 */
[----:B------:R-:W4:Y:S01]  /*514d0*/  LDL.LU R15, [R1+0x51c] ;  /* 0x00051c00010f7983 */ /* 0x000f220000300800 */
[----:B------:R-:W-:Y:S01]  /*514e0*/  STL.64 [R1+0x150], R16 ;  /* 0x0001501001007387 */ /* 0x000fe20000100a00 */
[----:B------:R-:W-:Y:S02]  /*514f0*/  STL.64 [R1+0x158], R18 ;  /* 0x0001581201007387 */ /* 0x000fe40000100a00 */
[----:B------:R-:W0:Y:S02]  /*51500*/  LDSM.16.M88.4 R16, [R4+0x8000] ;  /* 0x008000000410783b */ /* 0x000e240000000200 */
[----:B0-----:R-:W-:Y:S02]  /*51510*/  STL.64 [R1+0x140], R16 ;  /* 0x0001401001007387 */ /* 0x001fe40000100a00 */
        /* <DEDUP_REMOVED lines=9> */
[----:B------:R-:W-:-:S02]  /*515b0*/  IMAD.MOV.U32 R28, RZ, RZ, R16 ;  /* 0x000000ffff1c7224 */ /* 0x000fc400078e0010 */
[----:B------:R-:W-:Y:S02]  /*515c0*/  STL.64 [R1+0x118], R18 ;  /* 0x0001181201007387 */ /* 0x000fe40000100a00 */
[----:B------:R-:W-:Y:S02]  /*515d0*/  IMAD.MOV.U32 R27, RZ, RZ, R17 ;  /* 0x000000ffff1b7224 */ /* 0x000fe400078e0011 */
[----:B------:R-:W0:Y:S04]  /*515e0*/  LDSM.16.M88.4 R16, [R4+0xc000] ;  /* 0x00c000000410783b */ /* 0x000e280000000200 */
[----:B0-----:R-:W-:Y:S01]  /*515f0*/  STL.64 [R1+0x100], R16 ;  /* 0x0001001001007387 */ /* 0x001fe20000100a00 */
[----:B------:R-:W-:Y:S02]  /*51600*/  STL.64 [R1+0x108], R18 ;  /* 0x0001081201007387 */ /* 0x000fe40000100a00 */
[----:B------:R-:W0:Y:S02]  /*51610*/  LDSM.16.M88.4 R16, [R4+0xd000] ;  /* 0x00d000000410783b */ /* 0x000e240000000200 */
[----:B0-----:R-:W-:Y:S02]  /*51620*/  STL.64 [R1+0xf0], R16 ;  /* 0x0000f01001007387 */ /* 0x001fe40000100a00 */
[----:B------:R-:W-:Y:S02]  /*51630*/  STL.64 [R1+0xf8], R18 ;  /* 0x0000f81201007387 */ /* 0x000fe40000100a00 */
[----:B------:R-:W0:Y:S02]  /*51640*/  LDSM.16.M88.4 R16, [R4+0xe000] ;  /* 0x00e000000410783b */ /* 0x000e240000000200 */
[----:B------:R-:W1:Y:S04]  /*51650*/  LDSM.16.M88.4 R4, [R4+0xf000] ;  /* 0x00f000000404783b */ /* 0x000e680000000200 */
[----:B0-----:R-:W-:Y:S01]  /*51660*/  STL.64 [R1+0xe0], R16 ;  /* 0x0000e01001007387 */ /* 0x001fe20000100a00 */
[----:B------:R0:W-:Y:S02]  /*51670*/  STL.64 [R1+0xe8], R18 ;  /* 0x0000e81201007387 */ /* 0x0001e40000100a00 */
[----:B-1----:R-:W-:Y:S01]  /*51680*/  IMAD.MOV.U32 R2, RZ, RZ, R5 ;  /* 0x000000ffff027224 */ /* 0x002fe200078e0005 */
[----:B0-----:R-:W2:Y:S01]  /*51690*/  LDL.LU.64 R18, [R1+0x41e0] ;  /* 0x0041e00001127983 */ /* 0x001ea20000300a00 */
[----:B------:R-:W2:Y:S02]  /*516a0*/  LDL.LU.64 R16, [R1+0x41d8] ;  /* 0x0041d80001107983 */ /* 0x000ea40000300a00 */
[----:B------:R0:W-:Y:S02]  /*516b0*/  STL.64 [R1+0xd0], R4 ;  /* 0x0000d00401007387 */ /* 0x0001e40000100a00 */
[----:B------:R-:W-:Y:S01]  /*516c0*/  STL.64 [R1+0xd8], R6 ;  /* 0x0000d80601007387 */ /* 0x000fe20000100a00 */
[----:B0-----:R-:W2:Y:S01]  /*516d0*/  LDL.LU R5, [R1+0x41d0] ;  /* 0x0041d00001057983 */ /* 0x001ea20000300800 */
[----:B---3--:R-:W-:-:S02]  /*516e0*/  IMAD.MOV.U32 R10, RZ, RZ, R29 ;  /* 0x000000ffff0a7224 */ /* 0x008fc400078e001d */
[----:B------:R-:W-:Y:S02]  /*516f0*/  IMAD.MOV.U32 R29, RZ, RZ, R4 ;  /* 0x000000ffff1d7224 */ /* 0x000fe400078e0004 */
[----:B--2---:R-:W0:Y:S03]  /*51700*/  LDSM.16.MT88.4 R4, [R5+0x11000] ;  /* 0x011000000504783b */ /* 0x004e260000004200 */
[C---:B------:R-:W-:Y:S11]  /*51710*/  HMMA.16816.F32.BF16 R8, R16.reuse, R10, R20 ;  /* 0x0000000a1008723c */ /* 0x040ff60000041814 */
[----:B------:R-:W-:Y:S11]  /*51720*/  @!UPT UIADD3 URZ, URZ, URZ, URZ ;  /* 0x0000003f3f3ff290 */ /* 0x000ff6000fffe03f */
[----:B------:R-:W-:Y:S02]  /*51730*/  @!UPT UIADD3 URZ, URZ, URZ, URZ ;  /* 0x0000003f3f3ff290 */ /* 0x000fe4000fffe03f */
[----:B------:R-:W-:Y:S01]  /*51740*/  IMAD.MOV.U32 R26, RZ, RZ, R11 ;  /* 0x000000ffff1a7224 */ /* 0x000fe200078e000b */
[----:B0-----:R0:W-:Y:S01]  /*51750*/  STL.64 [R1+0x4018], R6 ;  /* 0x0040180601007387 */ /* 0x0011e20000100a00 */
[----:B------:R-:W-:Y:S03]  /*51760*/  STL.64 [R1+0x4010], R4 ;  /* 0x0040100401007387 */ /* 0x000fe60000100a00 */
[----:B0-----:R-:W2:Y:S01]  /*51770*/  LDL.LU R6, [R1+0x78] ;  /* 0x0000780001067983 */ /* 0x001ea20000300800 */
[----:B------:R-:W2:Y:S02]  /*51780*/  LDL.LU R7, [R1+0x7c] ;  /* 0x00007c0001077983 */ /* 0x000ea40000300800 */
[----:B------:R-:W3:Y:S02]  /*51790*/  LDL.LU.64 R22, [R1+0x41c8] ;  /* 0x0041c80001167983 */ /* 0x000ee40000300a00 */
[----:B------:R-:W3:Y:S01]  /*517a0*/  LDL.LU.64 R20, [R1+0x41c0] ;  /* 0x0041c00001147983 */ /* 0x000ee20000300a00 */
[----:B------:R-:W-:Y:S01]  /*517b0*/  STL.64 [R1+0x4c0], R8 ;  /* 0x0004c00801007387 */ /* 0x000fe20000100a00 */
[----:B------:R0:W-:Y:S03]  /*517c0*/  STL [R1+0x4c8], R10 ;  /* 0x0004c80a01007387 */ /* 0x0001e60000100800 */
[----:B0-----:R-:W3:Y:S01]  /*517d0*/  LDL.LU.64 R10, [R1+0x41b8] ;  /* 0x0041b800010a7983 */ /* 0x001ee20000300a00 */
[----:B------:R-:W-:Y:S02]  /*517e0*/  STL [R1+0x3d1c], R26 ;  /* 0x003d1c1a01007387 */ /* 0x000fe40000100800 */
[----:B------:R-:W-:Y:S02]  /*517f0*/  STL [R1+0x40d0], R27 ;  /* 0x0040d01b01007387 */ /* 0x000fe40000100800 */
[----:B------:R0:W-:Y:S02]  /*51800*/  STL.64 [R1+0x40c8], R24 ;  /* 0x0040c81801007387 */ /* 0x0001e40000100a00 */
[----:B0-----:R-:W2:Y:S01]  /*51810*/  LDL.LU R24, [R1+0x530] ;  /* 0x0005300001187983 */ /* 0x001ea20000300800 */
[----:B------:R-:W2:Y:S02]  /*51820*/  LDL.LU R25, [R1+0x534] ;  /* 0x0005340001197983 */ /* 0x000ea40000300800 */
[----:B------:R-:W2:Y:S02]  /*51830*/  LDL.LU R26, [R1+0x538] ;  /* 0x00053800011a7983 */ /* 0x000ea40000300800 */
[----:B------:R-:W2:Y:S01]  /*51840*/  LDL.LU R27, [R1+0x53c] ;  /* 0x00053c00011b7983 */ /* 0x000ea20000300800 */
        /* <DEDUP_REMOVED lines=15> */
[----:B------:R-:W4:Y:S06]  /*51940*/  LDL.LU.64 R22, [R1+0x4180] ;  /* 0x0041800001167983 */ /* 0x000f2c0000300a00 */
[C---:B--2---:R-:W-:Y:S11]  /*51950*/  HMMA.16816.F32.BF16 R4, R16.reuse, R6, R24 ;  /* 0x000000061004723c */ /* 0x044ff60000041818 */
[----:B------:R-:W-:Y:S04]  /*51960*/  @!UPT UIADD3 URZ, URZ, URZ, URZ ;  /* 0x0000003f3f3ff290 */ /* 0x000fe8000fffe03f */
[----:B------:R0:W-:Y:S01]  /*51970*/  STL.64 [R1+0x480], R8 ;  /* 0x0004800801007387 */ /* 0x0001e20000100a00 */
[----:B------:R-:W-:Y:S03]  /*51980*/  STL.64 [R1+0x488], R10 ;  /* 0x0004880a01007387 */ /* 0x000fe60000100a00 */
[----:B0-----:R-:W2:Y:S01]  /*51990*/  LDL.LU.64 R8, [R1+0x4178] ;  /* 0x0041780001087983 */ /* 0x001ea20000300a00 */
[----:B----4-:R-:W-:Y:S03]  /*519a0*/  HMMA.16816.F32.BF16 R20, R16, R22, R12 ;  /* 0x000000161014723c */ /* 0x010fe6000004180c */
[----:B------:R-:W3:Y:S11]  /*519b0*/  LDL.LU.64 R12, [R1+0x4170] ;  /* 0x00417000010c7983 */ /* 0x000ef60000300a00 */
[----:B------:R-:W-:Y:S09]  /*519c0*/  @!UPT UIADD3 URZ, URZ, URZ, URZ ;  /* 0x0000003f3f3ff290 */ /* 0x000ff2000fffe03f */
[----:B------:R0:W-:Y:S01]  /*519d0*/  STL.64 [R1+0x470], R20 ;  /* 0x0004701401007387 */ /* 0x0001e20000100a00 */
[----:B------:R1:W-:Y:S03]  /*519e0*/  STL.64 [R1+0x478], R22 ;  /* 0x0004781601007387 */ /* 0x0003e60000100a00 */
[----:B0-----:R-:W4:Y:S01]  /*519f0*/  LDL.LU.64 R20, [R1+0x4168] ;  /* 0x0041680001147983 */ /* 0x001f220000300a00 */
[----:B------:R-:W-:Y:S02]  /*51a00*/  STL.64 [R1+0x460], R4 ;  /* 0x0004600401007387 */ /* 0x000fe40000100a00 */
[----:B------:R-:W-:Y:S02]  /*51a10*/  STL [R1+0x468], R6 ;  /* 0x0004680601007387 */ /* 0x000fe40000100800 */
[----:B------:R-:W2:Y:S02]  /*51a20*/  LDL R14, [R1+0x1ec4] ;  /* 0x001ec400010e7983 */ /* 0x000ea40000100800 */
[----:B-1----:R-:W-:-:S02]  /*51a30*/  IMAD.MOV.U32 R22, RZ, RZ, R3 ;  /* 0x000000ffff167224 */ /* 0x002fc400078e0003 */
[----:B------:R-:W-:Y:S02]  /*51a40*/  IMAD.MOV.U32 R23, RZ, RZ, R0 ;  /* 0x000000ffff177224 */ /* 0x000fe400078e0000 */
[----:B------:R-:W-:Y:S01]  /*51a50*/  IMAD.MOV.U32 R10, RZ, RZ, R7 ;  /* 0x000000ffff0a7224 */ /* 0x000fe200078e0007 */
[----:B--2---:R-:W-:Y:S01]  /*51a60*/  STL [R1+0x40c0], R14 ;  /* 0x0040c00e01007387 */ /* 0x004fe20000100800 */
[----:B---3--:R0:W-:Y:S03]  /*51a70*/  STL.64 [R1+0x40b8], R12 ;  /* 0x0040b80c01007387 */ /* 0x0081e60000100a00 */
[----:B0-----:R-:W2:Y:S01]  /*51a80*/  LDL.LU R12, [R1+0x280] ;  /* 0x00028000010c7983 */ /* 0x001ea20000300800 */
[----:B------:R-:W2:Y:S02]  /*51a90*/  LDL.LU R13, [R1+0x284] ;  /* 0x00028400010d7983 */ /* 0x000ea40000300800 */
[----:B------:R-:W3:Y:S02]  /*51aa0*/  LDL.LU R14, [R1+0x288] ;  /* 0x00028800010e7983 */ /* 0x000ee40000300800 */
[----:B------:R-:W3:Y:S01]  /*51ab0*/  LDL.LU R15, [R1+0x28c] ;  /* 0x00028c00010f7983 */ /* 0x000ee20000300800 */
[----:B------:R-:W2:Y:S01]  /*51ac0*/  LDL.LU R3, [R1+0x4164] ;  /* 0x0041640001037983 */ /* 0x000ea20000300800 */
[----:B------:R-:W2:Y:S02]  /*51ad0*/  LDL.LU R0, [R1+0x4160] ;  /* 0x0041600001007983 */ /* 0x000ea40000300800 */
[----:B------:R0:W-:Y:S02]  /*51ae0*/  STL.64 [R1+0x4128], R22 ;  /* 0x0041281601007387 */ /* 0x0001e40000100a00 */
[----:B------:R-:W2:Y:S01]  /*51af0*/  LDL.LU R4, [R1+0x2b0] ;  /* 0x0002b00001047983 */ /* 0x000ea20000300800 */
[----:B------:R-:W2:Y:S01]  /*51b00*/  LDL.LU R5, [R1+0x2b4] ;  /* 0x0002b40001057983 */ /* 0x000ea20000300800 */
[----:B------:R-:W2:Y:S02]  /*51b10*/  LDL.LU R6, [R1+0x2b8] ;  /* 0x0002b80001067983 */ /* 0x000ea40000300800 */
[----:B------:R-:W2:Y:S01]  /*51b20*/  LDL.LU R7, [R1+0x2bc] ;  /* 0x0002bc0001077983 */ /* 0x000ea20000300800 */
[----:B0-----:R-:W2:Y:S01]  /*51b30*/  LDL.LU R22, [R1+0x58] ;  /* 0x0000580001167983 */ /* 0x001ea20000300800 */
[----:B------:R-:W2:Y:S03]  /*51b40*/  LDL.LU R23, [R1+0x5c] ;  /* 0x00005c0001177983 */ /* 0x000ea60000300800 */
[----:B--2---:R0:W-:Y:S02]  /*51b50*/  STL.64 [R1+0x4140], R22 ;  /* 0x0041401601007387 */ /* 0x0041e40000100a00 */
[----:B0-----:R-:W-:-:S02]  /*51b60*/  IMAD.MOV.U32 R22, RZ, RZ, R0 ;  /* 0x000000ffff167224 */ /* 0x001fc400078e0000 */
[----:B------:R-:W-:Y:S01]  /*51b70*/  IMAD.MOV.U32 R23, RZ, RZ, R3 ;  /* 0x000000ffff177224 */ /* 0x000fe200078e0003 */
[----:B------:R-:W2:Y:S01]  /*51b80*/  LDL.LU R0, [R1+0x415c] ;  /* 0x00415c0001007983 */ /* 0x000ea20000300800 */
[----:B------:R-:W2:Y:S02]  /*51b90*/  LDL.LU R3, [R1+0x4158] ;  /* 0x0041580001037983 */ /* 0x000ea40000300800 */
        /* <DEDUP_REMOVED lines=12> */
[----:B----4-:R-:W-:-:S02]  /*51c60*/  IMAD.MOV.U32 R24, RZ, RZ, R21 ;  /* 0x000000ffff187224 */ /* 0x010fc400078e0015 */
[----:B------:R-:W-:Y:S01]  /*51c70*/  IMAD.MOV.U32 R25, RZ, RZ, R20 ;  /* 0x000000ffff197224 */ /* 0x000fe200078e0014 */
[----:B--2---:R-:W-:Y:S01]  /*51c80*/  STL.64 [R1+0x4150], R6 ;  /* 0x0041500601007387 */ /* 0x004fe20000100a00 */
[----:B------:R0:W-:Y:S03]  /*51c90*/  STL.64 [R1+0x4148], R4 ;  /* 0x0041480401007387 */ /* 0x0001e60000100a00 */
[----:B0-----:R-:W2:Y:S01]  /*51ca0*/  LDL.LU R4, [R1+0x550] ;  /* 0x0005500001047983 */ /* 0x001ea20000300800 */
[----:B------:R-:W2:Y:S02]  /*51cb0*/  LDL.LU R5, [R1+0x554] ;  /* 0x0005540001057983 */ /* 0x000ea40000300800 */
[----:B------:R-:W2:Y:S02]  /*51cc0*/  LDL.LU R6, [R1+0x558] ;  /* 0x0005580001067983 */ /* 0x000ea40000300800 */
[----:B------:R-:W2:Y:S01]  /*51cd0*/  LDL.LU R7, [R1+0x55c] ;  /* 0x00055c0001077983 */ /* 0x000ea20000300800 */
[----:B---3--:R-:W-:Y:S01]  /*51ce0*/  STL.64 [R1+0x40e0], R14 ;  /* 0x0040e00e01007387 */ /* 0x008fe20000100a00 */
[----:B------:R-:W-:Y:S02]  /*51cf0*/  STL.64 [R1+0x40d8], R12 ;  /* 0x0040d80c01007387 */ /* 0x000fe40000100a00 */
[----:B------:R0:W-:Y:S02]  /*51d00*/  STL.64 [R1+0x40e8], R24 ;  /* 0x0040e81801007387 */ /* 0x0001e40000100a00 */
[----:B0-----:R-:W3:Y:S04]  /*51d10*/  LDL.64 R24, [R1+0x10] ;  /* 0x0000100001187983 */ /* 0x001ee80000100a00 */
[----:B---3--:R0:W-:Y:S04]  /*51d20*/  STL.64 [R1+0x4100], R24 ;  /* 0x0041001801007387 */ /* 0x0081e80000100a00 */
[----:B0-----:R-:W3:Y:S01]  /*51d30*/  LDL.64 R24, [R1+0x20] ;  /* 0x0000200001187983 */ /* 0x001ee20000100a00 */
[----:B------:R-:W4:Y:S02]  /*51d40*/  LDL.LU R12, [R1+0x290] ;  /* 0x00029000010c7983 */ /* 0x000f240000300800 */
[----:B------:R-:W4:Y:S02]  /*51d50*/  LDL.LU R13, [R1+0x294] ;  /* 0x00029400010d7983 */ /* 0x000f240000300800 */
[----:B------:R-:W3:Y:S01]  /*51d60*/  LDL.LU R14, [R1+0x298] ;  /* 0x00029800010e7983 */ /* 0x000ee20000300800 */
[----:B------:R-:W3:Y:S01]  /*51d70*/  LDL.LU R15, [R1+0x29c] ;  /* 0x00029c00010f7983 */ /* 0x000ee20000300800 */
[----:B--2---:R-:W-:Y:S03]  /*51d80*/  HMMA.16816.F32.BF16 R20, R16, R22, R4 ;  /* 0x000000161014723c */ /* 0x004fe60000041804 */
[----:B---3--:R-:W-:Y:S01]  /*51d90*/  STL.64 [R1+0x40f8], R14 ;  /* 0x0040f80e01007387 */ /* 0x008fe20000100a00 */
[----:B----4-:R0:W-:Y:S03]  /*51da0*/  STL.64 [R1+0x40f0], R12 ;  /* 0x0040f00c01007387 */ /* 0x0101e60000100a00 */
[----:B0-----:R-:W2:Y:S01]  /*51db0*/  LDL.LU R12, [R1+0x2a0] ;  /* 0x0002a000010c7983 */ /* 0x001ea20000300800 */
[----:B------:R-:W2:Y:S02]  /*51dc0*/  LDL.LU R13, [R1+0x2a4] ;  /* 0x0002a400010d7983 */ /* 0x000ea40000300800 */
[----:B------:R-:W2:Y:S02]  /*51dd0*/  LDL.LU R14, [R1+0x2a8] ;  /* 0x0002a800010e7983 */ /* 0x000ea40000300800 */
[----:B------:R-:W2:Y:S01]  /*51de0*/  LDL.LU R15, [R1+0x2ac] ;  /* 0x0002ac00010f7983 */ /* 0x000ea20000300800 */
[----:B------:R-:W-:Y:S01]  /*51df0*/  STL [R1+0x3f98], R10 ;  /* 0x003f980a01007387 */ /* 0x000fe20000100800 */
[----:B------:R-:W3:Y:S02]  /*51e00*/  LDL.LU.64 R6, [R1+0x4150] ;  /* 0x0041500001067983 */ /* 0x000ee40000300a00 */
[----:B------:R-:W3:Y:S07]  /*51e10*/  LDL.LU.64 R4, [R1+0x4148] ;  /* 0x0041480001047983 */ /* 0x000eee0000300a00 */
[----:B------:R-:W-:Y:S01]  /*51e20*/  STL [R1+0x454], R21 ;  /* 0x0004541501007387 */ /* 0x000fe20000100800 */
[----:B------:R0:W-:Y:S04]  /*51e30*/  STL.64 [R1+0x458], R22 ;  /* 0x0004581601007387 */ /* 0x0001e80000100a00 */
[----:B0-----:R-:W3:Y:S01]  /*51e40*/  LDL.LU.64 R22, [R1+0x4140] ;  /* 0x0041400001167983 */ /* 0x001ee20000300a00 */
[----:B------:R-:W-:-:S05]  /*51e50*/  IMAD.MOV.U32 R11, RZ, RZ, R20 ;  /* 0x000000ffff0b7224 */ /* 0x000fca00078e0014 */
[----:B------:R-:W-:Y:S01]  /*51e60*/  STL [R1+0x3d00], R11 ;  /* 0x003d000b01007387 */ /* 0x000fe20000100800 */
[----:B------:R0:W-:Y:S03]  /*51e70*/  STL.64 [R1+0x40b0], R8 ;  /* 0x0040b00801007387 */ /* 0x0001e60000100a00 */
[----:B0-----:R-:W4:Y:S01]  /*51e80*/  LDL.LU R8, [R1+0x270] ;  /* 0x0002700001087983 */ /* 0x001f220000300800 */
[----:B------:R-:W4:Y:S02]  /*51e90*/  LDL.LU R9, [R1+0x274] ;  /* 0x0002740001097983 */ /* 0x000f240000300800 */
[----:B------:R-:W4:Y:S02]  /*51ea0*/  LDL.LU R10, [R1+0x278] ;  /* 0x00027800010a7983 */ /* 0x000f240000300800 */
[----:B------:R-:W4:Y:S01]  /*51eb0*/  LDL.LU R11, [R1+0x27c] ;  /* 0x00027c00010b7983 */ /* 0x000f220000300800 */
[C---:B---3--:R-:W-:Y:S01]  /*51ec0*/  HMMA.16816.F32.BF16 R20, R16.reuse, R22, R4 ;  /* 0x000000161014723c */ /* 0x048fe20000041804 */
[----:B------:R-:W3:Y:S01]  /*51ed0*/  LDL.LU.64 R6, [R1+0x4138] ;  /* 0x0041380001067983 */ /* 0x000ee20000300a00 */
[----:B------:R-:W3:Y:S11]  /*51ee0*/  LDL.LU.64 R4, [R1+0x4130] ;  /* 0x0041300001047983 */ /* 0x000ef60000300a00 */
[----:B------:R-:W-:Y:S10]  /*51ef0*/  @!UPT UIADD3 URZ, URZ, URZ, URZ ;  /* 0x0000003f3f3ff290 */ /* 0x000ff4000fffe03f */
[----:B------:R-:W-:Y:S01]  /*51f00*/  STL.64 [R1+0x440], R20 ;  /* 0x0004401401007387 */ /* 0x000fe20000100a00 */
[----:B------:R0:W-:Y:S03]  /*51f10*/  STL.64 [R1+0x448], R22 ;  /* 0x0004481601007387 */ /* 0x0001e60000100a00 */
[----:B0-----:R-:W3:Y:S02]  /*51f20*/  LDL.LU.64 R22, [R1+0x4128] ;  /* 0x0041280001167983 */ /* 0x001ee40000300a00 */
[----:B---3--:R-:W-:Y:S02]  /*51f30*/  HMMA.16816.F32.BF16 R16, R16, R22, R4 ;  /* 0x000000161010723c */ /* 0x008fe40000041804 */
[----:B------:R-:W3:Y:S01]  /*51f40*/  LDL.LU.64 R6, [R1+0x4120] ;  /* 0x0041200001067983 */ /* 0x000ee20000300a00 */
[----:B------:R-:W3:Y:S02]  /*51f50*/  LDL.LU.64 R4, [R1+0x4118] ;  /* 0x0041180001047983 */ /* 0x000ee40000300a00 */
[----:B------:R-:W3:Y:S02]  /*51f60*/  LDL.LU.64 R22, [R1+0x4110] ;  /* 0x0041100001167983 */ /* 0x000ee40000300a00 */
[----:B------:R-:W3:Y:S11]  /*51f70*/  LDL.LU.64 R20, [R1+0x4108] ;  /* 0x0041080001147983 */ /* 0x000ef60000300a00 */
[----:B------:R-:W-:Y:S05]  /*51f80*/  @!UPT UIADD3 URZ, URZ, URZ, URZ ;  /* 0x0000003f3f3ff290 */ /* 0x000fea000fffe03f */
[----:B------:R0:W-:Y:S01]  /*51f90*/  STL.64 [R1+0x2c0], R16 ;  /* 0x0002c01001007387 */ /* 0x0001e20000100a00 */
[----:B------:R1:W-:Y:S03]  /*51fa0*/  STL.64 [R1+0x2c8], R18 ;  /* 0x0002c81201007387 */ /* 0x0003e60000100a00 */
[----:B0-----:R-:W2:Y:S01]  /*51fb0*/  LDL.LU R16, [R1+0x260] ;  /* 0x0002600001107983 */ /* 0x001ea20000300800 */
[----:B------:R-:W2:Y:S02]  /*51fc0*/  LDL.LU R17, [R1+0x264] ;  /* 0x0002640001117983 */ /* 0x000ea40000300800 */
[----:B-1----:R-:W2:Y:S02]  /*51fd0*/  LDL.LU R18, [R1+0x268] ;  /* 0x0002680001127983 */ /* 0x002ea40000300800 */
[----:B------:R-:W2:Y:S01]  /*51fe0*/  LDL.LU R19, [R1+0x26c] ;  /* 0x00026c0001137983 */ /* 0x000ea20000300800 */
[C---:B---3--:R-:W-:Y:S11]  /*51ff0*/  HMMA.16816.F32.BF16 R4, R20.reuse, R24, R4 ;  /* 0x000000181404723c */ /* 0x048ff60000041804 */
[----:B------:R-:W-:Y:S11]  /*52000*/  @!UPT UIADD3 URZ, URZ, URZ, URZ ;  /* 0x0000003f3f3ff290 */ /* 0x000ff6000fffe03f */
[----:B------:R-:W-:Y:S01]  /*52010*/  @!UPT UIADD3 URZ, URZ, URZ, URZ ;  /* 0x0000003f3f3ff290 */ /* 0x000fe2000fffe03f */
[----:B------:R0:W-:Y:S01]  /*52020*/  STL.64 [R1+0x2b0], R4 ;  /* 0x0002b00401007387 */ /* 0x0001e20000100a00 */
[----:B------:R1:W-:Y:S02]  /*52030*/  STL.64 [R1+0x2b8], R6 ;  /* 0x0002b80601007387 */ /* 0x0003e40000100a00 */
[----:B0-----:R-:W-:Y:S02]  /*52040*/  IMAD.MOV.U32 R5, RZ, RZ, R24 ;  /* 0x000000ffff057224 */ /* 0x001fe400078e0018 */
[----:B------:R-:W-:Y:S02]  /*52050*/  IMAD.MOV.U32 R4, RZ, RZ, R25 ;  /* 0x000000ffff047224 */ /* 0x000fe400078e0019 */
[----:B------:R-:W2:Y:S02]  /*52060*/  LDL.LU.64 R24, [R1+0x4100] ;  /* 0x0041000001187983 */ /* 0x000ea40000300a00 */
[----:B--2---:R-:W-:Y:S01]  /*52070*/  HMMA.16816.F32.BF16 R12, R20, R24, R12 ;  /* 0x00000018140c723c */ /* 0x004fe2000004180c */
[----:B-1----:R-:W-:-:S02]  /*52080*/  IMAD.MOV.U32 R7, RZ, RZ, R24 ;  /* 0x000000ffff077224 */ /* 0x002fc400078e0018 */
        /* <DEDUP_REMOVED lines=9> */
[----:B0-----:R-:W3:Y:S04]  /*52120*/  LDL.64 R4, [R1+0x140] ;  /* 0x0001400001047983 */ /* 0x001ee80000100a00 */
[----:B---3--:R0:W-:Y:S04]  /*52130*/  STL.64 [R1+0x40a0], R4 ;  /* 0x0040a00401007387 */ /* 0x0081e80000100a00 */
[----:B0-----:R-:W3:Y:S01]  /*52140*/  LDL.64 R4, [R1+0x150] ;  /* 0x0001500001047983 */ /* 0x001ee20000100a00 */
[C---:B--2---:R-:W-:Y:S03]  /*52150*/  HMMA.16816.F32.BF16 R24, R20.reuse, R24, R12 ;  /* 0x000000181418723c */ /* 0x044fe6000004180c */
[----:B---3--:R0:W-:Y:S04]  /*52160*/  STL.64 [R1+0x40a8], R4 ;  /* 0x0040a80401007387 */ /* 0x0081e80000100a00 */
[----:B0-----:R-:W2:Y:S01]  /*52170*/  LDL.LU R4, [R1+0x250] ;  /* 0x0002500001047983 */ /* 0x001ea20000300800 */
[----:B------:R-:W2:Y:S02]  /*52180*/  LDL.LU R5, [R1+0x254] ;  /* 0x0002540001057983 */ /* 0x000ea40000300800 */
[----:B------:R-:W2:Y:S02]  /*52190*/  LDL.LU R6, [R1+0x258] ;  /* 0x0002580001067983 */ /* 0x000ea40000300800 */
[----:B------:R-:W2:Y:S01]  /*521a0*/  LDL.LU R7, [R1+0x25c] ;  /* 0x00025c0001077983 */ /* 0x000ea20000300800 */
[----:B------:R-:W3:Y:S01]  /*521b0*/  LDL.LU.64 R14, [R1+0x40e0] ;  /* 0x0040e000010e7983 */ /* 0x000ee20000300a00 */
[----:B------:R-:W3:Y:S09]  /*521c0*/  LDL.LU.64 R12, [R1+0x40d8] ;  /* 0x0040d800010c7983 */ /* 0x000ef20000300a00 */
[----:B------:R-:W-:Y:S02]  /*521d0*/  STL.64 [R1+0x290], R24 ;  /* 0x0002901801007387 */ /* 0x000fe40000100a00 */
[----:B------:R0:W-:Y:S02]  /*521e0*/  STL.64 [R1+0x298], R26 ;  /* 0x0002981a01007387 */ /* 0x0001e40000100a00 */
[----:B0-----:R-:W2:Y:S01]  /*521f0*/  LDL.LU R27, [R1+0x40d0] ;  /* 0x0040d000011b7983 */ /* 0x001ea20000300800 */
[----:B------:R-:W3:Y:S02]  /*52200*/  LDL.LU.64 R24, [R1+0x40c8] ;  /* 0x0040c80001187983 */ /* 0x000ee40000300a00 */
[C---:B---3--:R-:W-:Y:S11]  /*52210*/  HMMA.16816.F32.BF16 R12, R20.reuse, R24, R12 ;  /* 0x00000018140c723c */ /* 0x048ff6000004180c */
[----:B------:R-:W-:Y:S11]  /*52220*/  @!UPT UIADD3 URZ, URZ, URZ, URZ ;  /* 0x0000003f3f3ff290 */ /* 0x000ff6000fffe03f */
[----:B------:R-:W-:Y:S01]  /*52230*/  @!UPT UIADD3 URZ, URZ, URZ, URZ ;  /* 0x0000003f3f3ff290 */ /* 0x000fe2000fffe03f */
[----:B------:R-:W-:Y:S01]  /*52240*/  STL.64 [R1+0x280], R12 ;  /* 0x0002800c01007387 */ /* 0x000fe20000100a00 */
[----:B------:R0:W-:Y:S03]  /*52250*/  STL.64 [R1+0x288], R14 ;  /* 0x0002880e01007387 */ /* 0x0001e60000100a00 */
[----:B0-----:R-:W3:Y:S01]  /*52260*/  LDL.LU R14, [R1+0x40c0] ;  /* 0x0040c000010e7983 */ /* 0x001ee20000300800 */
[----:B------:R-:W4:Y:S02]  /*52270*/  LDL.LU.64 R12, [R1+0x40b8] ;  /* 0x0040b800010c7983 */ /* 0x000f240000300a00 */
[----:B------:R-:W-:Y:S01]  /*52280*/  STL.64 [R1+0x4058], R24 ;  /* 0x0040581801007387 */ /* 0x000fe20000100a00 */
[C---:B----4-:R-:W-:Y:S11]  /*52290*/  HMMA.16816.F32.BF16 R8, R20.reuse, R12, R8 ;  /* 0x0000000c1408723c */ /* 0x050ff60000041808 */
[----:B------:R-:W-:Y:S11]  /*522a0*/  @!UPT UIADD3 URZ, URZ, URZ, URZ ;  /* 0x0000003f3f3ff290 */ /* 0x000ff6000fffe03f */
[----:B------:R-:W-:Y:S01]  /*522b0*/  @!UPT UIADD3 URZ, URZ, URZ, URZ ;  /* 0x0000003f3f3ff290 */ /* 0x000fe2000fffe03f */
[----:B------:R0:W-:Y:S01]  /*522c0*/  STL.64 [R1+0x270], R8 ;  /* 0x0002700801007387 */ /* 0x0001e20000100a00 */
[----:B------:R-:W-:Y:S03]  /*522d0*/  STL.64 [R1+0x278], R10 ;  /* 0x0002780a01007387 */ /* 0x000fe60000100a00 */
[----:B0-----:R-:W4:Y:S01]  /*522e0*/  LDL.LU.64 R8, [R1+0x40b0] ;  /* 0x0040b00001087983 */ /* 0x001f220000300a00 */
[----:B------:R-:W-:Y:S02]  /*522f0*/  STL [R1+0x3fbc], R12 ;  /* 0x003fbc0c01007387 */ /* 0x000fe40000100800 */
[----:B------:R0:W-:Y:S02]  /*52300*/  STL [R1+0x3fb8], R13 ;  /* 0x003fb80d01007387 */ /* 0x0001e40000100800 */
[----:B0-----:R-:W2:Y:S01]  /*52310*/  LDL.64 R12, [R1+0x30] ;  /* 0x00003000010c7983 */ /* 0x001ea20000100a00 */
[C---:B----4-:R-:W-:Y:S11]  /*52320*/  HMMA.16816.F32.BF16 R16, R20.reuse, R8, R16 ;  /* 0x000000081410723c */ /* 0x050ff60000041810 */
[----:B------:R-:W-:Y:S11]  /*52330*/  @!UPT UIADD3 URZ, URZ, URZ, URZ ;  /* 0x0000003f3f3ff290 */ /* 0x000ff6000fffe03f */
[----:B------:R-:W-:Y:S01]  /*52340*/  @!UPT UIADD3 URZ, URZ, URZ, URZ ;  /* 0x0000003f3f3ff290 */ /* 0x000fe2000fffe03f */
[----:B------:R-:W-:Y:S01]  /*52350*/  STL.64 [R1+0x260], R16 ;  /* 0x0002601001007387 */ /* 0x000fe20000100a00 */
[----:B------:R-:W-:Y:S02]  /*52360*/  STL.64 [R1+0x268], R18 ;  /* 0x0002681201007387 */ /* 0x000fe40000100a00 */
[----:B---3--:R0:W1:Y:S01]  /*52370*/  LDSM.16.MT88.4 R16, [R14+0x11000] ;  /* 0x011000000e10783b */ /* 0x0080620000004200 */
[----:B--2---:R-:W-:Y:S03]  /*52380*/  HMMA.16816.F32.BF16 R4, R20, R12, R4 ;  /* 0x0000000c1404723c */ /* 0x004fe60000041804 */
[----:B------:R-:W-:Y:S02]  /*52390*/  IMAD.MOV.U32 R11, RZ, RZ, R13 ;  /* 0x000000ffff0b7224 */ /* 0x000fe400078e000d */
[----:B------:R-:W-:Y:S11]  /*523a0*/  IMAD.MOV.U32 R10, RZ, RZ, R12 ;  /* 0x000000ffff0a7224 */ /* 0x000ff600078e000c */
[----:B------:R-:W-:Y:S08]  /*523b0*/  @!UPT UIADD3 URZ, URZ, URZ, URZ ;  /* 0x0000003f3f3ff290 */ /* 0x000ff0000fffe03f */
[----:B------:R-:W-:Y:S02]  /*523c0*/  IMAD.MOV.U32 R15, RZ, RZ, R7 ;  /* 0x000000ffff0f7224 */ /* 0x000fe400078e0007 */
[----:B0-----:R-:W-:Y:S01]  /*523d0*/  IMAD.MOV.U32 R14, RZ, RZ, R6 ;  /* 0x000000ffff0e7224 */ /* 0x001fe200078e0006 */
[----:B-1----:R-:W-:Y:S01]  /*523e0*/  STL.64 [R1+0x3eb0], R18 ;  /* 0x003eb01201007387 */ /* 0x002fe20000100a00 */
[----:B------:R0:W-:Y:S03]  /*523f0*/  STL.64 [R1+0x3ea8], R16 ;  /* 0x003ea81001007387 */ /* 0x0001e60000100a00 */
[----:B0-----:R-:W2:Y:S01]  /*52400*/  LDL.LU R16, [R1+0x410] ;  /* 0x0004100001107983 */ /* 0x001ea20000300800 */
[----:B------:R-:W2:Y:S02]  /*52410*/  LDL.LU R17, [R1+0x414] ;  /* 0x0004140001117983 */ /* 0x000ea40000300800 */
[----:B------:R-:W2:Y:S02]  /*52420*/  LDL.LU R18, [R1+0x418] ;  /* 0x0004180001127983 */ /* 0x000ea40000300800 */
[----:B------:R-:W2:Y:S01]  /*52430*/  LDL.LU R19, [R1+0x41c] ;  /* 0x00041c0001137983 */ /* 0x000ea20000300800 */
[----:B------:R0:W-:Y:S04]  /*52440*/  STL.64 [R1+0x250], R4 ;  /* 0x0002500401007387 */ /* 0x0001e80000100a00 */
[----:B0-----:R-:W3:Y:S01]  /*52450*/  LDL.LU.64 R4, [R1+0x40a8] ;  /* 0x0040a80001047983 */ /* 0x001ee20000300a00 */
[----:B------:R-:W-:Y:S02]  /*52460*/  STL [R1+0x3fa0], R11 ;  /* 0x003fa00b01007387 */ /* 0x000fe40000100800 */
[----:B------:R-:W-:Y:S02]  /*52470*/  STL [R1+0x3f9c], R10 ;  /* 0x003f9c0a01007387 */ /* 0x000fe40000100800 */
[----:B------:R0:W-:Y:S01]  /*52480*/  STL [R1+0x3d24], R15 ;  /* 0x003d240f01007387 */ /* 0x0001e20000100800 */
[----:B------:R1:W-:Y:S01]  /*52490*/  STL [R1+0x3d20], R14 ;  /* 0x003d200e01007387 */ /* 0x0003e20000100800 */
[----:B------:R-:W3:Y:S02]  /*524a0*/  LDL.LU R12, [R1+0x420] ;  /* 0x00042000010c7983 */ /* 0x000ee40000300800 */
[----:B------:R-:W3:Y:S02]  /*524b0*/  LDL.LU R13, [R1+0x424] ;  /* 0x00042400010d7983 */ /* 0x000ee40000300800 */
[----:B0-----:R-:W-:-:S02]  /*524c0*/  IMAD.MOV.U32 R15, RZ, RZ, R0 ;  /* 0x000000ffff0f7224 */ /* 0x001fc400078e0000 */
[----:B-1----:R-:W-:-:S07]  /*524d0*/  IMAD.MOV.U32 R14, RZ, RZ, R3 ;  /* 0x000000ffff0e7224 */ /* 0x002fce00078e0003 */
[C---:B---3--:R-:W-:Y:S11]  /*524e0*/  HMMA.16816.F32.BF16 R12, R20.reuse, R4, R12 ;  /* 0x00000004140c723c */ /* 0x048ff6000004180c */
[----:B------:R-:W-:Y:S11]  /*524f0*/  @!UPT UIADD3 URZ, URZ, URZ, URZ ;  /* 0x0000003f3f3ff290 */ /* 0x000ff6000fffe03f */
[----:B------:R-:W-:Y:S01]  /*52500*/  @!UPT UIADD3 URZ, URZ, URZ, URZ ;  /* 0x0000003f3f3ff290 */ /* 0x000fe2000fffe03f */
[----:B------:R-:W-:Y:S01]  /*52510*/  STL.64 [R1+0x430], R12 ;  /* 0x0004300c01007387 */ /* 0x000fe20000100a00 */
[----:B------:R0:W-:Y:S02]  /*52520*/  STL.64 [R1+0x438], R14 ;  /* 0x0004380e01007387 */ /* 0x0001e40000100a00 */
[----:B0-----:R-:W-:Y:S02]  /*52530*/  IMAD.MOV.U32 R15, RZ, RZ, R4 ;  /* 0x000000ffff0f7224 */ /* 0x001fe400078e0004 */
[----:B------:R-:W-:Y:S02]  /*52540*/  IMAD.MOV.U32 R14, RZ, RZ, R5 ;  /* 0x000000ffff0e7224 */ /* 0x000fe400078e0005 */
[----:B------:R-:W2:Y:S03]  /*52550*/  LDL.LU.64 R4, [R1+0x40a0] ;  /* 0x0040a00001047983 */ /* 0x000ea60000300a00 */
[----:B------:R-:W-:Y:S02]  /*52560*/  STL [R1+0x3fa8], R14 ;  /* 0x003fa80e01007387 */ /* 0x000fe40000100800 */
[----:B------:R-:W-:Y:S02]  /*52570*/  STL [R1+0x3fa4], R15 ;  /* 0x003fa40f01007387 */ /* 0x000fe40000100800 */
[----:B------:R-:W3:Y:S01]  /*52580*/  LDL.64 R12, [R1+0x130] ;  /* 0x00013000010c7983 */ /* 0x000ee20000100a00 */
[----:B------:R-:W4:Y:S01]  /*52590*/  LDL.LU.64 R6, [R1+0x4098] ;  /* 0x0040980001067983 */ /* 0x000f220000300a00 */
[----:B--2---:R-:W-:Y:S01]  /*525a0*/  HMMA.16816.F32.BF16 R16, R20, R4, R16 ;  /* 0x000000041410723c */ /* 0x004fe20000041810 */
[----:B------:R-:W-:-:S02]  /*525b0*/  IMAD.MOV.U32 R11, RZ, RZ, R4 ;  /* 0x000000ffff0b7224 */ /* 0x000fc400078e0004 */
[----:B------:R-:W-:Y:S02]  /*525c0*/  IMAD.MOV.U32 R10, RZ, RZ, R5 ;  /* 0x000000ffff0a7224 */ /* 0x000fe400078e0005 */
[----:B------:R-:W2:Y:S11]  /*525d0*/  LDL.LU.64 R4, [R1+0x4090] ;  /* 0x0040900001047983 */ /* 0x000eb60000300a00 */
[----:B------:R-:W-:Y:S07]  /*525e0*/  @!UPT UIADD3 URZ, URZ, URZ, URZ ;  /* 0x0000003f3f3ff290 */ /* 0x000fee000fffe03f */
[----:B------:R0:W-:Y:S01]  /*525f0*/  STL.64 [R1+0x420], R16 ;  /* 0x0004201001007387 */ /* 0x0001e20000100a00 */
[----:B------:R-:W-:Y:S02]  /*52600*/  IMAD.MOV.U32 R3, RZ, RZ, R18 ;  /* 0x000000ffff037224 */ /* 0x000fe400078e0012 */
[----:B------:R-:W-:Y:S01]  /*52610*/  IMAD.MOV.U32 R0, RZ, RZ, R19 ;  /* 0x000000ffff007224 */ /* 0x000fe200078e0013 */
[----:B0-----:R-:W2:Y:S01]  /*52620*/  LDL.LU R16, [R1+0x370] ;  /* 0x0003700001107983 */ /* 0x001ea20000300800 */
[----:B------:R-:W2:Y:S02]  /*52630*/  LDL.LU R17, [R1+0x374] ;  /* 0x0003740001117983 */ /* 0x000ea40000300800 */
[----:B------:R-:W2:Y:S02]  /*52640*/  LDL.LU R18, [R1+0x378] ;  /* 0x0003780001127983 */ /* 0x000ea40000300800 */
[----:B------:R-:W2:Y:S02]  /*52650*/  LDL.LU R19, [R1+0x37c] ;  /* 0x00037c0001137983 */ /* 0x000ea40000300800 */
[----:B--2---:R-:W-:Y:S01]  /*52660*/  STL.64 [R1+0x3fc8], R18 ;  /* 0x003fc81201007387 */ /* 0x004fe20000100a00 */
[----:B------:R0:W-:Y:S03]  /*52670*/  STL.64 [R1+0x3fc0], R16 ;  /* 0x003fc01001007387 */ /* 0x0001e60000100a00 */
[----:B0-----:R-:W2:Y:S04]  /*52680*/  LDL.64 R16, [R1] ;  /* 0x0000000001107983 */ /* 0x001ea80000100a00 */
[----:B--2---:R0:W-:Y:S04]  /*52690*/  STL.64 [R1+0x3fe0], R16 ;  /* 0x003fe01001007387 */ /* 0x0041e80000100a00 */
[----:B0-----:R-:W3:Y:S01]  /*526a0*/  LDL.LU R16, [R1+0x400] ;  /* 0x0004000001107983 */ /* 0x001ee20000300800 */
[----:B------:R-:W3:Y:S02]  /*526b0*/  LDL.LU R17, [R1+0x404] ;  /* 0x0004040001117983 */ /* 0x000ee40000300800 */
[----:B------:R-:W3:Y:S02]  /*526c0*/  LDL.LU R18, [R1+0x408] ;  /* 0x0004080001127983 */ /* 0x000ee40000300800 */
[----:B------:R-:W3:Y:S01]  /*526d0*/  LDL.LU R19, [R1+0x40c] ;  /* 0x00040c0001137983 */ /* 0x000ee20000300800 */
[----:B------:R-:W-:Y:S01]  /*526e0*/  STL [R1+0x3fb0], R10 ;  /* 0x003fb00a01007387 */ /* 0x000fe20000100800 */
[----:B------:R-:W-:Y:S02]  /*526f0*/  STL [R1+0x3fac], R11 ;  /* 0x003fac0b01007387 */ /* 0x000fe40000100800 */
[----:B------:R3:W-:Y:S02]  /*52700*/  STL.64 [R1+0x4060], R8 ;  /* 0x0040600801007387 */ /* 0x0007e40000100a00 */
[----:B------:R-:W-:Y:S01]  /*52710*/  STL [R1+0x3c4c], R0 ;  /* 0x003c4c0001007387 */ /* 0x000fe20000100800 */
[----:B------:R-:W-:Y:S01]  /*52720*/  STL [R1+0x3c48], R3 ;  /* 0x003c480301007387 */ /* 0x000fe20000100800 */
[----:B---3--:R-:W-:Y:S11]  /*52730*/  HMMA.16816.F32.BF16 R8, R20, R12, R16 ;  /* 0x0000000c1408723c */ /* 0x008ff60000041810 */
[----:B------:R-:W-:Y:S11]  /*52740*/  @!UPT UIADD3 URZ, URZ, URZ, URZ ;  /* 0x0000003f3f3ff290 */ /* 0x000ff6000fffe03f */
[----:B------:R-:W-:Y:S01]  /*52750*/  @!UPT UIADD3 URZ, URZ, URZ, URZ ;  /* 0x0000003f3f3ff290 */ /* 0x000fe2000fffe03f */
[----:B------:R0:W-:Y:S01]  /*52760*/  STL.64 [R1+0x410], R8 ;  /* 0x0004100801007387 */ /* 0x0001e20000100a00 */
[----:B------:R1:W-:Y:S03]  /*52770*/  STL.64 [R1+0x418], R10 ;  /* 0x0004180a01007387 */ /* 0x0003e60000100a00 */
[----:B0-----:R-:W2:Y:S01]  /*52780*/  LDL.LU R8, [R1+0x3d0] ;  /* 0x0003d00001087983 */ /* 0x001ea20000300800 */
[----:B------:R-:W2:Y:S02]  /*52790*/  LDL.LU R9, [R1+0x3d4] ;  /* 0x0003d40001097983 */ /* 0x000ea40000300800 */
[----:B-1----:R-:W3:Y:S02]  /*527a0*/  LDL.LU R10, [R1+0x3d8] ;  /* 0x0003d800010a7983 */ /* 0x002ee40000300800 */
[----:B------:R-:W3:Y:S02]  /*527b0*/  LDL.LU R11, [R1+0x3dc] ;  /* 0x0003dc00010b7983 */ /* 0x000ee40000300800 */
[----:B------:R-:W-:-:S02]  /*527c0*/  IMAD.MOV.U32 R3, RZ, RZ, R12 ;  /* 0x000000ffff037224 */ /* 0x000fc400078e000c */
[----:B------:R-:W-:Y:S01]  /*527d0*/  IMAD.MOV.U32 R0, RZ, RZ, R13 ;  /* 0x000000ffff007224 */ /* 0x000fe200078e000d */
[----:B---3--:R-:W-:Y:S01]  /*527e0*/  STL.64 [R1+0x4070], R10 ;  /* 0x0040700a01007387 */ /* 0x008fe20000100a00 */
[----:B--2---:R0:W-:Y:S02]  /*527f0*/  STL.64 [R1+0x4068], R8 ;  /* 0x0040680801007387 */ /* 0x0041e40000100a00 */
[----:B0-----:R-:W-:Y:S02]  /*52800*/  IMAD.MOV.U32 R8, RZ, RZ, R28 ;  /* 0x000000ffff087224 */ /* 0x001fe400078e001c */
[----:B------:R-:W-:Y:S01]  /*52810*/  IMAD.MOV.U32 R9, RZ, RZ, R27 ;  /* 0x000000ffff097224 */ /* 0x000fe200078e001b */
[----:B------:R-:W2:Y:S01]  /*52820*/  LDL.LU R28, [R1+0x408c] ;  /* 0x00408c00011c7983 */ /* 0x000ea20000300800 */
[----:B------:R-:W3:Y:S02]  /*52830*/  LDL.LU R12, [R1+0x3f0] ;  /* 0x0003f000010c7983 */ /* 0x000ee40000300800 */
[----:B------:R-:W3:Y:S02]  /*52840*/  LDL.LU R13, [R1+0x3f4] ;  /* 0x0003f400010d7983 */ /* 0x000ee40000300800 */
[----:B------:R-:W3:Y:S01]  /*52850*/  LDL.LU R14, [R1+0x3f8] ;  /* 0x0003f800010e7983 */ /* 0x000ee20000300800 */
[----:B------:R-:W3:Y:S01]  /*52860*/  LDL.LU R15, [R1+0x3fc] ;  /* 0x0003fc00010f7983 */ /* 0x000ee20000300800 */
[----:B------:R0:W-:Y:S02]  /*52870*/  STL.64 [R1+0x4080], R8 ;  /* 0x0040800801007387 */ /* 0x0001e40000100a00 */
[----:B------:R-:W2:Y:S02]  /*52880*/  LDL.64 R24, [R1+0x100] ;  /* 0x0001000001187983 */ /* 0x000ea40000100a00 */
[----:B----4-:R-:W-:-:S02]  /*52890*/  IMAD.MOV.U32 R16, RZ, RZ, R7 ;  /* 0x000000ffff107224 */ /* 0x010fc400078e0007 */
[----:B------:R-:W-:Y:S01]  /*528a0*/  IMAD.MOV.U32 R17, RZ, RZ, R6 ;  /* 0x000000ffff117224 */ /* 0x000fe200078e0006 */
[----:B0-----:R-:W3:Y:S04]  /*528b0*/  LDL.64 R8, [R1+0x120] ;  /* 0x0001200001087983 */ /* 0x001ee80000100a00 */
[----:B--2---:R0:W-:Y:S04]  /*528c0*/  STL.64 [R1+0x4078], R24 ;  /* 0x0040781801007387 */ /* 0x0041e80000100a00 */
[----:B0-----:R-:W2:Y:S01]  /*528d0*/  LDL.LU R24, [R1+0x3e0] ;  /* 0x0003e00001187983 */ /* 0x001ea20000300800 */
[----:B------:R-:W2:Y:S02]  /*528e0*/  LDL.LU R25, [R1+0x3e4] ;  /* 0x0003e40001197983 */ /* 0x000ea40000300800 */
[----:B------:R-:W2:Y:S02]  /*528f0*/  LDL.LU R26, [R1+0x3e8] ;  /* 0x0003e800011a7983 */ /* 0x000ea40000300800 */
[----:B------:R-:W2:Y:S01]  /*52900*/  LDL.LU R27, [R1+0x3ec] ;  /* 0x0003ec00011b7983 */ /* 0x000ea20000300800 */
[----:B------:R0:W-:Y:S02]  /*52910*/  STL.64 [R1+0x3ff8], R16 ;  /* 0x003ff81001007387 */ /* 0x0001e40000100a00 */
[----:B0-----:R-:W-:-:S02]  /*52920*/  IMAD.MOV.U32 R16, RZ, RZ, R5 ;  /* 0x000000ffff107224 */ /* 0x001fc400078e0005 */
[----:B------:R-:W-:Y:S02]  /*52930*/  IMAD.MOV.U32 R17, RZ, RZ, R4 ;  /* 0x000000ffff117224 */ /* 0x000fe400078e0004 */
[----:B------:R-:W-:Y:S02]  /*52940*/  IMAD.MOV.U32 R4, RZ, RZ, R29 ;  /* 0x000000ffff047224 */ /* 0x000fe400078e001d */
[----:B------:R-:W-:Y:S01]  /*52950*/  IMAD.MOV.U32 R5, RZ, RZ, R2 ;  /* 0x000000ffff057224 */ /* 0x000fe200078e0002 */
[----:B------:R-:W-:Y:S01]  /*52960*/  STL.64 [R1+0x4020], R16 ;  /* 0x0040201001007387 */ /* 0x000fe20000100a00 */
[----:B------:R-:W4:Y:S03]  /*52970*/  LDL.LU R29, [R1+0x4088] ;  /* 0x00408800011d7983 */ /* 0x000f260000300800 */
[----:B------:R0:W-:Y:S02]  /*52980*/  STL.64 [R1+0x4028], R4 ;  /* 0x0040280401007387 */ /* 0x0001e40000100a00 */
[----:B0-----:R-:W2:Y:S04]  /*52990*/  LDL.64 R4, [R1+0xe0] ;  /* 0x0000e00001047983 */ /* 0x001ea80000100a00 */
[----:B--2---:R0:W-:Y:S01]  /*529a0*/  STL.64 [R1+0x4040], R4 ;  /* 0x0040400401007387 */ /* 0x0041e20000100a00 */
[----:B------:R-:W2:Y:S02]  /*529b0*/  LDL.LU R16, [R1+0x240] ;  /* 0x0002400001107983 */ /* 0x000ea40000300800 */
[----:B------:R-:W2:Y:S02]  /*529c0*/  LDL.LU R17, [R1+0x244] ;  /* 0x0002440001117983 */ /* 0x000ea40000300800 */
[----:B------:R-:W2:Y:S01]  /*529d0*/  LDL.LU R18, [R1+0x248] ;  /* 0x0002480001127983 */ /* 0x000ea20000300800 */
[----:B------:R-:W2:Y:S04]  /*529e0*/  LDL.LU R19, [R1+0x24c] ;  /* 0x00024c0001137983 */ /* 0x000ea80000300800 */
[----:B0-----:R-:W4:Y:S01]  /*529f0*/  LDL.64 R4, [R1+0xf0] ;  /* 0x0000f00001047983 */ /* 0x001f220000100a00 */
[----:B---3--:R-:W-:Y:S03]  /*52a00*/  HMMA.16816.F32.BF16 R12, R20, R8, R12 ;  /* 0x00000008140c723c */ /* 0x008fe6000004180c */
[----:B--2---:R-:W-:Y:S01]  /*52a10*/  STL.64 [R1+0x4038], R18 ;  /* 0x0040381201007387 */ /* 0x004fe20000100a00 */
[----:B------:R0:W-:Y:S03]  /*52a20*/  STL.64 [R1+0x4030], R16 ;  /* 0x0040301001007387 */ /* 0x0001e60000100a00 */
[----:B0-----:R-:W2:Y:S01]  /*52a30*/  LDL.LU R16, [R1+0x3b0] ;  /* 0x0003b00001107983 */ /* 0x001ea20000300800 */
[----:B------:R-:W2:Y:S02]  /*52a40*/  LDL.LU R17, [R1+0x3b4] ;  /* 0x0003b40001117983 */ /* 0x000ea40000300800 */
[----:B------:R-:W3:Y:S02]  /*52a50*/  LDL.LU R18, [R1+0x3b8] ;  /* 0x0003b80001127983 */ /* 0x000ee40000300800 */
[----:B------:R-:W3:Y:S02]  /*52a60*/  LDL.LU R19, [R1+0x3bc] ;  /* 0x0003bc0001137983 */ /* 0x000ee40000300800 */
[----:B---3--:R-:W-:Y:S01]  /*52a70*/  STL.64 [R1+0x4050], R18 ;  /* 0x0040501201007387 */ /* 0x008fe20000100a00 */
[----:B--2---:R0:W-:Y:S03]  /*52a80*/  STL.64 [R1+0x4048], R16 ;  /* 0x0040481001007387 */ /* 0x0041e60000100a00 */
[----:B0-----:R-:W4:Y:S01]  /*52a90*/  LDL.LU R16, [R1+0x3c0] ;  /* 0x0003c00001107983 */ /* 0x001f220000300800 */
[----:B------:R-:W4:Y:S02]  /*52aa0*/  LDL.LU R17, [R1+0x3c4] ;  /* 0x0003c40001117983 */ /* 0x000f240000300800 */
[----:B------:R-:W4:Y:S02]  /*52ab0*/  LDL.LU R18, [R1+0x3c8] ;  /* 0x0003c80001127983 */ /* 0x000f240000300800 */
[----:B------:R-:W4:Y:S01]  /*52ac0*/  LDL.LU R19, [R1+0x3cc] ;  /* 0x0003cc0001137983 */ /* 0x000f220000300800 */
[----:B------:R-:W-:Y:S01]  /*52ad0*/  STL [R1+0x3fb4], R3 ;  /* 0x003fb40301007387 */ /* 0x000fe20000100800 */
[----:B------:R-:W-:Y:S02]  /*52ae0*/  STL.64 [R1+0x400], R12 ;  /* 0x0004000c01007387 */ /* 0x000fe40000100a00 */
[----:B------:R0:W-:Y:S02]  /*52af0*/  STL.64 [R1+0x408], R14 ;  /* 0x0004080e01007387 */ /* 0x0001e40000100a00 */
[----:B0-----:R-:W-:-:S02]  /*52b00*/  IMAD.MOV.U32 R14, RZ, RZ, R8 ;  /* 0x000000ffff0e7224 */ /* 0x001fc400078e0008 */
[----:B------:R-:W-:Y:S02]  /*52b10*/  IMAD.MOV.U32 R15, RZ, RZ, R9 ;  /* 0x000000ffff0f7224 */ /* 0x000fe400078e0009 */
[----:B------:R-:W2:Y:S02]  /*52b20*/  LDL.LU.64 R8, [R1+0x4080] ;  /* 0x0040800001087983 */ /* 0x000ea40000300a00 */
[C---:B--2---:R-:W-:Y:S02]  /*52b30*/  HMMA.16816.F32.BF16 R8, R20.reuse, R8, R24 ;  /* 0x000000081408723c */ /* 0x044fe40000041818 */
[----:B------:R-:W2:Y:S11]  /*52b40*/  LDL.LU.64 R24, [R1+0x4078] ;  /* 0x0040780001187983 */ /* 0x000eb60000300a00 */
[----:B------:R-:W-:Y:S10]  /*52b50*/  @!UPT UIADD3 URZ, URZ, URZ, URZ ;  /* 0x0000003f3f3ff290 */ /* 0x000ff4000fffe03f */
[----:B------:R-:W-:Y:S01]  /*52b60*/  STL.64 [R1+0x3f0], R8 ;  /* 0x0003f00801007387 */ /* 0x000fe20000100a00 */
[----:B------:R0:W-:Y:S03]  /*52b70*/  STL.64 [R1+0x3f8], R10 ;  /* 0x0003f80a01007387 */ /* 0x0001e60000100a00 */
[----:B0-----:R-:W3:Y:S01]  /*52b80*/  LDL.LU.64 R10, [R1+0x4070] ;  /* 0x00407000010a7983 */ /* 0x001ee20000300a00 */
[----:B------:R-:W3:Y:S02]  /*52b90*/  LDL.LU.64 R8, [R1+0x4068] ;  /* 0x0040680001087983 */ /* 0x000ee40000300a00 */
[----:B--2---:R-:W-:Y:S01]  /*52ba0*/  IMAD.MOV.U32 R27, RZ, RZ, R25 ;  /* 0x000000ffff1b7224 */ /* 0x004fe200078e0019 */
[C---:B---3--:R-:W-:Y:S11]  /*52bb0*/  HMMA.16816.F32.BF16 R8, R20.reuse, R24, R8 ;  /* 0x000000181408723c */ /* 0x048ff60000041808 */
[----:B------:R-:W-:Y:S11]  /*52bc0*/  @!UPT UIADD3 URZ, URZ, URZ, URZ ;  /* 0x0000003f3f3ff290 */ /* 0x000ff6000fffe03f */
[----:B------:R-:W-:Y:S01]  /*52bd0*/  @!UPT UIADD3 URZ, URZ, URZ, URZ ;  /* 0x0000003f3f3ff290 */ /* 0x000fe2000fffe03f */
[----:B------:R0:W-:Y:S01]  /*52be0*/  STL.64 [R1+0x3e0], R8 ;  /* 0x0003e00801007387 */ /* 0x0001e20000100a00 */
[----:B------:R1:W-:Y:S03]  /*52bf0*/  STL.64 [R1+0x3e8], R10 ;  /* 0x0003e80a01007387 */ /* 0x0003e60000100a00 */
[----:B0-----:R-:W2:Y:S01]  /*52c00*/  LDL.LU.64 R8, [R1+0x4060] ;  /* 0x0040600001087983 */ /* 0x001ea20000300a00 */
[----:B-1----:R-:W-:Y:S02]  /*52c10*/  IMAD.MOV.U32 R11, RZ, RZ, R24 ;  /* 0x000000ffff0b7224 */ /* 0x002fe400078e0018 */
[----:B------:R-:W3:Y:S02]  /*52c20*/  LDL.LU.64 R24, [R1+0x4058] ;  /* 0x0040580001187983 */ /* 0x000ee40000300a00 */
[----:B------:R-:W-:Y:S01]  /*52c30*/  STL [R1+0x3fd8], R27 ;  /* 0x003fd81b01007387 */ /* 0x000fe20000100800 */
[----:B---3--:R0:W-:Y:S04]  /*52c40*/  STL.64 [R1+0x3fd0], R24 ;  /* 0x003fd01801007387 */ /* 0x0081e80000100a00 */
[----:B0-----:R-:W3:Y:S01]  /*52c50*/  LDL.LU R24, [R1+0x380] ;  /* 0x0003800001187983 */ /* 0x001ee20000300800 */
[----:B------:R-:W3:Y:S02]  /*52c60*/  LDL.LU R25, [R1+0x384] ;  /* 0x0003840001197983 */ /* 0x000ee40000300800 */
[----:B------:R-:W2:Y:S02]  /*52c70*/  LDL.LU R26, [R1+0x388] ;  /* 0x00038800011a7983 */ /* 0x000ea40000300800 */
[----:B------:R-:W2:Y:S01]  /*52c80*/  LDL.LU R27, [R1+0x38c] ;  /* 0x00038c00011b7983 */ /* 0x000ea20000300800 */
[----:B----4-:R-:W-:Y:S01]  /*52c90*/  HMMA.16816.F32.BF16 R16, R20, R4, R16 ;  /* 0x000000041410723c */ /* 0x010fe20000041810 */
[----:B--2---:R-:W-:Y:S01]  /*52ca0*/  STL.64 [R1+0x3ff0], R26 ;  /* 0x003ff01a01007387 */ /* 0x004fe20000100a00 */
[----:B---3--:R0:W-:Y:S03]  /*52cb0*/  STL.64 [R1+0x3fe8], R24 ;  /* 0x003fe81801007387 */ /* 0x0081e60000100a00 */
[----:B0-----:R-:W2:Y:S01]  /*52cc0*/  LDL.LU R24, [R1+0x390] ;  /* 0x0003900001187983 */ /* 0x001ea20000300800 */
[----:B------:R-:W2:Y:S02]  /*52cd0*/  LDL.LU R25, [R1+0x394] ;  /* 0x0003940001197983 */ /* 0x000ea40000300800 */
[----:B------:R-:W3:Y:S02]  /*52ce0*/  LDL.LU R26, [R1+0x398] ;  /* 0x00039800011a7983 */ /* 0x000ee40000300800 */
[----:B------:R-:W3:Y:S02]  /*52cf0*/  LDL.LU R27, [R1+0x39c] ;  /* 0x00039c00011b7983 */ /* 0x000ee40000300800 */
[----:B------:R-:W-:-:S02]  /*52d00*/  IMAD.MOV.U32 R3, RZ, RZ, R4 ;  /* 0x000000ffff037224 */ /* 0x000fc400078e0004 */
[----:B------:R-:W-:Y:S01]  /*52d10*/  IMAD.MOV.U32 R10, RZ, RZ, R5 ;  /* 0x000000ffff0a7224 */ /* 0x000fe200078e0005 */
[----:B---3--:R-:W-:Y:S01]  /*52d20*/  STL.64 [R1+0x4008], R26 ;  /* 0x0040081a01007387 */ /* 0x008fe20000100a00 */
[----:B--2---:R0:W-:Y:S03]  /*52d30*/  STL.64 [R1+0x4000], R24 ;  /* 0x0040001801007387 */ /* 0x0041e60000100a00 */
[----:B0-----:R-:W2:Y:S01]  /*52d40*/  LDL.LU R24, [R1+0x3a0] ;  /* 0x0003a00001187983 */ /* 0x001ea20000300800 */
[----:B------:R-:W2:Y:S02]  /*52d50*/  LDL.LU R25, [R1+0x3a4] ;  /* 0x0003a40001197983 */ /* 0x000ea40000300800 */
[----:B------:R-:W2:Y:S02]  /*52d60*/  LDL.LU R26, [R1+0x3a8] ;  /* 0x0003a800011a7983 */ /* 0x000ea40000300800 */
[----:B------:R-:W2:Y:S01]  /*52d70*/  LDL.LU R27, [R1+0x3ac] ;  /* 0x0003ac00011b7983 */ /* 0x000ea20000300800 */
[----:B------:R-:W-:Y:S01]  /*52d80*/  STL.64 [R1+0x3d0], R16 ;  /* 0x0003d01001007387 */ /* 0x000fe20000100a00 */
[----:B------:R0:W-:Y:S03]  /*52d90*/  STL.64 [R1+0x3d8], R18 ;  /* 0x0003d81201007387 */ /* 0x0001e60000100a00 */
[----:B0-----:R-:W3:Y:S01]  /*52da0*/  LDL.LU.64 R18, [R1+0x4050] ;  /* 0x0040500001127983 */ /* 0x001ee20000300a00 */
[----:B------:R-:W3:Y:S02]  /*52db0*/  LDL.LU.64 R16, [R1+0x4048] ;  /* 0x0040480001107983 */ /* 0x000ee40000300a00 */
[----:B------:R-:W3:Y:S02]  /*52dc0*/  LDL.LU.64 R4, [R1+0x4040] ;  /* 0x0040400001047983 */ /* 0x000ee40000300a00 */
        /* <DEDUP_REMOVED lines=9> */
[----:B---3--:R-:W-:Y:S01]  /*52e60*/  HMMA.16816.F32.BF16 R20, R20, R4, R16 ;  /* 0x000000041414723c */ /* 0x008fe20000041810 */
[----:B------:R-:W2:Y:S01]  /*52e70*/  LDL.LU.64 R16, [R1+0x4020] ;  /* 0x0040200001107983 */ /* 0x000ea20000300a00 */
[----:B------:R-:W2:Y:S02]  /*52e80*/  LDL.LU.64 R6, [R1+0x4018] ;  /* 0x0040180001067983 */ /* 0x000ea40000300a00 */
[----:B------:R-:W2:Y:S11]  /*52e90*/  LDL.LU.64 R4, [R1+0x4010] ;  /* 0x0040100001047983 */ /* 0x000eb60000300a00 */
[----:B------:R-:W-:Y:S08]  /*52ea0*/  @!UPT UIADD3 URZ, URZ, URZ, URZ ;  /* 0x0000003f3f3ff290 */ /* 0x000ff0000fffe03f */
[----:B------:R0:W-:Y:S01]  /*52eb0*/  STL.64 [R1+0x240], R20 ;  /* 0x0002401401007387 */ /* 0x0001e20000100a00 */
[----:B------:R-:W-:Y:S03]  /*52ec0*/  STL.64 [R1+0x248], R22 ;  /* 0x0002481601007387 */ /* 0x000fe60000100a00 */
[----:B0-----:R-:W3:Y:S01]  /*52ed0*/  LDL.LU R20, [R1+0x350] ;  /* 0x0003500001147983 */ /* 0x001ee20000300800 */
[----:B------:R-:W3:Y:S01]  /*52ee0*/  LDL.LU R21, [R1+0x354] ;  /* 0x0003540001157983 */ /* 0x000ee20000300800 */
[----:B--2---:R-:W-:Y:S02]  /*52ef0*/  HMMA.16816.F32.BF16 R16, R4, R16, R24 ;  /* 0x000000100410723c */ /* 0x004fe40000041818 */
[----:B------:R-:W2:Y:S01]  /*52f00*/  LDL.LU.64 R26, [R1+0x4008] ;  /* 0x00400800011a7983 */ /* 0x000ea20000300a00 */
[----:B------:R-:W2:Y:S11]  /*52f10*/  LDL.LU.64 R24, [R1+0x4000] ;  /* 0x0040000001187983 */ /* 0x000eb60000300a00 */
[----:B------:R-:W-:Y:S09]  /*52f20*/  @!UPT UIADD3 URZ, URZ, URZ, URZ ;  /* 0x0000003f3f3ff290 */ /* 0x000ff2000fffe03f */
[----:B------:R0:W-:Y:S04]  /*52f30*/  STL.64 [R1+0x3b0], R16 ;  /* 0x0003b01001007387 */ /* 0x0001e80000100a00 */
[----:B0-----:R-:W2:Y:S01]  /*52f40*/  LDL.LU.64 R16, [R1+0x3ff8] ;  /* 0x003ff80001107983 */ /* 0x001ea20000300a00 */
[----:B------:R-:W-:Y:S02]  /*52f50*/  IMAD.MOV.U32 R22, RZ, RZ, R29 ;  /* 0x000000ffff167224 */ /* 0x000fe400078e001d */
[----:B------:R-:W-:Y:S02]  /*52f60*/  IMAD.MOV.U32 R23, RZ, RZ, R28 ;  /* 0x000000ffff177224 */ /* 0x000fe400078e001c */
[----:B------:R-:W-:Y:S02]  /*52f70*/  IMAD.MOV.U32 R29, RZ, RZ, R18 ;  /* 0x000000ffff1d7224 */ /* 0x000fe400078e0012 */
[----:B------:R-:W-:-:S05]  /*52f80*/  IMAD.MOV.U32 R28, RZ, RZ, R19 ;  /* 0x000000ffff1c7224 */ /* 0x000fca00078e0013 */
[----:B------:R-:W-:Y:S01]  /*52f90*/  STL [R1+0x3b9c], R28 ;  /* 0x003b9c1c01007387 */ /* 0x000fe20000100800 */
[----:B------:R-:W-:Y:S01]  /*52fa0*/  STL [R1+0x3b98], R29 ;  /* 0x003b981d01007387 */ /* 0x000fe20000100800 */
[C---:B--2---:R-:W-:Y:S02]  /*52fb0*/  HMMA.16816.F32.BF16 R16, R4.reuse, R16, R24 ;  /* 0x000000100410723c */ /* 0x044fe40000041818 */
[----:B------:R-:W2:Y:S01]  /*52fc0*/  LDL.LU.64 R26, [R1+0x3ff0] ;  /* 0x003ff000011a7983 */ /* 0x000ea20000300a00 */
[----:B------:R-:W2:Y:S11]  /*52fd0*/  LDL.LU.64 R24, [R1+0x3fe8] ;  /* 0x003fe80001187983 */ /* 0x000eb60000300a00 */
[----:B------:R-:W-:Y:S09]  /*52fe0*/  @!UPT UIADD3 URZ, URZ, URZ, URZ ;  /* 0x0000003f3f3ff290 */ /* 0x000ff2000fffe03f */
[----:B------:R0:W-:Y:S01]  /*52ff0*/  STL.64 [R1+0x3a0], R16 ;  /* 0x0003a01001007387 */ /* 0x0001e20000100a00 */
[----:B------:R-:W-:Y:S03]  /*53000*/  STL.64 [R1+0x3a8], R18 ;  /* 0x0003a81201007387 */ /* 0x000fe60000100a00 */
[----:B0-----:R-:W2:Y:S02]  /*53010*/  LDL.LU.64 R16, [R1+0x3fe0] ;  /* 0x003fe00001107983 */ /* 0x001ea40000300a00 */
[C---:B--2---:R-:W-:Y:S01]  /*53020*/  HMMA.16816.F32.BF16 R24, R4.reuse, R16, R24 ;  /* 0x000000100418723c */ /* 0x044fe20000041818 */
[----:B------:R-:W-:Y:S11]  /*53030*/  IMAD.MOV.U32 R2, RZ, RZ, R16 ;  /* 0x000000ffff027224 */ /* 0x000ff600078e0010 */
[----:B------:R-:W-:Y:S11]  /*53040*/  @!UPT UIADD3 URZ, URZ, URZ, URZ ;  /* 0x0000003f3f3ff290 */ /* 0x000ff6000fffe03f */
[----:B------:R-:W-:Y:S01]  /*53050*/  STL.64 [R1+0x390], R24 ;  /* 0x0003901801007387 */ /* 0x000fe20000100a00 */
[----:B------:R0:W-:Y:S03]  /*53060*/  STL.64 [R1+0x398], R26 ;  /* 0x0003981a01007387 */ /* 0x0001e60000100a00 */
[----:B0-----:R-:W2:Y:S01]  /*53070*/  LDL.LU R27, [R1+0x3fd8] ;  /* 0x003fd800011b7983 */ /* 0x001ea20000300800 */
[----:B------:R-:W4:Y:S02]  /*53080*/  LDL.LU.64 R24, [R1+0x3fd0] ;  /* 0x003fd00001187983 */ /* 0x000f240000300a00 */
[----:B------:R-:W-:Y:S02]  /*53090*/  IMAD.MOV.U32 R26, RZ, RZ, R17 ;  /* 0x000000ffff1a7224 */ /* 0x000fe400078e0011 */
[----:B------:R-:W4:Y:S01]  /*530a0*/  LDL.LU.64 R18, [R1+0x3fc8] ;  /* 0x003fc80001127983 */ /* 0x000f220000300a00 */
[----:B------:R-:W4:Y:S02]  /*530b0*/  LDL.LU.64 R16, [R1+0x3fc0] ;  /* 0x003fc00001107983 */ /* 0x000f240000300a00 */
[----:B----4-:R-:W-:Y:S11]  /*530c0*/  HMMA.16816.F32.BF16 R16, R4, R24, R16 ;  /* 0x000000180410723c */ /* 0x010ff60000041810 */
[----:B------:R-:W-:Y:S11]  /*530d0*/  @!UPT UIADD3 URZ, URZ, URZ, URZ ;  /* 0x0000003f3f3ff290 */ /* 0x000ff6000fffe03f */
[----:B------:R-:W-:Y:S01]  /*530e0*/  @!UPT UIADD3 URZ, URZ, URZ, URZ ;  /* 0x0000003f3f3ff290 */ /* 0x000fe2000fffe03f */
[----:B------:R0:W-:Y:S01]  /*530f0*/  STL.64 [R1+0x380], R16 ;  /* 0x0003801001007387 */ /* 0x0001e20000100a00 */
[----:B------:R-:W-:Y:S02]  /*53100*/  STL [R1+0x3f18], R26 ;  /* 0x003f181a01007387 */ /* 0x000fe40000100800 */
[----:B------:R-:W-:Y:S02]  /*53110*/  STL.64 [R1+0x3f10], R24 ;  /* 0x003f101801007387 */ /* 0x000fe40000100a00 */
[----:B------:R-:W-:Y:S02]  /*53120*/  IMAD.MOV.U32 R28, RZ, RZ, R18 ;  /* 0x000000ffff1c7224 */ /* 0x000fe400078e0012 */
[----:B------:R-:W-:Y:S01]  /*53130*/  IMAD.MOV.U32 R29, RZ, RZ, R19 ;  /* 0x000000ffff1d7224 */ /* 0x000fe200078e0013 */
[----:B0-----:R-:W4:Y:S01]  /*53140*/  LDL.LU R16, [R1+0x230] ;  /* 0x0002300001107983 */ /* 0x001f220000300800 */
[----:B------:R-:W4:Y:S02]  /*53150*/  LDL.LU R17, [R1+0x234] ;  /* 0x0002340001117983 */ /* 0x000f240000300800 */
[----:B------:R-:W2:Y:S02]  /*53160*/  LDL.LU R18, [R1+0x238] ;  /* 0x0002380001127983 */ /* 0x000ea40000300800 */
[----:B------:R-:W2:Y:S02]  /*53170*/  LDL.LU R19, [R1+0x23c] ;  /* 0x00023c0001137983 */ /* 0x000ea40000300800 */
[----:B--2---:R-:W-:Y:S01]  /*53180*/  STL.64 [R1+0x3ec0], R18 ;  /* 0x003ec01201007387 */ /* 0x004fe20000100a00 */
[----:B----4-:R0:W-:Y:S02]  /*53190*/  STL.64 [R1+0x3eb8], R16 ;  /* 0x003eb81001007387 */ /* 0x0101e40000100a00 */
[----:B0-----:R-:W-:-:S02]  /*531a0*/  IMAD.MOV.U32 R16, RZ, RZ, R12 ;  /* 0x000000ffff107224 */ /* 0x001fc400078e000c */
[----:B------:R-:W-:Y:S01]  /*531b0*/  IMAD.MOV.U32 R17, RZ, RZ, R13 ;  /* 0x000000ffff117224 */ /* 0x000fe200078e000d */
[----:B------:R-:W2:Y:S01]  /*531c0*/  LDL.LU R12, [R1+0x3fbc] ;  /* 0x003fbc00010c7983 */ /* 0x000ea20000300800 */
[----:B------:R-:W2:Y:S03]  /*531d0*/  LDL.LU R13, [R1+0x3fb8] ;  /* 0x003fb800010d7983 */ /* 0x000ea60000300800 */
[----:B------:R0:W-:Y:S04]  /*531e0*/  STL.64 [R1+0x3ed8], R16 ;  /* 0x003ed81001007387 */ /* 0x0001e80000100a00 */
[----:B0-----:R-:W2:Y:S01]  /*531f0*/  LDL.LU R16, [R1+0x360] ;  /* 0x0003600001107983 */ /* 0x001ea20000300800 */
[----:B------:R-:W2:Y:S02]  /*53200*/  LDL.LU R17, [R1+0x364] ;  /* 0x0003640001117983 */ /* 0x000ea40000300800 */
[----:B------:R-:W2:Y:S02]  /*53210*/  LDL.LU R18, [R1+0x368] ;  /* 0x0003680001127983 */ /* 0x000ea40000300800 */
[----:B------:R-:W2:Y:S01]  /*53220*/  LDL.LU R19, [R1+0x36c] ;  /* 0x00036c0001137983 */ /* 0x000ea20000300800 */
[C---:B---3--:R-:W-:Y:S01]  /*53230*/  HMMA.16816.F32.BF16 R20, R4.reuse, R8, R20 ;  /* 0x000000080414723c */ /* 0x048fe20000041814 */
[----:B------:R-:W-:Y:S01]  /*53240*/  STL [R1+0x3d2c], R29 ;  /* 0x003d2c1d01007387 */ /* 0x000fe20000100800 */
[----:B------:R-:W-:Y:S06]  /*53250*/  STL [R1+0x3d28], R28 ;  /* 0x003d281c01007387 */ /* 0x000fec0000100800 */
[----:B--2---:R-:W-:Y:S01]  /*53260*/  HMMA.16816.F32.BF16 R16, R4, R12, R16 ;  /* 0x0000000c0410723c */ /* 0x004fe20000041810 */
[----:B------:R-:W-:Y:S11]  /*53270*/  STL.64 [R1+0x3f08], R12 ;  /* 0x003f080c01007387 */ /* 0x000ff60000100a00 */
[----:B------:R-:W-:Y:S11]  /*53280*/  @!UPT UIADD3 URZ, URZ, URZ, URZ ;  /* 0x0000003f3f3ff290 */ /* 0x000ff6000fffe03f */
[----:B------:R0:W-:Y:S01]  /*53290*/  STL.64 [R1+0x370], R16 ;  /* 0x0003701001007387 */ /* 0x0001e20000100a00 */
[----:B------:R-:W-:Y:S02]  /*532a0*/  STL.64 [R1+0x378], R18 ;  /* 0x0003781201007387 */ /* 0x000fe40000100a00 */
[----:B0-----:R-:W-:Y:S02]  /*532b0*/  IMAD.MOV.U32 R16, RZ, RZ, R3 ;  /* 0x000000ffff107224 */ /* 0x001fe400078e0003 */
[----:B------:R-:W-:Y:S01]  /*532c0*/  IMAD.MOV.U32 R17, RZ, RZ, R10 ;  /* 0x000000ffff117224 */ /* 0x000fe200078e000a */
[----:B------:R-:W2:Y:S01]  /*532d0*/  LDL.LU R3, [R1+0x3fb4] ;  /* 0x003fb40001037983 */ /* 0x000ea20000300800 */
[----:B------:R-:W-:Y:S02]  /*532e0*/  STL.64 [R1+0x360], R20 ;  /* 0x0003601401007387 */ /* 0x000fe40000100a00 */
[----:B------:R-:W-:Y:S02]  /*532f0*/  STL.64 [R1+0x368], R22 ;  /* 0x0003681601007387 */ /* 0x000fe40000100a00 */
[----:B------:R-:W3:Y:S01]  /*53300*/  LDL.LU R10, [R1+0x3fb0] ;  /* 0x003fb000010a7983 */ /* 0x000ee20000300800 */
[----:B------:R0:W-:Y:S02]  /*53310*/  STL.64 [R1+0x3ef0], R16 ;  /* 0x003ef01001007387 */ /* 0x0001e40000100a00 */
[----:B0-----:R-:W-:-:S02]  /*53320*/  IMAD.MOV.U32 R16, RZ, RZ, R11 ;  /* 0x000000ffff107224 */ /* 0x001fc400078e000b */
[----:B------:R-:W-:Y:S01]  /*53330*/  IMAD.MOV.U32 R17, RZ, RZ, R27 ;  /* 0x000000ffff117224 */ /* 0x000fe200078e001b */
[----:B------:R-:W4:Y:S04]  /*53340*/  LDL.LU R11, [R1+0x3fac] ;  /* 0x003fac00010b7983 */ /* 0x000f280000300800 */
[----:B------:R0:W-:Y:S01]  /*53350*/  STL.64 [R1+0x3f20], R16 ;  /* 0x003f201001007387 */ /* 0x0001e20000100a00 */
[----:B------:R-:W2:Y:S02]  /*53360*/  LDL.LU R24, [R1+0x300] ;  /* 0x0003000001187983 */ /* 0x000ea40000300800 */
[----:B------:R-:W2:Y:S02]  /*53370*/  LDL.LU R25, [R1+0x304] ;  /* 0x0003040001197983 */ /* 0x000ea40000300800 */
[----:B------:R-:W2:Y:S01]  /*53380*/  LDL.LU R26, [R1+0x308] ;  /* 0x00030800011a7983 */ /* 0x000ea20000300800 */
[----:B------:R-:W2:Y:S01]  /*53390*/  LDL.LU R27, [R1+0x30c] ;  /* 0x00030c00011b7983 */ /* 0x000ea20000300800 */
[----:B0-----:R-:W-:-:S02]  /*533a0*/  IMAD.MOV.U32 R16, RZ, RZ, R14 ;  /* 0x000000ffff107224 */ /* 0x001fc400078e000e */
[----:B------:R-:W-:Y:S01]  /*533b0*/  IMAD.MOV.U32 R17, RZ, RZ, R15 ;  /* 0x000000ffff117224 */ /* 0x000fe200078e000f */
[----:B--2---:R-:W-:Y:S01]  /*533c0*/  STL.64 [R1+0x3f30], R26 ;  /* 0x003f301a01007387 */ /* 0x004fe20000100a00 */
[----:B------:R0:W-:Y:S02]  /*533d0*/  STL.64 [R1+0x3f28], R24 ;  /* 0x003f281801007387 */ /* 0x0001e40000100a00 */
[----:B------:R-:W2:Y:S02]  /*533e0*/  LDL.LU R14, [R1+0x3fa8] ;  /* 0x003fa800010e7983 */ /* 0x000ea40000300800 */
[----:B------:R-:W2:Y:S01]  /*533f0*/  LDL.LU R15, [R1+0x3fa4] ;  /* 0x003fa400010f7983 */ /* 0x000ea20000300800 */
[----:B------:R1:W-:Y:S04]  /*53400*/  STL.64 [R1+0x3f38], R16 ;  /* 0x003f381001007387 */ /* 0x0003e80000100a00 */
[----:B0-----:R-:W2:Y:S01]  /*53410*/  LDL.LU R24, [R1+0x310] ;  /* 0x0003100001187983 */ /* 0x001ea20000300800 */
[----:B------:R-:W2:Y:S02]  /*53420*/  LDL.LU R25, [R1+0x314] ;  /* 0x0003140001197983 */ /* 0x000ea40000300800 */
[----:B------:R-:W2:Y:S02]  /*53430*/  LDL.LU R26, [R1+0x318] ;  /* 0x00031800011a7983 */ /* 0x000ea40000300800 */
[----:B------:R-:W2:Y:S02]  /*53440*/  LDL.LU R27, [R1+0x31c] ;  /* 0x00031c00011b7983 */ /* 0x000ea40000300800 */
[----:B-1----:R-:W-:-:S02]  /*53450*/  IMAD.MOV.U32 R16, RZ, RZ, R3 ;  /* 0x000000ffff107224 */ /* 0x002fc400078e0003 */
[----:B------:R-:W-:Y:S01]  /*53460*/  IMAD.MOV.U32 R17, RZ, RZ, R0 ;  /* 0x000000ffff117224 */ /* 0x000fe200078e0000 */
[----:B--2---:R-:W-:Y:S01]  /*53470*/  STL.64 [R1+0x3f48], R26 ;  /* 0x003f481a01007387 */ /* 0x004fe20000100a00 */
[----:B------:R0:W-:Y:S03]  /*53480*/  STL.64 [R1+0x3f40], R24 ;  /* 0x003f401801007387 */ /* 0x0001e60000100a00 */
[----:B------:R4:W-:Y:S01]  /*53490*/  STL.64 [R1+0x3f50], R16 ;  /* 0x003f501001007387 */ /* 0x0009e20000100a00 */
[----:B0-----:R-:W2:Y:S01]  /*534a0*/  LDL.LU R24, [R1+0x320] ;  /* 0x0003200001187983 */ /* 0x001ea20000300800 */
[----:B------:R-:W2:Y:S02]  /*534b0*/  LDL.LU R25, [R1+0x324] ;  /* 0x0003240001197983 */ /* 0x000ea40000300800 */
[----:B------:R-:W2:Y:S02]  /*534c0*/  LDL.LU R26, [R1+0x328] ;  /* 0x00032800011a7983 */ /* 0x000ea40000300800 */
[----:B------:R-:W2:Y:S02]  /*534d0*/  LDL.LU R27, [R1+0x32c] ;  /* 0x00032c00011b7983 */ /* 0x000ea40000300800 */
[----:B----4-:R-:W-:-:S02]  /*534e0*/  IMAD.MOV.U32 R16, RZ, RZ, R11 ;  /* 0x000000ffff107224 */ /* 0x010fc400078e000b */
[----:B---3--:R-:W-:Y:S01]  /*534f0*/  IMAD.MOV.U32 R17, RZ, RZ, R10 ;  /* 0x000000ffff117224 */ /* 0x008fe200078e000a */
[----:B--2---:R-:W-:Y:S01]  /*53500*/  STL.64 [R1+0x3f60], R26 ;  /* 0x003f601a01007387 */ /* 0x004fe20000100a00 */
        /* <DEDUP_REMOVED lines=8> */
[----:B-1----:R-:W-:-:S02]  /*53590*/  IMAD.MOV.U32 R16, RZ, RZ, R15 ;  /* 0x000000ffff107224 */ /* 0x002fc400078e000f */
[----:B------:R-:W-:Y:S01]  /*535a0*/  IMAD.MOV.U32 R17, RZ, RZ, R14 ;  /* 0x000000ffff117224 */ /* 0x000fe200078e000e */
[----:B--2---:R-:W-:Y:S01]  /*535b0*/  STL.64 [R1+0x3f78], R26 ;  /* 0x003f781a01007387 */ /* 0x004fe20000100a00 */
[----:B----4-:R-:W-:Y:S03]  /*535c0*/  STL.64 [R1+0x3f70], R24 ;  /* 0x003f701801007387 */ /* 0x010fe60000100a00 */
[----:B------:R3:W-:Y:S02]  /*535d0*/  STL.64 [R1+0x3f80], R16 ;  /* 0x003f801001007387 */ /* 0x0007e40000100a00 */
[----:B---3--:R-:W-:Y:S02]  /*535e0*/  IMAD.MOV.U32 R16, RZ, RZ, R10 ;  /* 0x000000ffff107224 */ /* 0x008fe400078e000a */
[----:B------:R-:W2:Y:S01]  /*535f0*/  LDL.LU R10, [R1+0x3f98] ;  /* 0x003f9800010a7983 */ /* 0x000ea20000300800 */
[----:B------:R-:W3:Y:S02]  /*53600*/  LDL.LU R24, [R1+0x340] ;  /* 0x0003400001187983 */ /* 0x000ee40000300800 */
[----:B------:R-:W3:Y:S02]  /*53610*/  LDL.LU R25, [R1+0x344] ;  /* 0x0003440001197983 */ /* 0x000ee40000300800 */
[----:B------:R-:W4:Y:S01]  /*53620*/  LDL.LU R26, [R1+0x348] ;  /* 0x00034800011a7983 */ /* 0x000f220000300800 */
[----:B------:R-:W4:Y:S01]  /*53630*/  LDL.LU R27, [R1+0x34c] ;  /* 0x00034c00011b7983 */ /* 0x000f220000300800 */
[----:B------:R-:W2:Y:S02]  /*53640*/  LDL R15, [R1+0x1ec0] ;  /* 0x001ec000010f7983 */ /* 0x000ea40000100800 */
[----:B------:R-:W-:Y:S01]  /*53650*/  IMAD.MOV.U32 R17, RZ, RZ, R11 ;  /* 0x000000ffff117224 */ /* 0x000fe200078e000b */
[----:B----4-:R-:W-:Y:S01]  /*53660*/  STL.64 [R1+0x3f90], R26 ;  /* 0x003f901a01007387 */ /* 0x010fe20000100a00 */
[----:B---3--:R0:W-:Y:S03]  /*53670*/  STL.64 [R1+0x3f88], R24 ;  /* 0x003f881801007387 */ /* 0x0081e60000100a00 */
[----:B--2---:R-:W1:Y:S04]  /*53680*/  LDSM.16.MT88.4 R20, [R15+0x11000] ;  /* 0x011000000f14783b */ /* 0x004e680000004200 */
[----:B0-----:R-:W2:Y:S01]  /*53690*/  LDL.LU R24, [R1+0x5b0] ;  /* 0x0005b00001187983 */ /* 0x001ea20000300800 */
[----:B------:R-:W2:Y:S02]  /*536a0*/  LDL.LU R25, [R1+0x5b4] ;  /* 0x0005b40001197983 */ /* 0x000ea40000300800 */
[----:B------:R-:W2:Y:S02]  /*536b0*/  LDL.LU R26, [R1+0x5b8] ;  /* 0x0005b800011a7983 */ /* 0x000ea40000300800 */
[----:B------:R-:W2:Y:S01]  /*536c0*/  LDL.LU R27, [R1+0x5bc] ;  /* 0x0005bc00011b7983 */ /* 0x000ea20000300800 */
[----:B------:R-:W3:Y:S01]  /*536d0*/  LDL.LU.64 R12, [R1+0x110] ;  /* 0x00011000010c7983 */ /* 0x000ee20000300a00 */
[----:B------:R-:W-:Y:S02]  /*536e0*/  STL [R1+0x3ea0], R10 ;  /* 0x003ea00a01007387 */ /* 0x000fe40000100800 */
[----:B------:R0:W-:Y:S02]  /*536f0*/  STL.64 [R1+0x3e98], R8 ;  /* 0x003e980801007387 */ /* 0x0001e40000100a00 */
[----:B0-----:R-:W4:Y:S01]  /*53700*/  LDL.LU R8, [R1+0x220] ;  /* 0x0002200001087983 */ /* 0x001f220000300800 */
[----:B------:R-:W4:Y:S02]  /*53710*/  LDL.LU R9, [R1+0x224] ;  /* 0x0002240001097983 */ /* 0x000f240000300800 */
[----:B------:R-:W2:Y:S02]  /*53720*/  LDL.LU R10, [R1+0x228] ;  /* 0x00022800010a7983 */ /* 0x000ea40000300800 */
[----:B------:R-:W2:Y:S02]  /*53730*/  LDL.LU R11, [R1+0x22c] ;  /* 0x00022c00010b7983 */ /* 0x000ea40000300800 */
[----:B--2---:R-:W-:Y:S01]  /*53740*/  STL.64 [R1+0x3ed0], R10 ;  /* 0x003ed00a01007387 */ /* 0x004fe20000100a00 */
[----:B----4-:R0:W-:Y:S03]  /*53750*/  STL.64 [R1+0x3ec8], R8 ;  /* 0x003ec80801007387 */ /* 0x0101e60000100a00 */
[----:B0-----:R-:W2:Y:S01]  /*53760*/  LDL.LU R8, [R1+0x2d0] ;  /* 0x0002d00001087983 */ /* 0x001ea20000300800 */
[----:B------:R-:W2:Y:S02]  /*53770*/  LDL.LU R9, [R1+0x2d4] ;  /* 0x0002d40001097983 */ /* 0x000ea40000300800 */
[----:B------:R-:W4:Y:S02]  /*53780*/  LDL.LU R10, [R1+0x2d8] ;  /* 0x0002d800010a7983 */ /* 0x000f240000300800 */
[----:B------:R-:W4:Y:S01]  /*53790*/  LDL.LU R11, [R1+0x2dc] ;  /* 0x0002dc00010b7983 */ /* 0x000f220000300800 */
[C---:B------:R-:W-:Y:S01]  /*537a0*/  HMMA.16816.F32.BF16 R16, R4.reuse, R16, R24 ;  /* 0x000000100410723c */ /* 0x040fe20000041818 */
[----:B----4-:R-:W-:Y:S01]  /*537b0*/  STL.64 [R1+0x3ee8], R10 ;  /* 0x003ee80a01007387 */ /* 0x010fe20000100a00 */
[----:B--2---:R0:W-:Y:S03]  /*537c0*/  STL.64 [R1+0x3ee0], R8 ;  /* 0x003ee00801007387 */ /* 0x0041e60000100a00 */
[----:B0-----:R-:W2:Y:S01]  /*537d0*/  LDL.LU R8, [R1+0x2e0] ;  /* 0x0002e00001087983 */ /* 0x001ea20000300800 */
[----:B------:R-:W2:Y:S02]  /*537e0*/  LDL.LU R9, [R1+0x2e4] ;  /* 0x0002e40001097983 */ /* 0x000ea40000300800 */
[----:B------:R-:W4:Y:S02]  /*537f0*/  LDL.LU R10, [R1+0x2e8] ;  /* 0x0002e800010a7983 */ /* 0x000f240000300800 */
[----:B------:R-:W4:Y:S02]  /*53800*/  LDL.LU R11, [R1+0x2ec] ;  /* 0x0002ec00010b7983 */ /* 0x000f240000300800 */
[----:B----4-:R-:W-:Y:S01]  /*53810*/  STL.64 [R1+0x3f00], R10 ;  /* 0x003f000a01007387 */ /* 0x010fe20000100a00 */
[----:B--2---:R0:W-:Y:S03]  /*53820*/  STL.64 [R1+0x3ef8], R8 ;  /* 0x003ef80801007387 */ /* 0x0041e60000100a00 */
[----:B0-----:R-:W2:Y:S01]  /*53830*/  LDL.LU R8, [R1+0x2f0] ;  /* 0x0002f00001087983 */ /* 0x001ea20000300800 */
[----:B------:R-:W2:Y:S02]  /*53840*/  LDL.LU R9, [R1+0x2f4] ;  /* 0x0002f40001097983 */ /* 0x000ea40000300800 */
[----:B------:R-:W2:Y:S02]  /*53850*/  LDL.LU R10, [R1+0x2f8] ;  /* 0x0002f800010a7983 */ /* 0x000ea40000300800 */
[----:B------:R-:W2:Y:S01]  /*53860*/  LDL.LU R11, [R1+0x2fc] ;  /* 0x0002fc00010b7983 */ /* 0x000ea20000300800 */
[----:B-1----:R-:W-:Y:S01]  /*53870*/  STL.64 [R1+0x3d90], R22 ;  /* 0x003d901601007387 */ /* 0x002fe20000100a00 */
[----:B------:R0:W-:Y:S03]  /*53880*/  STL.64 [R1+0x3d88], R20 ;  /* 0x003d881401007387 */ /* 0x0001e60000100a00 */
[----:B0-----:R-:W4:Y:S01]  /*53890*/  LDL.LU.64 R20, [R1+0xd0] ;  /* 0x0000d00001147983 */ /* 0x001f220000300a00 */
[----:B------:R-:W2:Y:S02]  /*538a0*/  LDL.LU.64 R26, [R1+0x3f90] ;  /* 0x003f9000011a7983 */ /* 0x000ea40000300a00 */
[----:B------:R-:W2:Y:S02]  /*538b0*/  LDL.LU.64 R24, [R1+0x3f88] ;  /* 0x003f880001187983 */ /* 0x000ea40000300a00 */
        /* <DEDUP_REMOVED lines=26> */
[----:B------:R-:W2:Y:S02]  /*53a60*/  LDL.LU.64 R24, [R1+0x3f28] ;  /* 0x003f280001187983 */ /* 0x000ea40000300a00 */
[----:B---3--:R-:W-:Y:S11]  /*53a70*/  IMAD.MOV.U32 R15, RZ, RZ, R13 ;  /* 0x000000ffff0f7224 */ /* 0x008ff600078e000d */
[----:B------:R-:W-:Y:S07]  /*53a80*/  @!UPT UIADD3 URZ, URZ, URZ, URZ ;  /* 0x0000003f3f3ff290 */ /* 0x000fee000fffe03f */
[----:B------:R0:W-:Y:S01]  /*53a90*/  STL.64 [R1+0x310], R16 ;  /* 0x0003101001007387 */ /* 0x0001e20000100a00 */
[----:B------:R-:W-:Y:S03]  /*53aa0*/  STL.64 [R1+0x318], R18 ;  /* 0x0003181201007387 */ /* 0x000fe60000100a00 */
[----:B0-----:R-:W3:Y:S01]  /*53ab0*/  LDL.LU.64 R16, [R1+0x3f20] ;  /* 0x003f200001107983 */ /* 0x001ee20000300a00 */
[C---:B--2---:R-:W-:Y:S11]  /*53ac0*/  HMMA.16816.F32.BF16 R24, R4.reuse, R12, R24 ;  /* 0x0000000c0418723c */ /* 0x044ff60000041818 */
[----:B------:R-:W-:Y:S11]  /*53ad0*/  @!UPT UIADD3 URZ, URZ, URZ, URZ ;  /* 0x0000003f3f3ff290 */ /* 0x000ff6000fffe03f */
[----:B------:R-:W-:Y:S01]  /*53ae0*/  @!UPT UIADD3 URZ, URZ, URZ, URZ ;  /* 0x0000003f3f3ff290 */ /* 0x000fe2000fffe03f */
[----:B------:R-:W-:Y:S01]  /*53af0*/  STL.64 [R1+0x300], R24 ;  /* 0x0003001801007387 */ /* 0x000fe20000100a00 */
[----:B------:R0:W-:Y:S03]  /*53b00*/  STL.64 [R1+0x308], R26 ;  /* 0x0003081a01007387 */ /* 0x0001e60000100a00 */
[----:B0-----:R-:W2:Y:S01]  /*53b10*/  LDL.LU R26, [R1+0x3f18] ;  /* 0x003f1800011a7983 */ /* 0x001ea20000300800 */
[----:B------:R-:W2:Y:S02]  /*53b20*/  LDL.LU.64 R24, [R1+0x3f10] ;  /* 0x003f100001187983 */ /* 0x000ea40000300a00 */
[----:B------:R-:W-:Y:S02]  /*53b30*/  IMAD.MOV.U32 R27, RZ, RZ, R12 ;  /* 0x000000ffff1b7224 */ /* 0x000fe400078e000c */
[----:B------:R-:W4:Y:S01]  /*53b40*/  LDL.LU.64 R12, [R1+0x3f08] ;  /* 0x003f0800010c7983 */ /* 0x000f220000300a00 */
[C---:B---3--:R-:W-:Y:S02]  /*53b50*/  HMMA.16816.F32.BF16 R16, R4.reuse, R16, R8 ;  /* 0x000000100410723c */ /* 0x048fe40000041808 */
[----:B------:R-:W-:Y:S01]  /*53b60*/  STL [R1+0x3e78], R27 ;  /* 0x003e781b01007387 */ /* 0x000fe20000100800 */
[----:B--2---:R-:W-:Y:S01]  /*53b70*/  STL.64 [R1+0x3e70], R24 ;  /* 0x003e701801007387 */ /* 0x004fe20000100a00 */
[----:B------:R-:W-:Y:S02]  /*53b80*/  STL [R1+0x3e68], R15 ;  /* 0x003e680f01007387 */ /* 0x000fe40000100800 */
[----:B----4-:R0:W-:Y:S02]  /*53b90*/  STL.64 [R1+0x3e60], R12 ;  /* 0x003e600c01007387 */ /* 0x0101e40000100a00 */
[----:B0-----:R-:W2:Y:S01]  /*53ba0*/  LDL.LU.64 R12, [R1+0x10] ;  /* 0x00001000010c7983 */ /* 0x001ea20000300a00 */
[----:B------:R-:W3:Y:S02]  /*53bb0*/  LDL.LU.64 R10, [R1+0x3f00] ;  /* 0x003f0000010a7983 */ /* 0x000ee40000300a00 */
[----:B------:R-:W3:Y:S11]  /*53bc0*/  LDL.LU.64 R8, [R1+0x3ef8] ;  /* 0x003ef80001087983 */ /* 0x000ef60000300a00 */
[----:B------:R-:W-:Y:S01]  /*53bd0*/  @!UPT UIADD3 URZ, URZ, URZ, URZ ;  /* 0x0000003f3f3ff290 */ /* 0x000fe2000fffe03f */
[----:B------:R0:W-:Y:S01]  /*53be0*/  STL.64 [R1+0x2f0], R16 ;  /* 0x0002f01001007387 */ /* 0x0001e20000100a00 */
[----:B------:R3:W-:Y:S04]  /*53bf0*/  STL.64 [R1+0x2f8], R18 ;  /* 0x0002f81201007387 */ /* 0x0007e80000100a00 */
        /* <DEDUP_REMOVED lines=15> */
[----:B------:R-:W4:Y:S02]  /*53cf0*/  LDL.LU.64 R16, [R1+0x3eb8] ;  /* 0x003eb80001107983 */ /* 0x000f240000300a00 */
[----:B----4-:R-:W-:Y:S01]  /*53d00*/  HMMA.16816.F32.BF16 R4, R4, R20, R16 ;  /* 0x000000140404723c */ /* 0x010fe20000041810 */
[----:B------:R-:W2:Y:S01]  /*53d10*/  LDL.LU.64 R18, [R1+0x3eb0] ;  /* 0x003eb00001127983 */ /* 0x000ea20000300a00 */
[----:B------:R-:W2:Y:S11]  /*53d20*/  LDL.LU.64 R16, [R1+0x3ea8] ;  /* 0x003ea80001107983 */ /* 0x000eb60000300a00 */
[----:B------:R-:W-:Y:S10]  /*53d30*/  @!UPT UIADD3 URZ, URZ, URZ, URZ ;  /* 0x0000003f3f3ff290 */ /* 0x000ff4000fffe03f */
[----:B------:R0:W-:Y:S01]  /*53d40*/  STL.64 [R1+0x230], R4 ;  /* 0x0002300401007387 */ /* 0x0001e20000100a00 */
[----:B------:R1:W-:Y:S03]  /*53d50*/  STL.64 [R1+0x238], R6 ;  /* 0x0002380601007387 */ /* 0x0003e60000100a00 */
[----:B0-----:R-:W2:Y:S01]  /*53d60*/  LDL.LU R4, [R1+0x210] ;  /* 0x0002100001047983 */ /* 0x001ea20000300800 */
[----:B------:R-:W2:Y:S02]  /*53d70*/  LDL.LU R5, [R1+0x214] ;  /* 0x0002140001057983 */ /* 0x000ea40000300800 */
[----:B-1----:R-:W2:Y:S02]  /*53d80*/  LDL.LU R6, [R1+0x218] ;  /* 0x0002180001067983 */ /* 0x002ea40000300800 */
[----:B------:R-:W2:Y:S01]  /*53d90*/  LDL.LU R7, [R1+0x21c] ;  /* 0x00021c0001077983 */ /* 0x000ea20000300800 */
[----:B------:R0:W-:Y:S04]  /*53da0*/  STL.64 [R1+0x3da0], R20 ;  /* 0x003da01401007387 */ /* 0x0001e80000100a00 */
[----:B0-----:R-:W3:Y:S01]  /*53db0*/  LDL.LU.64 R20, [R1+0x20] ;  /* 0x0000200001147983 */ /* 0x001ee20000300a00 */
[C---:B--2---:R-:W-:Y:S08]  /*53dc0*/  HMMA.16816.F32.BF16 R4, R16.reuse, R12, R4 ;  /* 0x0000000c1004723c */ /* 0x044ff00000041804 */
[----:B---3--:R-:W-:Y:S01]  /*53dd0*/  HMMA.16816.F32.BF16 R8, R16, R20, R8 ;  /* 0x000000141008723c */ /* 0x008fe20000041808 */
[----:B------:R-:W-:-:S06]  /*53de0*/  IMAD.MOV.U32 R3, RZ, RZ, R20 ;  /* 0x000000ffff037224 */ /* 0x000fcc00078e0014 */
[----:B------:R-:W-:Y:S11]  /*53df0*/  IMAD.MOV.U32 R20, RZ, RZ, R12 ;  /* 0x000000ffff147224 */ /* 0x000ff600078e000c */
[----:B------:R-:W-:Y:S05]  /*53e00*/  @!UPT UIADD3 URZ, URZ, URZ, URZ ;  /* 0x0000003f3f3ff290 */ /* 0x000fea000fffe03f */
[----:B------:R-:W-:Y:S01]  /*53e10*/  STL.64 [R1+0x220], R8 ;  /* 0x0002200801007387 */ /* 0x000fe20000100a00 */
[----:B------:R0:W-:Y:S03]  /*53e20*/  STL.64 [R1+0x228], R10 ;  /* 0x0002280a01007387 */ /* 0x0001e60000100a00 */
[----:B0-----:R-:W2:Y:S01]  /*53e30*/  LDL.LU R10, [R1+0x3ea0] ;  /* 0x003ea000010a7983 */ /* 0x001ea20000300800 */
[----:B------:R-:W3:Y:S02]  /*53e40*/  LDL.LU.64 R8, [R1+0x3e98] ;  /* 0x003e980001087983 */ /* 0x000ee40000300a00 */
[----:B------:R-:W-:Y:S02]  /*53e50*/  STL.64 [R1+0x210], R4 ;  /* 0x0002100401007387 */ /* 0x000fe40000100a00 */
[----:B------:R-:W-:Y:S02]  /*53e60*/  STL.64 [R1+0x218], R6 ;  /* 0x0002180601007387 */ /* 0x000fe40000100a00 */
[----:B------:R-:W-:Y:S01]  /*53e70*/  IMAD.MOV.U32 R11, RZ, RZ, R13 ;  /* 0x000000ffff0b7224 */ /* 0x000fe200078e000d */
[----:B------:R-:W4:Y:S01]  /*53e80*/  LDL.LU R12, [R1+0x1f0] ;  /* 0x0001f000010c7983 */ /* 0x000f220000300800 */
[----:B------:R-:W4:Y:S02]  /*53e90*/  LDL.LU R13, [R1+0x1f4] ;  /* 0x0001f400010d7983 */ /* 0x000f240000300800 */
[----:B------:R-:W2:Y:S02]  /*53ea0*/  LDL.LU R14, [R1+0x1f8] ;  /* 0x0001f800010e7983 */ /* 0x000ea40000300800 */
[----:B------:R-:W2:Y:S02]  /*53eb0*/  LDL.LU R15, [R1+0x1fc] ;  /* 0x0001fc00010f7983 */ /* 0x000ea40000300800 */
[----:B------:R-:W-:-:S02]  /*53ec0*/  IMAD.MOV.U32 R24, RZ, RZ, R2 ;  /* 0x000000ffff187224 */ /* 0x000fc400078e0002 */
[----:B------:R-:W-:Y:S01]  /*53ed0*/  IMAD.MOV.U32 R0, RZ, RZ, R21 ;  /* 0x000000ffff007224 */ /* 0x000fe200078e0015 */
[----:B--2---:R-:W-:Y:S01]  /*53ee0*/  STL.64 [R1+0x3e88], R14 ;  /* 0x003e880e01007387 */ /* 0x004fe20000100a00 */
[----:B----4-:R0:W-:Y:S02]  /*53ef0*/  STL.64 [R1+0x3e80], R12 ;  /* 0x003e800c01007387 */ /* 0x0101e40000100a00 */
[----:B------:R-:W2:Y:S01]  /*53f00*/  LDL.LU R2, [R1+0x3e90] ;  /* 0x003e900001027983 */ /* 0x000ea20000300800 */
[----:B0-----:R-:W4:Y:S01]  /*53f10*/  LDL.LU R12, [R1+0x200] ;  /* 0x00020000010c7983 */ /* 0x001f220000300800 */
[----:B------:R-:W4:Y:S02]  /*53f20*/  LDL.LU R13, [R1+0x204] ;  /* 0x00020400010d7983 */ /* 0x000f240000300800 */
[----:B------:R-:W4:Y:S02]  /*53f30*/  LDL.LU R14, [R1+0x208] ;  /* 0x00020800010e7983 */ /* 0x000f240000300800 */
[----:B------:R-:W4:Y:S01]  /*53f40*/  LDL.LU R15, [R1+0x20c] ;  /* 0x00020c00010f7983 */ /* 0x000f220000300800 */
[----:B------:R-:W-:Y:S01]  /*53f50*/  STL.64 [R1+0x3e58], R10 ;  /* 0x003e580a01007387 */ /* 0x000fe20000100a00 */
[----:B---3--:R0:W-:Y:S03]  /*53f60*/  STL.64 [R1+0x3e50], R8 ;  /* 0x003e500801007387 */ /* 0x0081e60000100a00 */
[----:B0-----:R-:W3:Y:S01]  /*53f70*/  LDL.LU R8, [R1+0x1e0] ;  /* 0x0001e00001087983 */ /* 0x001ee20000300800 */
[----:B------:R-:W3:Y:S02]  /*53f80*/  LDL.LU R9, [R1+0x1e4] ;  /* 0x0001e40001097983 */ /* 0x000ee40000300800 */
[----:B------:R-:W3:Y:S02]  /*53f90*/  LDL.LU R10, [R1+0x1e8] ;  /* 0x0001e800010a7983 */ /* 0x000ee40000300800 */
[----:B------:R-:W3:Y:S01]  /*53fa0*/  LDL.LU R11, [R1+0x1ec] ;  /* 0x0001ec00010b7983 */ /* 0x000ee20000300800 */
[----:B------:R0:W-:Y:S04]  /*53fb0*/  STL [R1+0x3df0], R20 ;  /* 0x003df01401007387 */ /* 0x0001e80000100800 */
[----:B0-----:R-:W2:Y:S01]  /*53fc0*/  LDL.LU R20, [R1+0x180] ;  /* 0x0001800001147983 */ /* 0x001ea20000300800 */
[----:B------:R-:W2:Y:S02]  /*53fd0*/  LDL.LU R21, [R1+0x184] ;  /* 0x0001840001157983 */ /* 0x000ea40000300800 */
[----:B------:R-:W2:Y:S02]  /*53fe0*/  LDL.LU R22, [R1+0x188] ;  /* 0x0001880001167983 */ /* 0x000ea40000300800 */
[----:B------:R-:W2:Y:S01]  /*53ff0*/  LDL.LU R23, [R1+0x18c] ;  /* 0x00018c0001177983 */ /* 0x000ea20000300800 */
[----:B------:R-:W2:Y:S04]  /*54000*/  LDL.LU.64 R4, [R1+0x30] ;  /* 0x0000300001047983 */ /* 0x000ea80000300a00 */
[----:B--2---:R0:W-:Y:S04]  /*54010*/  STL.64 [R1+0x3e48], R4 ;  /* 0x003e480401007387 */ /* 0x0041e80000100a00 */
[----:B0-----:R-:W2:Y:S01]  /*54020*/  LDL.LU R4, [R1+0x1d0] ;  /* 0x0001d00001047983 */ /* 0x001ea20000300800 */
[----:B------:R-:W2:Y:S02]  /*54030*/  LDL.LU R5, [R1+0x1d4] ;  /* 0x0001d40001057983 */ /* 0x000ea40000300800 */
[----:B------:R-:W2:Y:S02]  /*54040*/  LDL.LU R6, [R1+0x1d8] ;  /* 0x0001d80001067983 */ /* 0x000ea40000300800 */
[----:B------:R-:W2:Y:S01]  /*54050*/  LDL.LU R7, [R1+0x1dc] ;  /* 0x0001dc0001077983 */ /* 0x000ea20000300800 */
[----:B------:R-:W-:Y:S01]  /*54060*/  STL.64 [R1+0x3e00], R22 ;  /* 0x003e001601007387 */ /* 0x000fe20000100a00 */
[----:B------:R0:W-:Y:S03]  /*54070*/  STL.64 [R1+0x3df8], R20 ;  /* 0x003df81401007387 */ /* 0x0001e60000100a00 */
[----:B0-----:R-:W2:Y:S04]  /*54080*/  LDL.LU.64 R20, [R1+0x130] ;  /* 0x0001300001147983 */ /* 0x001ea80000300a00 */
[----:B--2---:R0:W-:Y:S04]  /*54090*/  STL.64 [R1+0x3e10], R20 ;  /* 0x003e101401007387 */ /* 0x0041e80000100a00 */
[----:B0-----:R-:W2:Y:S01]  /*540a0*/  LDL.LU R20, [R1+0x1a0] ;  /* 0x0001a00001147983 */ /* 0x001ea20000300800 */
[----:B------:R-:W2:Y:S02]  /*540b0*/  LDL.LU R21, [R1+0x1a4] ;  /* 0x0001a40001157983 */ /* 0x000ea40000300800 */
[----:B------:R-:W2:Y:S02]  /*540c0*/  LDL.LU R22, [R1+0x1a8] ;  /* 0x0001a80001167983 */ /* 0x000ea40000300800 */
[----:B------:R-:W2:Y:S02]  /*540d0*/  LDL.LU R23, [R1+0x1ac] ;  /* 0x0001ac0001177983 */ /* 0x000ea40000300800 */
[----:B------:R-:W-:-:S07]  /*540e0*/  IMAD.MOV.U32 R25, RZ, RZ, R26 ;  /* 0x000000ffff197224 */ /* 0x000fce00078e001a */
[C---:B----4-:R-:W-:Y:S01]  /*540f0*/  HMMA.16816.F32.BF16 R24, R16.reuse, R24, R12 ;  /* 0x000000181018723c */ /* 0x050fe2000004180c */
[----:B--2---:R-:W-:Y:S01]  /*54100*/  STL.64 [R1+0x3e20], R22 ;  /* 0x003e201601007387 */ /* 0x004fe20000100a00 */
[----:B------:R0:W-:Y:S03]  /*54110*/  STL.64 [R1+0x3e18], R20 ;  /* 0x003e181401007387 */ /* 0x0001e60000100a00 */
[----:B0-----:R-:W2:Y:S04]  /*54120*/  LDL.LU.64 R20, [R1+0x150] ;  /* 0x0001500001147983 */ /* 0x001ea80000300a00 */
[----:B--2---:R0:W-:Y:S04]  /*54130*/  STL.64 [R1+0x3e40], R20 ;  /* 0x003e401401007387 */ /* 0x0041e80000100a00 */
[----:B0-----:R-:W2:Y:S01]  /*54140*/  LDL.LU R20, [R1+0x1c0] ;  /* 0x0001c00001147983 */ /* 0x001ea20000300800 */
[----:B------:R-:W2:Y:S02]  /*54150*/  LDL.LU R21, [R1+0x1c4] ;  /* 0x0001c40001157983 */ /* 0x000ea40000300800 */
[----:B------:R-:W2:Y:S02]  /*54160*/  LDL.LU R22, [R1+0x1c8] ;  /* 0x0001c80001167983 */ /* 0x000ea40000300800 */
[----:B------:R-:W2:Y:S01]  /*54170*/  LDL.LU R23, [R1+0x1cc] ;  /* 0x0001cc0001177983 */ /* 0x000ea20000300800 */
[----:B------:R-:W4:Y:S01]  /*54180*/  LDL.LU.64 R14, [R1+0x3e88] ;  /* 0x003e8800010e7983 */ /* 0x000f220000300a00 */
[----:B------:R-:W4:Y:S03]  /*54190*/  LDL.LU.64 R12, [R1+0x3e80] ;  /* 0x003e8000010c7983 */ /* 0x000f260000300a00 */
[----:B------:R-:W-:Y:S02]  /*541a0*/  STL.64 [R1+0x200], R24 ;  /* 0x0002001801007387 */ /* 0x000fe40000100a00 */
[----:B------:R0:W-:Y:S02]  /*541b0*/  STL.64 [R1+0x208], R26 ;  /* 0x0002081a01007387 */ /* 0x0001e40000100a00 */
[----:B0-----:R-:W2:Y:S01]  /*541c0*/  LDL.LU R27, [R1+0x3e78] ;  /* 0x003e7800011b7983 */ /* 0x001ea20000300800 */
[----:B------:R-:W4:Y:S02]  /*541d0*/  LDL.LU.64 R24, [R1+0x3e70] ;  /* 0x003e700001187983 */ /* 0x000f240000300a00 */
[C---:B----4-:R-:W-:Y:S11]  /*541e0*/  HMMA.16816.F32.BF16 R12, R16.reuse, R24, R12 ;  /* 0x00000018100c723c */ /* 0x050ff6000004180c */
[----:B------:R-:W-:Y:S11]  /*541f0*/  @!UPT UIADD3 URZ, URZ, URZ, URZ ;  /* 0x0000003f3f3ff290 */ /* 0x000ff6000fffe03f */
[----:B------:R-:W-:Y:S01]  /*54200*/  @!UPT UIADD3 URZ, URZ, URZ, URZ ;  /* 0x0000003f3f3ff290 */ /* 0x000fe2000fffe03f */
[----:B------:R-:W-:Y:S01]  /*54210*/  STL.64 [R1+0x1f0], R12 ;  /* 0x0001f00c01007387 */ /* 0x000fe20000100a00 */
[----:B------:R0:W-:Y:S03]  /*54220*/  STL.64 [R1+0x1f8], R14 ;  /* 0x0001f80e01007387 */ /* 0x0001e60000100a00 */
[----:B0-----:R-:W4:Y:S01]  /*54230*/  LDL.LU R15, [R1+0x3e68] ;  /* 0x003e6800010f7983 */ /* 0x001f220000300800 */
[----:B------:R-:W3:Y:S02]  /*54240*/  LDL.LU.64 R12, [R1+0x3e60] ;  /* 0x003e6000010c7983 */ /* 0x000ee40000300a00 */
[C---:B---3--:R-:W-:Y:S11]  /*54250*/  HMMA.16816.F32.BF16 R8, R16.reuse, R12, R8 ;  /* 0x0000000c1008723c */ /* 0x048ff60000041808 */
[----:B------:R-:W-:Y:S11]  /*54260*/  @!UPT UIADD3 URZ, URZ, URZ, URZ ;  /* 0x0000003f3f3ff290 */ /* 0x000ff6000fffe03f */
[----:B------:R-:W-:Y:S01]  /*54270*/  @!UPT UIADD3 URZ, URZ, URZ, URZ ;  /* 0x0000003f3f3ff290 */ /* 0x000fe2000fffe03f */
[----:B------:R-:W-:Y:S01]  /*54280*/  STL.64 [R1+0x1e0], R8 ;  /* 0x0001e00801007387 */ /* 0x000fe20000100a00 */
[----:B------:R0:W-:Y:S03]  /*54290*/  STL.64 [R1+0x1e8], R10 ;  /* 0x0001e80a01007387 */ /* 0x0001e60000100a00 */
[----:B0-----:R-:W3:Y:S01]  /*542a0*/  LDL.LU.64 R10, [R1+0x3e58] ;  /* 0x003e5800010a7983 */ /* 0x001ee20000300a00 */
[----:B------:R-:W2:Y:S02]  /*542b0*/  LDL.LU.64 R8, [R1+0x3e50] ;  /* 0x003e500001087983 */ /* 0x000ea40000300a00 */
[----:B------:R-:W-:Y:S02]  /*542c0*/  STL [R1+0x3d34], R12 ;  /* 0x003d340c01007387 */ /* 0x000fe40000100800 */
[----:B------:R-:W-:Y:S01]  /*542d0*/  STL [R1+0x3d30], R13 ;  /* 0x003d300d01007387 */ /* 0x000fe20000100800 */
[C---:B--2---:R-:W-:Y:S11]  /*542e0*/  HMMA.16816.F32.BF16 R4, R16.reuse, R8, R4 ;  /* 0x000000081004723c */ /* 0x044ff60000041804 */
[----:B------:R-:W-:Y:S11]  /*542f0*/  @!UPT UIADD3 URZ, URZ, URZ, URZ ;  /* 0x0000003f3f3ff290 */ /* 0x000ff6000fffe03f */
[----:B------:R-:W-:Y:S01]  /*54300*/  @!UPT UIADD3 URZ, URZ, URZ, URZ ;  /* 0x0000003f3f3ff290 */ /* 0x000fe2000fffe03f */
[----:B------:R0:W-:Y:S01]  /*54310*/  STL.64 [R1+0x1d0], R4 ;  /* 0x0001d00401007387 */ /* 0x0001e20000100a00 */
[----:B------:R-:W-:Y:S03]  /*54320*/  STL.64 [R1+0x1d8], R6 ;  /* 0x0001d80601007387 */ /* 0x000fe60000100a00 */
[----:B0-----:R-:W2:Y:S01]  /*54330*/  LDL.LU.64 R4, [R1+0x3e48] ;  /* 0x003e480001047983 */ /* 0x001ea20000300a00 */
[----:B---3--:R-:W-:Y:S02]  /*54340*/  STL [R1+0x3dc0], R10 ;  /* 0x003dc00a01007387 */ /* 0x008fe40000100800 */
[----:B------:R0:W-:Y:S02]  /*54350*/  STL.64 [R1+0x3db8], R8 ;  /* 0x003db80801007387 */ /* 0x0001e40000100a00 */
[----:B------:R1:W-:Y:S01]  /*54360*/  STL [R1+0x3e08], R11 ;  /* 0x003e080b01007387 */ /* 0x0003e20000100800 */
[----:B0-----:R-:W3:Y:S01]  /*54370*/  LDL.LU R8, [R1+0x190] ;  /* 0x0001900001087983 */ /* 0x001ee20000300800 */
[----:B------:R-:W3:Y:S02]  /*54380*/  LDL.LU R9, [R1+0x194] ;  /* 0x0001940001097983 */ /* 0x000ee40000300800 */
[----:B------:R-:W3:Y:S02]  /*54390*/  LDL.LU R10, [R1+0x198] ;  /* 0x00019800010a7983 */ /* 0x000ee40000300800 */
[----:B-1----:R-:W3:Y:S01]  /*543a0*/  LDL.LU R11, [R1+0x19c] ;  /* 0x00019c00010b7983 */ /* 0x002ee20000300800 */
[C---:B--2---:R-:W-:Y:S01]  /*543b0*/  HMMA.16816.F32.BF16 R20, R16.reuse, R4, R20 ;  /* 0x000000041014723c */ /* 0x044fe20000041814 */
[----:B---3--:R-:W-:Y:S01]  /*543c0*/  STL.64 [R1+0x3e30], R10 ;  /* 0x003e300a01007387 */ /* 0x008fe20000100a00 */
[----:B------:R0:W-:Y:S03]  /*543d0*/  STL.64 [R1+0x3e28], R8 ;  /* 0x003e280801007387 */ /* 0x0001e60000100a00 */
[----:B0-----:R-:W2:Y:S01]  /*543e0*/  LDL.LU R8, [R1+0x1b0] ;  /* 0x0001b00001087983 */ /* 0x001ea20000300800 */
[----:B------:R-:W2:Y:S02]  /*543f0*/  LDL.LU R9, [R1+0x1b4] ;  /* 0x0001b40001097983 */ /* 0x000ea40000300800 */
[----:B------:R-:W2:Y:S02]  /*54400*/  LDL.LU R10, [R1+0x1b8] ;  /* 0x0001b800010a7983 */ /* 0x000ea40000300800 */
[----:B------:R-:W2:Y:S11]  /*54410*/  LDL.LU R11, [R1+0x1bc] ;  /* 0x0001bc00010b7983 */ /* 0x000eb60000300800 */
[----:B------:R-:W-:Y:S02]  /*54420*/  @!UPT UIADD3 URZ, URZ, URZ, URZ ;  /* 0x0000003f3f3ff290 */ /* 0x000fe4000fffe03f */
[----:B------:R0:W-:Y:S01]  /*54430*/  STL.64 [R1+0x1c0], R20 ;  /* 0x0001c01401007387 */ /* 0x0001e20000100a00 */
[----:B------:R-:W-:Y:S03]  /*54440*/  STL.64 [R1+0x1c8], R22 ;  /* 0x0001c81601007387 */ /* 0x000fe60000100a00 */
[----:B0-----:R-:W2:Y:S01]  /*54450*/  LDL.LU.64 R20, [R1+0x3e40] ;  /* 0x003e400001147983 */ /* 0x001ea20000300a00 */
[----:B------:R-:W-:Y:S02]  /*54460*/  IMAD.MOV.U32 R14, RZ, RZ, R4 ;  /* 0x000000ffff0e7224 */ /* 0x000fe400078e0004 */
[----:B------:R-:W-:Y:S02]  /*54470*/  IMAD.MOV.U32 R26, RZ, RZ, R5 ;  /* 0x000000ffff1a7224 */ /* 0x000fe400078e0005 */
[----:B------:R-:W0:Y:S04]  /*54480*/  LDSM.16.MT88.4 R4, [R2+0x11800] ;  /* 0x011800000204783b */ /* 0x000e280000004200 */
[----:B------:R-:W-:Y:S01]  /*54490*/  STL [R1+0x3d3c], R26 ;  /* 0x003d3c1a01007387 */ /* 0x000fe20000100800 */
[----:B------:R1:W-:Y:S03]  /*544a0*/  STL.64 [R1+0x3dc8], R24 ;  /* 0x003dc81801007387 */ /* 0x0003e60000100a00 */
[----:B-1----:R-:W3:Y:S01]  /*544b0*/  LDL.LU.64 R24, [R1+0x120] ;  /* 0x0001200001187983 */ /* 0x002ee20000300a00 */
[----:B------:R-:W-:Y:S02]  /*544c0*/  STL [R1+0x3d38], R14 ;  /* 0x003d380e01007387 */ /* 0x000fe40000100800 */
[----:B------:R-:W3:Y:S02]  /*544d0*/  LDL.LU.64 R12, [R1+0x140] ;  /* 0x00014000010c7983 */ /* 0x000ee40000300a00 */
[----:B------:R-:W3:Y:S01]  /*544e0*/  LDL.LU R2, [R1+0x3e38] ;  /* 0x003e380001027983 */ /* 0x000ee20000300800 */
[----:B0-----:R0:W-:Y:S01]  /*544f0*/  STL.64 [R1+0x3c40], R6 ;  /* 0x003c400601007387 */ /* 0x0011e20000100a00 */
[----:B------:R-:W-:Y:S01]  /*54500*/  STL.64 [R1+0x3c38], R4 ;  /* 0x003c380401007387 */ /* 0x000fe20000100a00 */
[----:B--2---:R-:W-:Y:S01]  /*54510*/  HMMA.16816.F32.BF16 R8, R16, R20, R8 ;  /* 0x000000141008723c */ /* 0x004fe20000041808 */
[----:B0-----:R-:W-:-:S02]  /*54520*/  IMAD.MOV.U32 R7, RZ, RZ, R20 ;  /* 0x000000ffff077224 */ /* 0x001fc400078e0014 */
[----:B------:R-:W-:Y:S11]  /*54530*/  IMAD.MOV.U32 R6, RZ, RZ, R21 ;  /* 0x000000ffff067224 */ /* 0x000ff600078e0015 */
[----:B------:R-:W-:Y:S09]  /*54540*/  @!UPT UIADD3 URZ, URZ, URZ, URZ ;  /* 0x0000003f3f3ff290 */ /* 0x000ff2000fffe03f */
[----:B------:R-:W-:Y:S01]  /*54550*/  STL.64 [R1+0x1b0], R8 ;  /* 0x0001b00801007387 */ /* 0x000fe20000100a00 */
[----:B------:R0:W-:Y:S03]  /*54560*/  STL.64 [R1+0x1b8], R10 ;  /* 0x0001b80a01007387 */ /* 0x0001e60000100a00 */
[----:B0-----:R-:W2:Y:S01]  /*54570*/  LDL.LU.64 R10, [R1+0x3e30] ;  /* 0x003e3000010a7983 */ /* 0x001ea20000300a00 */
[----:B------:R-:W2:Y:S02]  /*54580*/  LDL.LU.64 R8, [R1+0x3e28] ;  /* 0x003e280001087983 */ /* 0x000ea40000300a00 */
[----:B------:R-:W3:Y:S02]  /*54590*/  LDL.LU.64 R22, [R1+0x3e20] ;  /* 0x003e200001167983 */ /* 0x000ee40000300a00 */
[----:B------:R-:W3:Y:S02]  /*545a0*/  LDL.LU.64 R20, [R1+0x3e18] ;  /* 0x003e180001147983 */ /* 0x000ee40000300a00 */
[C---:B---3--:R-:W-:Y:S11]  /*545b0*/  HMMA.16816.F32.BF16 R20, R16.reuse, R12, R20 ;  /* 0x0000000c1014723c */ /* 0x048ff60000041814 */
[----:B------:R-:W-:Y:S11]  /*545c0*/  @!UPT UIADD3 URZ, URZ, URZ, URZ ;  /* 0x0000003f3f3ff290 */ /* 0x000ff6000fffe03f */
[----:B------:R-:W-:Y:S01]  /*545d0*/  @!UPT UIADD3 URZ, URZ, URZ, URZ ;  /* 0x0000003f3f3ff290 */ /* 0x000fe2000fffe03f */
[----:B------:R0:W-:Y:S01]  /*545e0*/  STL.64 [R1+0x1a0], R20 ;  /* 0x0001a01401007387 */ /* 0x0001e20000100a00 */
[----:B------:R-:W-:Y:S03]  /*545f0*/  STL.64 [R1+0x1a8], R22 ;  /* 0x0001a81601007387 */ /* 0x000fe60000100a00 */
[----:B0-----:R-:W2:Y:S01]  /*54600*/  LDL.LU.64 R20, [R1+0x3e10] ;  /* 0x003e100001147983 */ /* 0x001ea20000300a00 */
[----:B----4-:R-:W-:Y:S02]  /*54610*/  IMAD.MOV.U32 R5, RZ, RZ, R15 ;  /* 0x000000ffff057224 */ /* 0x010fe400078e000f */
[----:B------:R-:W-:Y:S01]  /*54620*/  IMAD.MOV.U32 R15, RZ, RZ, R13 ;  /* 0x000000ffff0f7224 */ /* 0x000fe200078e000d */
[----:B--2---:R-:W-:Y:S01]  /*54630*/  HMMA.16816.F32.BF16 R8, R16, R20, R8 ;  /* 0x000000141008723c */ /* 0x004fe20000041808 */
[----:B------:R-:W-:Y:S02]  /*54640*/  IMAD.MOV.U32 R13, RZ, RZ, R20 ;  /* 0x000000ffff0d7224 */ /* 0x000fe400078e0014 */
[----:B------:R-:W-:Y:S11]  /*54650*/  IMAD.MOV.U32 R29, RZ, RZ, R21 ;  /* 0x000000ffff1d7224 */ /* 0x000ff600078e0015 */
[----:B------:R-:W-:Y:S09]  /*54660*/  @!UPT UIADD3 URZ, URZ, URZ, URZ ;  /* 0x0000003f3f3ff290 */ /* 0x000ff2000fffe03f */
[----:B------:R-:W-:Y:S01]  /*54670*/  STL.64 [R1+0x190], R8 ;  /* 0x0001900801007387 */ /* 0x000fe20000100a00 */
[----:B------:R0:W-:Y:S03]  /*54680*/  STL.64 [R1+0x198], R10 ;  /* 0x0001980a01007387 */ /* 0x0001e60000100a00 */
[----:B0-----:R-:W2:Y:S01]  /*54690*/  LDL.LU R11, [R1+0x3e08] ;  /* 0x003e0800010b7983 */ /* 0x001ea20000300800 */
[----:B------:R-:W3:Y:S02]  /*546a0*/  LDL.LU.64 R22, [R1+0x3e00] ;  /* 0x003e000001167983 */ /* 0x000ee40000300a00 */
[----:B------:R-:W3:Y:S02]  /*546b0*/  LDL.LU.64 R20, [R1+0x3df8] ;  /* 0x003df80001147983 */ /* 0x000ee40000300a00 */
[----:B------:R-:W-:Y:S02]  /*546c0*/  IMAD.MOV.U32 R28, RZ, RZ, R12 ;  /* 0x000000ffff1c7224 */ /* 0x000fe400078e000c */
[----:B------:R-:W-:-:S02]  /*546d0*/  IMAD.MOV.U32 R14, RZ, RZ, R24 ;  /* 0x000000ffff0e7224 */ /* 0x000fc400078e0018 */
[----:B------:R-:W-:Y:S01]  /*546e0*/  IMAD.MOV.U32 R12, RZ, RZ, R25 ;  /* 0x000000ffff0c7224 */ /* 0x000fe200078e0019 */
[----:B---3--:R-:W-:Y:S11]  /*546f0*/  HMMA.16816.F32.BF16 R20, R16, R24, R20 ;  /* 0x000000181014723c */ /* 0x008ff60000041814 */
[----:B------:R-:W-:Y:S11]  /*54700*/  @!UPT UIADD3 URZ, URZ, URZ, URZ ;  /* 0x0000003f3f3ff290 */ /* 0x000ff6000fffe03f */
[----:B------:R-:W-:Y:S01]  /*54710*/  @!UPT UIADD3 URZ, URZ, URZ, URZ ;  /* 0x0000003f3f3ff290 */ /* 0x000fe2000fffe03f */
[----:B------:R0:W-:Y:S01]  /*54720*/  STL.64 [R1+0x180], R20 ;  /* 0x0001801401007387 */ /* 0x0001e20000100a00 */
[----:B------:R-:W-:Y:S03]  /*54730*/  STL.64 [R1+0x188], R22 ;  /* 0x0001881601007387 */ /* 0x000fe60000100a00 */
[----:B0-----:R-:W3:Y:S01]  /*54740*/  LDL.LU R20, [R1+0x3df0] ;  /* 0x003df00001147983 */ /* 0x001ee20000300800 */
[----:B------:R-:W-:Y:S02]  /*54750*/  STL.64 [R1+0x3d48], R14 ;  /* 0x003d480e01007387 */ /* 0x000fe40000100a00 */
[----:B------:R0:W-:Y:S02]  /*54760*/  STL.64 [R1+0x3d40], R12 ;  /* 0x003d400c01007387 */ /* 0x0001e40000100a00 */
[----:B0-----:R-:W4:Y:S01]  /*54770*/  LDL.LU R12, [R1+0x500] ;  /* 0x00050000010c7983 */ /* 0x001f220000300800 */
[----:B------:R-:W4:Y:S02]  /*54780*/  LDL.LU R13, [R1+0x504] ;  /* 0x00050400010d7983 */ /* 0x000f240000300800 */
[----:B------:R-:W2:Y:S02]  /*54790*/  LDL.LU R14, [R1+0x508] ;  /* 0x00050800010e7983 */ /* 0x000ea40000300800 */
[----:B------:R-:W2:Y:S02]  /*547a0*/  LDL.LU R15, [R1+0x50c] ;  /* 0x00050c00010f7983 */ /* 0x000ea40000300800 */
[----:B------:R-:W-:Y:S01]  /*547b0*/  IMAD.MOV.U32 R4, RZ, RZ, R27 ;  /* 0x000000ffff047224 */ /* 0x000fe200078e001b */
[----:B--2---:R-:W-:Y:S01]  /*547c0*/  STL.64 [R1+0x3d58], R14 ;  /* 0x003d580e01007387 */ /* 0x004fe20000100a00 */
[----:B----4-:R-:W-:Y:S02]  /*547d0*/  STL.64 [R1+0x3d50], R12 ;  /* 0x003d500c01007387 */ /* 0x010fe40000100a00 */
[----:B------:R-:W2:Y:S02]  /*547e0*/  LDL.LU R24, [R1+0x5a0] ;  /* 0x0005a00001187983 */ /* 0x000ea40000300800 */
[----:B------:R-:W2:Y:S01]  /*547f0*/  LDL.LU R25, [R1+0x5a4] ;  /* 0x0005a40001197983 */ /* 0x000ea20000300800 */
[----:B------:R-:W4:Y:S01]  /*54800*/  LDL.LU R26, [R1+0x5a8] ;  /* 0x0005a800011a7983 */ /* 0x000f220000300800 */
[----:B------:R-:W4:Y:S03]  /*54810*/  LDL.LU R27, [R1+0x5ac] ;  /* 0x0005ac00011b7983 */ /* 0x000f260000300800 */
[----:B----4-:R-:W-:Y:S01]  /*54820*/  STL.64 [R1+0x3dd8], R26 ;  /* 0x003dd81a01007387 */ /* 0x010fe20000100a00 */
[----:B--2---:R0:W-:Y:S03]  /*54830*/  STL.64 [R1+0x3dd0], R24 ;  /* 0x003dd01801007387 */ /* 0x0041e60000100a00 */
[----:B0-----:R-:W2:Y:S04]  /*54840*/  LDL.LU.64 R24, [R1+0x100] ;  /* 0x0001000001187983 */ /* 0x001ea80000300a00 */
[----:B--2---:R0:W-:Y:S04]  /*54850*/  STL.64 [R1+0x3de8], R24 ;  /* 0x003de81801007387 */ /* 0x0041e80000100a00 */
[----:B0-----:R-:W2:Y:S01]  /*54860*/  LDL.LU R24, [R1+0x170] ;  /* 0x0001700001187983 */ /* 0x001ea20000300800 */
[----:B------:R-:W2:Y:S02]  /*54870*/  LDL.LU R25, [R1+0x174] ;  /* 0x0001740001197983 */ /* 0x000ea40000300800 */
[----:B------:R-:W2:Y:S02]  /*54880*/  LDL.LU R26, [R1+0x178] ;  /* 0x00017800011a7983 */ /* 0x000ea40000300800 */
[----:B------:R-:W2:Y:S01]  /*54890*/  LDL.LU R27, [R1+0x17c] ;  /* 0x00017c00011b7983 */ /* 0x000ea20000300800 */
[----:B------:R-:W4:Y:S01]  /*548a0*/  LDL.LU.64 R8, [R1+0xf0] ;  /* 0x0000f00001087983 */ /* 0x000f220000300a00 */
[----:B---3--:R-:W-:-:S02]  /*548b0*/  IMAD.MOV.U32 R12, RZ, RZ, R20 ;  /* 0x000000ffff0c7224 */ /* 0x008fc400078e0014 */
[----:B------:R-:W-:Y:S01]  /*548c0*/  IMAD.MOV.U32 R13, RZ, RZ, R11 ;  /* 0x000000ffff0d7224 */ /* 0x000fe200078e000b */
[----:B----4-:R0:W-:Y:S04]  /*548d0*/  STL.64 [R1+0x3de0], R8 ;  /* 0x003de00801007387 */ /* 0x0101e80000100a00 */
[----:B0-----:R-:W3:Y:S01]  /*548e0*/  LDL.LU R8, [R1+0x160] ;  /* 0x0001600001087983 */ /* 0x001ee20000300800 */
[----:B------:R-:W3:Y:S02]  /*548f0*/  LDL.LU R9, [R1+0x164] ;  /* 0x0001640001097983 */ /* 0x000ee40000300800 */
[----:B------:R-:W3:Y:S02]  /*54900*/  LDL.LU R10, [R1+0x168] ;  /* 0x00016800010a7983 */ /* 0x000ee40000300800 */
[----:B------:R-:W3:Y:S01]  /*54910*/  LDL.LU R11, [R1+0x16c] ;  /* 0x00016c00010b7983 */ /* 0x000ee20000300800 */
[----:B------:R0:W-:Y:S01]  /*54920*/  STL.64 [R1+0x3d70], R12 ;  /* 0x003d700c01007387 */ /* 0x0001e20000100a00 */
[----:B------:R-:W4:Y:S02]  /*54930*/  LDL.LU.64 R20, [R1+0xe0] ;  /* 0x0000e00001147983 */ /* 0x000f240000300a00 */
[----:B0-----:R-:W-:-:S02]  /*54940*/  IMAD.MOV.U32 R12, RZ, RZ, R3 ;  /* 0x000000ffff0c7224 */ /* 0x001fc400078e0003 */
[----:B------:R-:W-:-:S05]  /*54950*/  IMAD.MOV.U32 R13, RZ, RZ, R0 ;  /* 0x000000ffff0d7224 */ /* 0x000fca00078e0000 */
[----:B------:R0:W-:Y:S04]  /*54960*/  STL.64 [R1+0x3d98], R12 ;  /* 0x003d980c01007387 */ /* 0x0001e80000100a00 */
[----:B0-----:R-:W3:Y:S01]  /*54970*/  LDL.LU R12, [R1+0x560] ;  /* 0x00056000010c7983 */ /* 0x001ee20000300800 */
[----:B------:R-:W3:Y:S02]  /*54980*/  LDL.LU R13, [R1+0x564] ;  /* 0x00056400010d7983 */ /* 0x000ee40000300800 */
[----:B------:R-:W3:Y:S02]  /*54990*/  LDL.LU R14, [R1+0x568] ;  /* 0x00056800010e7983 */ /* 0x000ee40000300800 */
[----:B------:R-:W3:Y:S01]  /*549a0*/  LDL.LU R15, [R1+0x56c] ;  /* 0x00056c00010f7983 */ /* 0x000ee20000300800 */
[C---:B--2---:R-:W-:Y:S01]  /*549b0*/  HMMA.16816.F32.BF16 R24, R16.reuse, R4, R24 ;  /* 0x000000041018723c */ /* 0x044fe20000041818 */
[----:B---3--:R-:W-:Y:S01]  /*549c0*/  STL.64 [R1+0x3db0], R14 ;  /* 0x003db00e01007387 */ /* 0x008fe20000100a00 */
[----:B------:R0:W-:Y:S03]  /*549d0*/  STL.64 [R1+0x3da8], R12 ;  /* 0x003da80c01007387 */ /* 0x0001e60000100a00 */
[----:B0-----:R-:W4:Y:S01]  /*549e0*/  LDL.LU R12, [R1+0x590] ;  /* 0x00059000010c7983 */ /* 0x001f220000300800 */
[----:B------:R-:W4:Y:S02]  /*549f0*/  LDL.LU R13, [R1+0x594] ;  /* 0x00059400010d7983 */ /* 0x000f240000300800 */
[----:B------:R-:W4:Y:S02]  /*54a00*/  LDL.LU R14, [R1+0x598] ;  /* 0x00059800010e7983 */ /* 0x000f240000300800 */
[----:B------:R-:W4:Y:S11]  /*54a10*/  LDL.LU R15, [R1+0x59c] ;  /* 0x00059c00010f7983 */ /* 0x000f360000300800 */
[----:B------:R-:W-:Y:S02]  /*54a20*/  @!UPT UIADD3 URZ, URZ, URZ, URZ ;  /* 0x0000003f3f3ff290 */ /* 0x000fe4000fffe03f */
[----:B------:R0:W-:Y:S01]  /*54a30*/  STL.64 [R1+0x170], R24 ;  /* 0x0001701801007387 */ /* 0x0001e20000100a00 */
[----:B------:R-:W-:Y:S03]  /*54a40*/  STL.64 [R1+0x178], R26 ;  /* 0x0001781a01007387 */ /* 0x000fe60000100a00 */
[----:B0-----:R-:W2:Y:S01]  /*54a50*/  LDL.LU.64 R24, [R1+0x3de8] ;  /* 0x003de80001187983 */ /* 0x001ea20000300a00 */
[----:B------:R0:W-:Y:S01]  /*54a60*/  STL.64 [R1+0x3c78], R4 ;  /* 0x003c780401007387 */ /* 0x0001e20000100a00 */
[C---:B--2---:R-:W-:Y:S01]  /*54a70*/  HMMA.16816.F32.BF16 R8, R16.reuse, R24, R8 ;  /* 0x000000181008723c */ /* 0x044fe20000041808 */
[----:B0-----:R-:W-:Y:S02]  /*54a80*/  IMAD.MOV.U32 R5, RZ, RZ, R24 ;  /* 0x000000ffff057224 */ /* 0x001fe400078e0018 */
[----:B------:R-:W-:Y:S11]  /*54a90*/  IMAD.MOV.U32 R4, RZ, RZ, R25 ;  /* 0x000000ffff047224 */ /* 0x000ff600078e0019 */
[----:B------:R-:W-:Y:S09]  /*54aa0*/  @!UPT UIADD3 URZ, URZ, URZ, URZ ;  /* 0x0000003f3f3ff290 */ /* 0x000ff2000fffe03f */
[----:B------:R0:W-:Y:S01]  /*54ab0*/  STL.64 [R1+0x160], R8 ;  /* 0x0001600801007387 */ /* 0x0001e20000100a00 */
[----:B------:R-:W-:Y:S03]  /*54ac0*/  STL.64 [R1+0x168], R10 ;  /* 0x0001680a01007387 */ /* 0x000fe60000100a00 */
[----:B0-----:R-:W2:Y:S01]  /*54ad0*/  LDL.LU.64 R8, [R1+0x3de0] ;  /* 0x003de00001087983 */ /* 0x001ea20000300a00 */
[----:B------:R-:W2:Y:S02]  /*54ae0*/  LDL.LU.64 R26, [R1+0x3dd8] ;  /* 0x003dd800011a7983 */ /* 0x000ea40000300a00 */
[----:B------:R-:W2:Y:S02]  /*54af0*/  LDL.LU.64 R24, [R1+0x3dd0] ;  /* 0x003dd00001187983 */ /* 0x000ea40000300a00 */
[----:B------:R-:W-:Y:S01]  /*54b00*/  STL.64 [R1+0x3d68], R6 ;  /* 0x003d680601007387 */ /* 0x000fe20000100a00 */
[----:B------:R0:W-:Y:S04]  /*54b10*/  STL.64 [R1+0x3d60], R4 ;  /* 0x003d600401007387 */ /* 0x0001e80000100a00 */
[----:B0-----:R-:W3:Y:S01]  /*54b20*/  LDL.LU R4, [R1+0x520] ;  /* 0x0005200001047983 */ /* 0x001ee20000300800 */
[----:B------:R-:W3:Y:S02]  /*54b30*/  LDL.LU R5, [R1+0x524] ;  /* 0x0005240001057983 */ /* 0x000ee40000300800 */
[----:B------:R-:W3:Y:S02]  /*54b40*/  LDL.LU R6, [R1+0x528] ;  /* 0x0005280001067983 */ /* 0x000ee40000300800 */
[----:B------:R-:W3:Y:S01]  /*54b50*/  LDL.LU R7, [R1+0x52c] ;  /* 0x00052c0001077983 */ /* 0x000ee20000300800 */
[C---:B--2---:R-:W-:Y:S01]  /*54b60*/  HMMA.16816.F32.BF16 R24, R16.reuse, R8, R24 ;  /* 0x000000081018723c */ /* 0x044fe20000041818 */
[----:B------:R-:W-:Y:S01]  /*54b70*/  IMAD.MOV.U32 R11, RZ, RZ, R9 ;  /* 0x000000ffff0b7224 */ /* 0x000fe200078e0009 */
[----:B---3--:R-:W-:Y:S01]  /*54b80*/  STL.64 [R1+0x3d80], R6 ;  /* 0x003d800601007387 */ /* 0x008fe20000100a00 */
[----:B------:R0:W-:Y:S03]  /*54b90*/  STL.64 [R1+0x3d78], R4 ;  /* 0x003d780401007387 */ /* 0x0001e60000100a00 */
[----:B0-----:R-:W2:Y:S01]  /*54ba0*/  LDL.LU R4, [R1+0x540] ;  /* 0x0005400001047983 */ /* 0x001ea20000300800 */
[----:B------:R-:W2:Y:S02]  /*54bb0*/  LDL.LU R5, [R1+0x544] ;  /* 0x0005440001057983 */ /* 0x000ea40000300800 */
[----:B------:R-:W2:Y:S02]  /*54bc0*/  LDL.LU R6, [R1+0x548] ;  /* 0x0005480001067983 */ /* 0x000ea40000300800 */
[----:B------:R-:W2:Y:S11]  /*54bd0*/  LDL.LU R7, [R1+0x54c] ;  /* 0x00054c0001077983 */ /* 0x000eb60000300800 */
[----:B------:R-:W-:Y:S01]  /*54be0*/  @!UPT UIADD3 URZ, URZ, URZ, URZ ;  /* 0x0000003f3f3ff290 */ /* 0x000fe2000fffe03f */
[----:B------:R0:W-:Y:S01]  /*54bf0*/  STL.64 [R1+0xc0], R24 ;  /* 0x0000c01801007387 */ /* 0x0001e20000100a00 */
[----:B------:R1:W-:Y:S03]  /*54c00*/  STL.64 [R1+0xc8], R26 ;  /* 0x0000c81a01007387 */ /* 0x0003e60000100a00 */
[----:B0-----:R-:W3:Y:S01]  /*54c10*/  LDL.LU.64 R24, [R1+0x3dc8] ;  /* 0x003dc80001187983 */ /* 0x001ee20000300a00 */
[----:B-1----:R-:W-:Y:S02]  /*54c20*/  IMAD.MOV.U32 R27, RZ, RZ, R8 ;  /* 0x000000ffff1b7224 */ /* 0x002fe400078e0008 */
[----:B------:R-:W2:Y:S02]  /*54c30*/  LDL.LU R10, [R1+0x3dc0] ;  /* 0x003dc000010a7983 */ /* 0x000ea40000300800 */
[----:B------:R-:W3:Y:S01]  /*54c40*/  LDL.LU.64 R8, [R1+0x3db8] ;  /* 0x003db80001087983 */ /* 0x000ee20000300a00 */
[C---:B----4-:R-:W-:Y:S01]  /*54c50*/  HMMA.16816.F32.BF16 R12, R16.reuse, R20, R12 ;  /* 0x00000014100c723c */ /* 0x050fe2000004180c */
[----:B------:R-:W-:Y:S01]  /*54c60*/  IMAD.MOV.U32 R26, RZ, RZ, R20 ;  /* 0x000000ffff1a7224 */ /* 0x000fe200078e0014 */
[----:B--2---:R-:W-:Y:S01]  /*54c70*/  STL.64 [R1+0x3d10], R10 ;  /* 0x003d100a01007387 */ /* 0x004fe20000100a00 */
[----:B---3--:R0:W-:Y:S03]  /*54c80*/  STL.64 [R1+0x3d08], R8 ;  /* 0x003d080801007387 */ /* 0x0081e60000100a00 */
[----:B0-----:R-:W2:Y:S01]  /*54c90*/  LDL.LU R8, [R1+0x4f0] ;  /* 0x0004f00001087983 */ /* 0x001ea20000300800 */
[----:B------:R-:W2:Y:S02]  /*54ca0*/  LDL.LU R9, [R1+0x4f4] ;  /* 0x0004f40001097983 */ /* 0x000ea40000300800 */
[----:B------:R-:W2:Y:S11]  /*54cb0*/  LDL.LU R10, [R1+0x4f8] ;  /* 0x0004f800010a7983 */ /* 0x000eb60000300800 */
[----:B------:R-:W-:Y:S03]  /*54cc0*/  @!UPT UIADD3 URZ, URZ, URZ, URZ ;  /* 0x0000003f3f3ff290 */ /* 0x000fe6000fffe03f */
[----:B------:R-:W-:Y:S01]  /*54cd0*/  STL.64 [R1+0xb0], R12 ;  /* 0x0000b00c01007387 */ /* 0x000fe20000100a00 */
[----:B------:R0:W-:Y:S01]  /*54ce0*/  STL.64 [R1+0xb8], R14 ;  /* 0x0000b80e01007387 */ /* 0x0001e20000100a00 */
[----:B------:R-:W-:Y:S02]  /*54cf0*/  IMAD.MOV.U32 R11, RZ, RZ, R2 ;  /* 0x000000ffff0b7224 */ /* 0x000fe400078e0002 */
[----:B------:R-:W-:Y:S01]  /*54d00*/  IMAD.MOV.U32 R2, RZ, RZ, R21 ;  /* 0x000000ffff027224 */ /* 0x000fe200078e0015 */
[----:B0-----:R-:W3:Y:S01]  /*54d10*/  LDL.LU.64 R14, [R1+0x3db0] ;  /* 0x003db000010e7983 */ /* 0x001ee20000300a00 */
[----:B------:R-:W3:Y:S02]  /*54d20*/  LDL.LU.64 R12, [R1+0x3da8] ;  /* 0x003da800010c7983 */ /* 0x000ee40000300a00 */
[----:B------:R-:W3:Y:S02]  /*54d30*/  LDL.LU.64 R20, [R1+0x3da0] ;  /* 0x003da00001147983 */ /* 0x000ee40000300a00 */
[----:B---3--:R-:W-:Y:S01]  /*54d40*/  HMMA.16816.F32.BF16 R16, R16, R20, R12 ;  /* 0x000000141010723c */ /* 0x008fe2000004180c */
[----:B------:R-:W3:Y:S01]  /*54d50*/  LDL.LU.64 R12, [R1+0x3d98] ;  /* 0x003d9800010c7983 */ /* 0x000ee20000300a00 */
[----:B------:R-:W-:-:S02]  /*54d60*/  IMAD.MOV.U32 R0, RZ, RZ, R20 ;  /* 0x000000ffff007224 */ /* 0x000fc400078e0014 */
[----:B------:R-:W-:Y:S11]  /*54d70*/  IMAD.MOV.U32 R3, RZ, RZ, R21 ;  /* 0x000000ffff037224 */ /* 0x000ff600078e0015 */
[----:B------:R-:W-:Y:S08]  /*54d80*/  @!UPT UIADD3 URZ, URZ, URZ, URZ ;  /* 0x0000003f3f3ff290 */ /* 0x000ff0000fffe03f */
[----:B------:R0:W-:Y:S01]  /*54d90*/  STL.64 [R1+0xa0], R16 ;  /* 0x0000a01001007387 */ /* 0x0001e20000100a00 */
[----:B------:R-:W-:Y:S02]  /*54da0*/  STL.64 [R1+0xa8], R18 ;  /* 0x0000a81201007387 */ /* 0x000fe40000100a00 */
[----:B------:R-:W3:Y:S02]  /*54db0*/  LDL.LU.64 R22, [R1+0x3d90] ;  /* 0x003d900001167983 */ /* 0x000ee40000300a00 */
[----:B------:R-:W3:Y:S01]  /*54dc0*/  LDL.LU.64 R20, [R1+0x3d88] ;  /* 0x003d880001147983 */ /* 0x000ee20000300a00 */
[----:B0-----:R-:W4:Y:S01]  /*54dd0*/  LDL.LU R16, [R1] ;  /* 0x0000000001107983 */ /* 0x001f220000300800 */
[----:B------:R-:W4:Y:S01]  /*54de0*/  LDL.LU R17, [R1+0x4] ;  /* 0x0000040001117983 */ /* 0x000f220000300800 */
        /* <DEDUP_REMOVED lines=14> */
[----:B------:R-:W4:Y:S01]  /*54ed0*/  LDL.LU.64 R12, [R1+0x3d50] ;  /* 0x003d5000010c7983 */ /* 0x000f220000300a00 */
[C---:B--2---:R-:W-:Y:S08]  /*54ee0*/  HMMA.16816.F32.BF16 R8, R20.reuse, R24, R8 ;  /* 0x000000181408723c */ /* 0x044ff00000041808 */
[----:B----4-:R-:W-:Y:S01]  /*54ef0*/  HMMA.16816.F32.BF16 R16, R20, R16, R12 ;  /* 0x000000101410723c */ /* 0x010fe2000004180c */
[----:B------:R-:W2:Y:S01]  /*54f00*/  LDL.LU.64 R14, [R1+0x3d48] ;  /* 0x003d4800010e7983 */ /* 0x000ea20000300a00 */
[----:B------:R-:W4:Y:S11]  /*54f10*/  LDL.LU.64 R12, [R1+0x3d40] ;  /* 0x003d4000010c7983 */ /* 0x000f360000300a00 */
[----:B------:R-:W-:Y:S10]  /*54f20*/  @!UPT UIADD3 URZ, URZ, URZ, URZ ;  /* 0x0000003f3f3ff290 */ /* 0x000ff4000fffe03f */
[----:B------:R0:W-:Y:S01]  /*54f30*/  STL.64 [R1+0x70], R16 ;  /* 0x0000701001007387 */ /* 0x0001e20000100a00 */
[----:B------:R-:W-:Y:S02]  /*54f40*/  STL.64 [R1+0x78], R18 ;  /* 0x0000781201007387 */ /* 0x000fe40000100a00 */
[----:B0-----:R-:W-:Y:S02]  /*54f50*/  IMAD.MOV.U32 R16, RZ, RZ, R26 ;  /* 0x000000ffff107224 */ /* 0x001fe400078e001a */
[----:B------:R-:W-:Y:S01]  /*54f60*/  IMAD.MOV.U32 R17, RZ, RZ, R2 ;  /* 0x000000ffff117224 */ /* 0x000fe200078e0002 */
[----:B------:R-:W4:Y:S04]  /*54f70*/  LDL.LU R26, [R1+0x3d3c] ;  /* 0x003d3c00011a7983 */ /* 0x000f280000300800 */
[----:B------:R3:W-:Y:S01]  /*54f80*/  STL.64 [R1+0x3c60], R16 ;  /* 0x003c601001007387 */ /* 0x0007e20000100a00 */
[----:B------:R-:W-:Y:S02]  /*54f90*/  STL.64 [R1+0x60], R8 ;  /* 0x0000600801007387 */ /* 0x000fe40000100a00 */
[----:B------:R-:W-:Y:S02]  /*54fa0*/  STL [R1+0x68], R10 ;  /* 0x0000680a01007387 */ /* 0x000fe40000100800 */
[----:B---3--:R-:W-:-:S02]  /*54fb0*/  IMAD.MOV.U32 R16, RZ, RZ, R5 ;  /* 0x000000ffff107224 */ /* 0x008fc400078e0005 */
[----:B------:R-:W-:-:S05]  /*54fc0*/  IMAD.MOV.U32 R17, RZ, RZ, R4 ;  /* 0x000000ffff117224 */ /* 0x000fca00078e0004 */
[----:B------:R0:W-:Y:S04]  /*54fd0*/  STL.64 [R1+0x3c70], R16 ;  /* 0x003c701001007387 */ /* 0x0001e80000100a00 */
[----:B0-----:R-:W3:Y:S01]  /*54fe0*/  LDL.LU R16, [R1+0x470] ;  /* 0x0004700001107983 */ /* 0x001ee20000300800 */
[----:B------:R-:W3:Y:S02]  /*54ff0*/  LDL.LU R17, [R1+0x474] ;  /* 0x0004740001117983 */ /* 0x000ee40000300800 */
[----:B------:R-:W3:Y:S02]  /*55000*/  LDL.LU R18, [R1+0x478] ;  /* 0x0004780001127983 */ /* 0x000ee40000300800 */
[----:B------:R-:W3:Y:S02]  /*55010*/  LDL.LU R19, [R1+0x47c] ;  /* 0x00047c0001137983 */ /* 0x000ee40000300800 */
[----:B--2---:R-:W-:-:S02]  /*55020*/  IMAD.MOV.U32 R4, RZ, RZ, R14 ;  /* 0x000000ffff047224 */ /* 0x004fc400078e000e */
[----:B----4-:R-:W-:Y:S01]  /*55030*/  IMAD.MOV.U32 R5, RZ, RZ, R12 ;  /* 0x000000ffff057224 */ /* 0x010fe200078e000c */
[----:B---3--:R-:W-:Y:S01]  /*55040*/  STL.64 [R1+0x3c88], R18 ;  /* 0x003c881201007387 */ /* 0x008fe20000100a00 */
[----:B------:R-:W-:Y:S02]  /*55050*/  STL.64 [R1+0x3c80], R16 ;  /* 0x003c801001007387 */ /* 0x000fe40000100a00 */
[----:B------:R-:W2:Y:S02]  /*55060*/  LDL.LU R14, [R1+0x3d38] ;  /* 0x003d3800010e7983 */ /* 0x000ea40000300800 */
[----:B------:R-:W3:Y:S01]  /*55070*/  LDL.LU R12, [R1+0x3d34] ;  /* 0x003d3400010c7983 */ /* 0x000ee20000300800 */
[----:B------:R0:W-:Y:S02]  /*55080*/  STL.64 [R1+0x3c90], R4 ;  /* 0x003c900401007387 */ /* 0x0001e40000100a00 */
[----:B0-----:R-:W-:Y:S02]  /*55090*/  IMAD.MOV.U32 R4, RZ, RZ, R13 ;  /* 0x000000ffff047224 */ /* 0x001fe400078e000d */
[----:B------:R-:W-:Y:S01]  /*550a0*/  IMAD.MOV.U32 R5, RZ, RZ, R29 ;  /* 0x000000ffff057224 */ /* 0x000fe200078e001d */
[----:B------:R-:W3:Y:S01]  /*550b0*/  LDL.LU R13, [R1+0x3d30] ;  /* 0x003d3000010d7983 */ /* 0x000ee20000300800 */
[----:B------:R-:W4:Y:S03]  /*550c0*/  LDL.LU R29, [R1+0x3d2c] ;  /* 0x003d2c00011d7983 */ /* 0x000f260000300800 */
[----:B------:R0:W-:Y:S01]  /*550d0*/  STL.64 [R1+0x3ca8], R4 ;  /* 0x003ca80401007387 */ /* 0x0001e20000100a00 */
[----:B------:R-:W2:Y:S02]  /*550e0*/  LDL.LU R16, [R1+0x480] ;  /* 0x0004800001107983 */ /* 0x000ea40000300800 */
[----:B------:R-:W2:Y:S02]  /*550f0*/  LDL.LU R17, [R1+0x484] ;  /* 0x0004840001117983 */ /* 0x000ea40000300800 */
[----:B------:R-:W2:Y:S01]  /*55100*/  LDL.LU R18, [R1+0x488] ;  /* 0x0004880001127983 */ /* 0x000ea20000300800 */
[----:B------:R-:W2:Y:S01]  /*55110*/  LDL.LU R19, [R1+0x48c] ;  /* 0x00048c0001137983 */ /* 0x000ea20000300800 */
[----:B------:R-:W-:-:S02]  /*55120*/  IMAD.MOV.U32 R2, RZ, RZ, R11 ;  /* 0x000000ffff027224 */ /* 0x000fc400078e000b */
[----:B0-----:R-:W-:Y:S02]  /*55130*/  IMAD.MOV.U32 R4, RZ, RZ, R28 ;  /* 0x000000ffff047224 */ /* 0x001fe400078e001c */
[----:B------:R-:W-:Y:S01]  /*55140*/  IMAD.MOV.U32 R5, RZ, RZ, R15 ;  /* 0x000000ffff057224 */ /* 0x000fe200078e000f */
[----:B------:R-:W3:Y:S01]  /*55150*/  LDL.LU R28, [R1+0x3d28] ;  /* 0x003d2800011c7983 */ /* 0x000ee20000300800 */
[----:B------:R-:W3:Y:S02]  /*55160*/  LDL.LU R15, [R1+0x3d24] ;  /* 0x003d2400010f7983 */ /* 0x000ee40000300800 */
[----:B------:R-:W3:Y:S02]  /*55170*/  LDL.LU R8, [R1+0x4e0] ;  /* 0x0004e00001087983 */ /* 0x000ee40000300800 */
[----:B------:R-:W3:Y:S01]  /*55180*/  LDL.LU R9, [R1+0x4e4] ;  /* 0x0004e40001097983 */ /* 0x000ee20000300800 */
[----:B------:R-:W3:Y:S01]  /*55190*/  LDL.LU R10, [R1+0x4e8] ;  /* 0x0004e800010a7983 */ /* 0x000ee20000300800 */
[----:B------:R-:W3:Y:S02]  /*551a0*/  LDL.LU R11, [R1+0x4ec] ;  /* 0x0004ec00010b7983 */ /* 0x000ee40000300800 */
[----:B------:R-:W-:Y:S01]  /*551b0*/  STL.64 [R1+0x3cc0], R4 ;  /* 0x003cc00401007387 */ /* 0x000fe20000100a00 */
[----:B--2---:R-:W-:Y:S01]  /*551c0*/  STL.64 [R1+0x3ca0], R18 ;  /* 0x003ca01201007387 */ /* 0x004fe20000100a00 */
[----:B------:R0:W-:Y:S03]  /*551d0*/  STL.64 [R1+0x3c98], R16 ;  /* 0x003c981001007387 */ /* 0x0001e60000100a00 */
[----:B0-----:R-:W2:Y:S01]  /*551e0*/  LDL.LU R16, [R1+0x4a0] ;  /* 0x0004a00001107983 */ /* 0x001ea20000300800 */
[----:B------:R-:W2:Y:S02]  /*551f0*/  LDL.LU R17, [R1+0x4a4] ;  /* 0x0004a40001117983 */ /* 0x000ea40000300800 */
[----:B------:R-:W2:Y:S02]  /*55200*/  LDL.LU R18, [R1+0x4a8] ;  /* 0x0004a80001127983 */ /* 0x000ea40000300800 */
[----:B------:R-:W2:Y:S02]  /*55210*/  LDL.LU R19, [R1+0x4ac] ;  /* 0x0004ac0001137983 */ /* 0x000ea40000300800 */
[----:B------:R-:W-:-:S02]  /*55220*/  IMAD.MOV.U32 R4, RZ, RZ, R7 ;  /* 0x000000ffff047224 */ /* 0x000fc400078e0007 */
[----:B------:R-:W-:-:S05]  /*55230*/  IMAD.MOV.U32 R5, RZ, RZ, R6 ;  /* 0x000000ffff057224 */ /* 0x000fca00078e0006 */
[----:B------:R-:W-:Y:S04]  /*55240*/  STL.64 [R1+0x3cd8], R4 ;  /* 0x003cd80401007387 */ /* 0x000fe80000100a00 */
        /* <DEDUP_REMOVED lines=8> */
[----:B------:R-:W3:Y:S01]  /*552d0*/  LDL.LU R14, [R1+0x3d20] ;  /* 0x003d2000010e7983 */ /* 0x000ee20000300800 */
[----:B------:R-:W3:Y:S03]  /*552e0*/  LDL.LU R26, [R1+0x3d1c] ;  /* 0x003d1c00011a7983 */ /* 0x000ee60000300800 */
[----:B------:R0:W-:Y:S04]  /*552f0*/  STL.64 [R1+0x3cf0], R4 ;  /* 0x003cf00401007387 */ /* 0x0001e80000100a00 */
[----:B0-----:R-:W4:Y:S01]  /*55300*/  LDL.LU R4, [R1+0x4d0] ;  /* 0x0004d00001047983 */ /* 0x001f220000300800 */
[----:B------:R-:W4:Y:S02]  /*55310*/  LDL.LU R5, [R1+0x4d4] ;  /* 0x0004d40001057983 */ /* 0x000f240000300800 */
[----:B------:R-:W4:Y:S02]  /*55320*/  LDL.LU R6, [R1+0x4d8] ;  /* 0x0004d80001067983 */ /* 0x000f240000300800 */
[----:B------:R-:W4:Y:S01]  /*55330*/  LDL.LU R7, [R1+0x4dc] ;  /* 0x0004dc0001077983 */ /* 0x000f220000300800 */
[----:B--2---:R-:W-:Y:S01]  /*55340*/  STL.64 [R1+0x3cd0], R18 ;  /* 0x003cd01201007387 */ /* 0x004fe20000100a00 */
[----:B------:R0:W-:Y:S03]  /*55350*/  STL.64 [R1+0x3cc8], R16 ;  /* 0x003cc81001007387 */ /* 0x0001e60000100a00 */
[----:B0-----:R-:W2:Y:S01]  /*55360*/  LDL.LU R16, [R1+0x4c0] ;  /* 0x0004c00001107983 */ /* 0x001ea20000300800 */
[----:B------:R-:W2:Y:S02]  /*55370*/  LDL.LU R17, [R1+0x4c4] ;  /* 0x0004c40001117983 */ /* 0x000ea40000300800 */
[----:B------:R-:W2:Y:S01]  /*55380*/  LDL.LU R18, [R1+0x4c8] ;  /* 0x0004c80001127983 */ /* 0x000ea20000300800 */
[----:B---3--:R-:W-:Y:S01]  /*55390*/  HMMA.16816.F32.BF16 R8, R20, R12, R8 ;  /* 0x0000000c1408723c */ /* 0x008fe20000041808 */
[----:B------:R-:W-:-:S02]  /*553a0*/  IMAD.MOV.U32 R19, RZ, RZ, R26 ;  /* 0x000000ffff137224 */ /* 0x000fc400078e001a */
[----:B------:R-:W3:Y:S04]  /*553b0*/  LDL.LU R26, [R1+0x3d18] ;  /* 0x003d1800011a7983 */ /* 0x000ee80000300800 */
[----:B--2---:R-:W-:Y:S01]  /*553c0*/  STL.64 [R1+0x3ce8], R18 ;  /* 0x003ce81201007387 */ /* 0x004fe20000100a00 */
[----:B------:R0:W-:Y:S03]  /*553d0*/  STL.64 [R1+0x3ce0], R16 ;  /* 0x003ce01001007387 */ /* 0x0001e60000100a00 */
[----:B0-----:R-:W2:Y:S01]  /*553e0*/  LDL.LU R16, [R1+0x490] ;  /* 0x0004900001107983 */ /* 0x001ea20000300800 */
[----:B------:R-:W2:Y:S02]  /*553f0*/  LDL.LU R17, [R1+0x494] ;  /* 0x0004940001117983 */ /* 0x000ea40000300800 */
[----:B------:R-:W2:Y:S02]  /*55400*/  LDL.LU R18, [R1+0x498] ;  /* 0x0004980001127983 */ /* 0x000ea40000300800 */
[----:B------:R-:W2:Y:S01]  /*55410*/  LDL.LU R19, [R1+0x49c] ;  /* 0x00049c0001137983 */ /* 0x000ea20000300800 */
[----:B------:R-:W-:Y:S06]  /*55420*/  STL [R1+0x3978], R2 ;  /* 0x0039780201007387 */ /* 0x000fec0000100800 */
[----:B------:R0:W-:Y:S02]  /*55430*/  STL.64 [R1+0x58], R10 ;  /* 0x0000580a01007387 */ /* 0x0001e40000100a00 */
[----:B0-----:R-:W2:Y:S01]  /*55440*/  LDL.LU.64 R10, [R1+0x3d10] ;  /* 0x003d1000010a7983 */ /* 0x001ea20000300a00 */
[----:B------:R-:W-:-:S02]  /*55450*/  IMAD.MOV.U32 R24, RZ, RZ, R8 ;  /* 0x000000ffff187224 */ /* 0x000fc400078e0008 */
[----:B------:R-:W-:Y:S02]  /*55460*/  IMAD.MOV.U32 R25, RZ, RZ, R9 ;  /* 0x000000ffff197224 */ /* 0x000fe400078e0009 */
[----:B------:R-:W4:Y:S01]  /*55470*/  LDL.LU.64 R8, [R1+0x3d08] ;  /* 0x003d080001087983 */ /* 0x000f220000300a00 */
[----:B------:R0:W-:Y:S02]  /*55480*/  STL.64 [R1+0x3c30], R14 ;  /* 0x003c300e01007387 */ /* 0x0001e40000100a00 */
[----:B------:R-:W-:Y:S02]  /*55490*/  IMAD.MOV.U32 R12, RZ, RZ, R27 ;  /* 0x000000ffff0c7224 */ /* 0x000fe400078e001b */
[----:B------:R-:W3:Y:S01]  /*554a0*/  LDL.LU R27, [R1+0x3d04] ;  /* 0x003d0400011b7983 */ /* 0x000ee20000300800 */
[----:B--2---:R-:W-:-:S03]  /*554b0*/  IMAD.MOV.U32 R13, RZ, RZ, R11 ;  /* 0x000000ffff0d7224 */ /* 0x004fc600078e000b */
[----:B------:R-:W2:Y:S01]  /*554c0*/  LDL.LU R11, [R1+0x3d00] ;  /* 0x003d0000010b7983 */ /* 0x000ea20000300800 */
[----:B----4-:R-:W-:Y:S01]  /*554d0*/  HMMA.16816.F32.BF16 R4, R20, R8, R4 ;  /* 0x000000081404723c */ /* 0x010fe20000041804 */
[----:B------:R1:W-:Y:S02]  /*554e0*/  STL.64 [R1+0x3c68], R12 ;  /* 0x003c680c01007387 */ /* 0x0003e40000100a00 */
[----:B0-----:R-:W-:Y:S01]  /*554f0*/  IMAD.MOV.U32 R15, RZ, RZ, R10 ;  /* 0x000000ffff0f7224 */ /* 0x001fe200078e000a */
[----:B-1----:R-:W4:Y:S01]  /*55500*/  LDL.LU R12, [R1+0x460] ;  /* 0x00046000010c7983 */ /* 0x002f220000300800 */
[----:B------:R-:W4:Y:S02]  /*55510*/  LDL.LU R13, [R1+0x464] ;  /* 0x00046400010d7983 */ /* 0x000f240000300800 */
[----:B------:R-:W4:Y:S02]  /*55520*/  LDL.LU R14, [R1+0x468] ;  /* 0x00046800010e7983 */ /* 0x000f240000300800 */
[----:B------:R-:W4:Y:S01]  /*55530*/  LDL.LU R10, [R1+0x3cfc] ;  /* 0x003cfc00010a7983 */ /* 0x000f220000300800 */
[----:B---3--:R-:W-:Y:S01]  /*55540*/  STL.64 [R1+0x3c18], R26 ;  /* 0x003c181a01007387 */ /* 0x008fe20000100a00 */
[----:B------:R2:W-:Y:S02]  /*55550*/  STL.64 [R1+0x3c10], R24 ;  /* 0x003c101801007387 */ /* 0x0005e40000100a00 */
[----:B--2---:R-:W-:-:S02]  /*55560*/  IMAD.MOV.U32 R24, RZ, RZ, R11 ;  /* 0x000000ffff187224 */ /* 0x004fc400078e000b */
[----:B------:R-:W4:Y:S01]  /*55570*/  LDL.LU R11, [R1+0x3cf8] ;  /* 0x003cf800010b7983 */ /* 0x000f220000300800 */
[----:B------:R-:W2:Y:S02]  /*55580*/  LDL.LU R25, [R1+0x454] ;  /* 0x0004540001197983 */ /* 0x000ea40000300800 */
[----:B------:R-:W2:Y:S02]  /*55590*/  LDL.LU R26, [R1+0x458] ;  /* 0x00045800011a7983 */ /* 0x000ea40000300800 */
[----:B------:R-:W2:Y:S03]  /*555a0*/  LDL.LU R27, [R1+0x45c] ;  /* 0x00045c00011b7983 */ /* 0x000ea60000300800 */
[----:B------:R0:W-:Y:S01]  /*555b0*/  STL.64 [R1+0x40], R4 ;  /* 0x0000400401007387 */ /* 0x0001e20000100a00 */
[----:B------:R1:W-:Y:S03]  /*555c0*/  STL.64 [R1+0x48], R6 ;  /* 0x0000480601007387 */ /* 0x0003e60000100a00 */
[----:B0-----:R-:W1:Y:S01]  /*555d0*/  LDL.LU.64 R4, [R1+0x3cf0] ;  /* 0x003cf00001047983 */ /* 0x001e620000300a00 */
[----:B------:R-:W3:Y:S03]  /*555e0*/  LDL R9, [R1+0x1ec8] ;  /* 0x001ec80001097983 */ /* 0x000ee60000100800 */
[----:B----4-:R-:W-:Y:S01]  /*555f0*/  STL.64 [R1+0x3c58], R10 ;  /* 0x003c580a01007387 */ /* 0x010fe20000100a00 */
[C---:B-1----:R-:W-:Y:S03]  /*55600*/  HMMA.16816.F32.BF16 R4, R20.reuse, R4, R16 ;  /* 0x000000041404723c */ /* 0x042fe60000041810 */
[----:B---3--:R0:W-:Y:S01]  /*55610*/  STL [R1+0x3c50], R9 ;  /* 0x003c500901007387 */ /* 0x0081e20000100800 */
[----:B------:R-:W3:Y:S03]  /*55620*/  LDL.LU R8, [R1+0x440] ;  /* 0x0004400001087983 */ /* 0x000ee60000300800 */
[----:B0-----:R-:W3:Y:S01]  /*55630*/  LDL.LU R9, [R1+0x444] ;  /* 0x0004440001097983 */ /* 0x001ee20000300800 */
[----:B------:R-:W3:Y:S02]  /*55640*/  LDL.LU R10, [R1+0x448] ;  /* 0x00044800010a7983 */ /* 0x000ee40000300800 */
[----:B------:R-:W3:Y:S02]  /*55650*/  LDL.LU R11, [R1+0x44c] ;  /* 0x00044c00010b7983 */ /* 0x000ee40000300800 */
[----:B------:R-:W4:Y:S01]  /*55660*/  LDL.LU.64 R18, [R1+0x3ce8] ;  /* 0x003ce80001127983 */ /* 0x000f220000300a00 */
[----:B------:R-:W4:Y:S10]  /*55670*/  LDL.LU.64 R16, [R1+0x3ce0] ;  /* 0x003ce00001107983 */ /* 0x000f340000300a00 */
[----:B------:R0:W-:Y:S01]  /*55680*/  STL.64 [R1+0x490], R4 ;  /* 0x0004900401007387 */ /* 0x0001e20000100a00 */
[----:B------:R4:W-:Y:S03]  /*55690*/  STL.64 [R1+0x498], R6 ;  /* 0x0004980601007387 */ /* 0x0009e60000100a00 */
[----:B0-----:R-:W4:Y:S02]  /*556a0*/  LDL.LU.64 R4, [R1+0x3cd8] ;  /* 0x003cd80001047983 */ /* 0x001f240000300a00 */
[C---:B----4-:R-:W-:Y:S02]  /*556b0*/  HMMA.16816.F32.BF16 R4, R20.reuse, R4, R16 ;  /* 0x000000041404723c */ /* 0x050fe40000041810 */
[----:B------:R-:W4:Y:S01]  /*556c0*/  LDL.LU.64 R18, [R1+0x3cd0] ;  /* 0x003cd00001127983 */ /* 0x000f220000300a00 */
[----:B------:R-:W4:Y:S11]  /*556d0*/  LDL.LU.64 R16, [R1+0x3cc8] ;  /* 0x003cc80001107983 */ /* 0x000f360000300a00 */
[----:B------:R-:W-:Y:S09]  /*556e0*/  @!UPT UIADD3 URZ, URZ, URZ, URZ ;  /* 0x0000003f3f3ff290 */ /* 0x000ff2000fffe03f */
        /* <DEDUP_REMOVED lines=25> */
[----:B------:R-:W4:Y:S11]  /*55880*/  LDL.LU.64 R16, [R1+0x3c70] ;  /* 0x003c700001107983 */ /* 0x000f360000300a00 */
[----:B------:R-:W-:Y:S10]  /*55890*/  @!UPT UIADD3 URZ, URZ, URZ, URZ ;  /* 0x0000003f3f3ff290 */ /* 0x000ff4000fffe03f */
[----:B------:R0:W-:Y:S01]  /*558a0*/  STL.64 [R1+0x470], R4 ;  /* 0x0004700401007387 */ /* 0x0001e20000100a00 */
[----:B------:R1:W-:Y:S03]  /*558b0*/  STL.64 [R1+0x478], R6 ;  /* 0x0004780601007387 */ /* 0x0003e60000100a00 */
[----:B0-----:R-:W2:Y:S01]  /*558c0*/  LDL.LU R4, [R1+0x2c0] ;  /* 0x0002c00001047983 */ /* 0x001ea20000300800 */
[----:B------:R-:W2:Y:S02]  /*558d0*/  LDL.LU R5, [R1+0x2c4] ;  /* 0x0002c40001057983 */ /* 0x000ea40000300800 */
[----:B-1----:R-:W2:Y:S02]  /*558e0*/  LDL.LU R6, [R1+0x2c8] ;  /* 0x0002c80001067983 */ /* 0x002ea40000300800 */
[----:B------:R-:W2:Y:S01]  /*558f0*/  LDL.LU R7, [R1+0x2cc] ;  /* 0x0002cc0001077983 */ /* 0x000ea20000300800 */
[C---:B----4-:R-:W-:Y:S01]  /*55900*/  HMMA.16816.F32.BF16 R16, R20.reuse, R16, R12 ;  /* 0x000000101410723c */ /* 0x050fe2000004180c */
[----:B------:R-:W2:Y:S11]  /*55910*/  LDL.LU.64 R12, [R1+0x3c68] ;  /* 0x003c6800010c7983 */ /* 0x000eb60000300a00 */
[----:B------:R-:W-:Y:S11]  /*55920*/  @!UPT UIADD3 URZ, URZ, URZ, URZ ;  /* 0x0000003f3f3ff290 */ /* 0x000ff6000fffe03f */
[----:B------:R0:W-:Y:S01]  /*55930*/  STL.64 [R1+0x460], R16 ;  /* 0x0004601001007387 */ /* 0x0001e20000100a00 */
[----:B------:R-:W-:Y:S03]  /*55940*/  STL.64 [R1+0x468], R18 ;  /* 0x0004681201007387 */ /* 0x000fe60000100a00 */
[----:B0-----:R-:W3:Y:S01]  /*55950*/  LDL.LU.64 R16, [R1+0x3c60] ;  /* 0x003c600001107983 */ /* 0x001ee20000300a00 */
[----:B------:R-:W4:Y:S01]  /*55960*/  LDL.64 R14, [R1+0x28] ;  /* 0x00002800010e7983 */ /* 0x000f220000100a00 */
[C---:B--2---:R-:W-:Y:S11]  /*55970*/  HMMA.16816.F32.BF16 R24, R20.reuse, R12, R24 ;  /* 0x0000000c1418723c */ /* 0x044ff60000041818 */
[----:B------:R-:W-:Y:S11]  /*55980*/  @!UPT UIADD3 URZ, URZ, URZ, URZ ;  /* 0x0000003f3f3ff290 */ /* 0x000ff6000fffe03f */
[----:B------:R-:W-:Y:S01]  /*55990*/  @!UPT UIADD3 URZ, URZ, URZ, URZ ;  /* 0x0000003f3f3ff290 */ /* 0x000fe2000fffe03f */
[----:B------:R0:W-:Y:S01]  /*559a0*/  STL.64 [R1+0x450], R24 ;  /* 0x0004501801007387 */ /* 0x0001e20000100a00 */
[----:B------:R1:W-:Y:S03]  /*559b0*/  STL.64 [R1+0x458], R26 ;  /* 0x0004581a01007387 */ /* 0x0003e60000100a00 */
[----:B0-----:R-:W2:Y:S01]  /*559c0*/  LDL.LU R24, [R1+0x290] ;  /* 0x0002900001187983 */ /* 0x001ea20000300800 */
[----:B------:R-:W2:Y:S02]  /*559d0*/  LDL.LU R25, [R1+0x294] ;  /* 0x0002940001197983 */ /* 0x000ea40000300800 */
[----:B-1----:R-:W2:Y:S02]  /*559e0*/  LDL.LU R26, [R1+0x298] ;  /* 0x00029800011a7983 */ /* 0x002ea40000300800 */
[----:B------:R-:W2:Y:S01]  /*559f0*/  LDL.LU R27, [R1+0x29c] ;  /* 0x00029c00011b7983 */ /* 0x000ea20000300800 */
[----:B---3--:R-:W-:Y:S01]  /*55a00*/  HMMA.16816.F32.BF16 R16, R20, R16, R8 ;  /* 0x000000101410723c */ /* 0x008fe20000041808 */
[----:B--2---:R0:W-:Y:S01]  /*55a10*/  STL.64 [R1+0x3c28], R26 ;  /* 0x003c281a01007387 */ /* 0x0041e20000100a00 */
[----:B------:R-:W-:Y:S03]  /*55a20*/  STL.64 [R1+0x3c20], R24 ;  /* 0x003c201801007387 */ /* 0x000fe60000100a00 */
[----:B0-----:R-:W2:Y:S01]  /*55a30*/  LDL.64 R26, [R1+0x18] ;  /* 0x00001800011a7983 */ /* 0x001ea20000100a00 */
[----:B------:R-:W3:Y:S02]  /*55a40*/  LDL.LU.64 R10, [R1+0x3c58] ;  /* 0x003c5800010a7983 */ /* 0x000ee40000300a00 */
[----:B------:R-:W2:Y:S11]  /*55a50*/  LDL.LU R9, [R1+0x3c50] ;  /* 0x003c500001097983 */ /* 0x000eb60000300800 */
[----:B------:R-:W-:Y:S04]  /*55a60*/  @!UPT UIADD3 URZ, URZ, URZ, URZ ;  /* 0x0000003f3f3ff290 */ /* 0x000fe8000fffe03f */
[----:B------:R-:W-:Y:S01]  /*55a70*/  STL.64 [R1+0x440], R16 ;  /* 0x0004401001007387 */ /* 0x000fe20000100a00 */
[----:B------:R-:W-:Y:S04]  /*55a80*/  STL.64 [R1+0x448], R18 ;  /* 0x0004481201007387 */ /* 0x000fe80000100a00 */
[----:B---3--:R-:W-:Y:S01]  /*55a90*/  STL.64 [R1+0x3bf0], R10 ;  /* 0x003bf00a01007387 */ /* 0x008fe20000100a00 */
[----:B--2---:R-:W-:Y:S03]  /*55aa0*/  STL [R1+0x3be8], R9 ;  /* 0x003be80901007387 */ /* 0x004fe60000100800 */
[----:B------:R0:W1:Y:S01]  /*55ab0*/  LDSM.16.MT88.4 R16, [R9+0x11800] ;  /* 0x011800000910783b */ /* 0x0000620000004200 */
[----:B------:R-:W2:Y:S03]  /*55ac0*/  LDL.LU R8, [R1+0x270] ;  /* 0x0002700001087983 */ /* 0x000ea60000300800 */
[----:B0-----:R-:W2:Y:S01]  /*55ad0*/  LDL.LU R9, [R1+0x274] ;  /* 0x0002740001097983 */ /* 0x001ea20000300800 */
[----:B------:R-:W3:Y:S02]  /*55ae0*/  LDL.LU R10, [R1+0x278] ;  /* 0x00027800010a7983 */ /* 0x000ee40000300800 */
[----:B------:R-:W3:Y:S02]  /*55af0*/  LDL.LU R11, [R1+0x27c] ;  /* 0x00027c00010b7983 */ /* 0x000ee40000300800 */
[----:B---3--:R-:W-:Y:S01]  /*55b00*/  STL.64 [R1+0x3c00], R10 ;  /* 0x003c000a01007387 */ /* 0x008fe20000100a00 */
[----:B--2---:R0:W-:Y:S03]  /*55b10*/  STL.64 [R1+0x3bf8], R8 ;  /* 0x003bf80801007387 */ /* 0x0041e60000100a00 */
[----:B0-----:R-:W2:Y:S01]  /*55b20*/  LDL.LU R8, [R1+0x280] ;  /* 0x0002800001087983 */ /* 0x001ea20000300800 */
[----:B------:R-:W2:Y:S02]  /*55b30*/  LDL.LU R9, [R1+0x284] ;  /* 0x0002840001097983 */ /* 0x000ea40000300800 */
[----:B------:R-:W2:Y:S02]  /*55b40*/  LDL.LU R10, [R1+0x288] ;  /* 0x00028800010a7983 */ /* 0x000ea40000300800 */
[----:B------:R-:W2:Y:S01]  /*55b50*/  LDL.LU R11, [R1+0x28c] ;  /* 0x00028c00010b7983 */ /* 0x000ea20000300800 */
[----:B-1----:R-:W-:Y:S01]  /*55b60*/  STL.64 [R1+0x3b30], R18 ;  /* 0x003b301201007387 */ /* 0x002fe20000100a00 */
[----:B------:R0:W-:Y:S02]  /*55b70*/  STL.64 [R1+0x3b28], R16 ;  /* 0x003b281001007387 */ /* 0x0001e40000100a00 */
[----:B0-----:R-:W-:-:S02]  /*55b80*/  IMAD.MOV.U32 R16, RZ, RZ, R0 ;  /* 0x000000ffff107224 */ /* 0x001fc400078e0000 */
[----:B------:R-:W-:Y:S01]  /*55b90*/  IMAD.MOV.U32 R17, RZ, RZ, R3 ;  /* 0x000000ffff117224 */ /* 0x000fe200078e0003 */
[----:B------:R-:W3:Y:S01]  /*55ba0*/  LDL.LU R0, [R1+0x3c4c] ;  /* 0x003c4c0001007983 */ /* 0x000ee20000300800 */
[----:B------:R-:W2:Y:S02]  /*55bb0*/  LDL.LU R3, [R1+0x3c48] ;  /* 0x003c480001037983 */ /* 0x000ea40000300800 */
[----:B------:R-:W2:Y:S02]  /*55bc0*/  LDL R18, [R1+0xd8] ;  /* 0x0000d80001127983 */ /* 0x000ea40000100800 */
[----:B------:R-:W2:Y:S01]  /*55bd0*/  LDL R19, [R1+0xdc] ;  /* 0x0000dc0001137983 */ /* 0x000ea20000100800 */
[----:B------:R-:W-:Y:S01]  /*55be0*/  HMMA.16816.F32.BF16 R20, R20, R16, R4 ;  /* 0x000000101414723c */ /* 0x000fe20000041804 */
[----:B------:R-:W3:Y:S01]  /*55bf0*/  LDL.LU.64 R6, [R1+0x3c40] ;  /* 0x003c400001067983 */ /* 0x000ee20000300a00 */
[----:B------:R-:W3:Y:S11]  /*55c00*/  LDL.LU.64 R4, [R1+0x3c38] ;  /* 0x003c380001047983 */ /* 0x000ef60000300a00 */
[----:B------:R-:W-:Y:S10]  /*55c10*/  @!UPT UIADD3 URZ, URZ, URZ, URZ ;  /* 0x0000003f3f3ff290 */ /* 0x000ff4000fffe03f */
[----:B------:R-:W-:Y:S01]  /*55c20*/  STL.64 [R1+0x2c0], R20 ;  /* 0x0002c01401007387 */ /* 0x000fe20000100a00 */
[----:B------:R0:W-:Y:S03]  /*55c30*/  STL.64 [R1+0x2c8], R22 ;  /* 0x0002c81601007387 */ /* 0x0001e60000100a00 */
[----:B0-----:R-:W3:Y:S04]  /*55c40*/  LDL.64 R22, [R1+0x8] ;  /* 0x0000080001167983 */ /* 0x001ee80000100a00 */
[----:B--2---:R0:W-:Y:S01]  /*55c50*/  STL.64 [R1+0x3b48], R18 ;  /* 0x003b481201007387 */ /* 0x0041e20000100a00 */
[----:B------:R-:W3:Y:S02]  /*55c60*/  LDL.LU R16, [R1+0x2b0] ;  /* 0x0002b00001107983 */ /* 0x000ee40000300800 */
[----:B------:R-:W3:Y:S01]  /*55c70*/  LDL.LU R17, [R1+0x2b4] ;  /* 0x0002b40001117983 */ /* 0x000ee20000300800 */
[----:B0-----:R-:W3:Y:S01]  /*55c80*/  LDL.LU R18, [R1+0x2b8] ;  /* 0x0002b80001127983 */ /* 0x001ee20000300800 */
[----:B------:R-:W3:Y:S02]  /*55c90*/  LDL.LU R19, [R1+0x2bc] ;  /* 0x0002bc0001137983 */ /* 0x000ee40000300800 */
[----:B----4-:R-:W-:Y:S01]  /*55ca0*/  IMAD.MOV.U32 R12, RZ, RZ, R15 ;  /* 0x000000ffff0c7224 */ /* 0x010fe200078e000f */
[C---:B---3--:R-:W-:Y:S11]  /*55cb0*/  HMMA.16816.F32.BF16 R16, R4.reuse, R14, R16 ;  /* 0x0000000e0410723c */ /* 0x048ff60000041810 */
[----:B------:R-:W-:Y:S11]  /*55cc0*/  @!UPT UIADD3 URZ, URZ, URZ, URZ ;  /* 0x0000003f3f3ff290 */ /* 0x000ff6000fffe03f */
[----:B------:R-:W-:Y:S01]  /*55cd0*/  @!UPT UIADD3 URZ, URZ, URZ, URZ ;  /* 0x0000003f3f3ff290 */ /* 0x000fe2000fffe03f */
[----:B------:R0:W-:Y:S01]  /*55ce0*/  STL.64 [R1+0x2b0], R16 ;  /* 0x0002b01001007387 */ /* 0x0001e20000100a00 */
[----:B------:R-:W-:Y:S02]  /*55cf0*/  STL.64 [R1+0x2b8], R18 ;  /* 0x0002b81201007387 */ /* 0x000fe40000100a00 */
[----:B0-----:R-:W-:Y:S02]  /*55d00*/  IMAD.MOV.U32 R16, RZ, RZ, R14 ;  /* 0x000000ffff107224 */ /* 0x001fe400078e000e */
[----:B------:R-:W2:Y:S03]  /*55d10*/  LDL.LU.64 R14, [R1+0x3c30] ;  /* 0x003c3000010e7983 */ /* 0x000ea60000300a00 */
[----:B------:R0:W-:Y:S02]  /*55d20*/  STL [R1+0x3bc0], R16 ;  /* 0x003bc01001007387 */ /* 0x0001e40000100800 */
[----:B0-----:R-:W3:Y:S01]  /*55d30*/  LDL.LU R16, [R1+0x2a0] ;  /* 0x0002a00001107983 */ /* 0x001ee20000300800 */
[----:B------:R-:W3:Y:S02]  /*55d40*/  LDL.LU R17, [R1+0x2a4] ;  /* 0x0002a40001117983 */ /* 0x000ee40000300800 */
[----:B------:R-:W3:Y:S02]  /*55d50*/  LDL.LU R18, [R1+0x2a8] ;  /* 0x0002a80001127983 */ /* 0x000ee40000300800 */
[----:B------:R-:W3:Y:S02]  /*55d60*/  LDL.LU R19, [R1+0x2ac] ;  /* 0x0002ac0001137983 */ /* 0x000ee40000300800 */
[C---:B---3--:R-:W-:Y:S11]  /*55d70*/  HMMA.16816.F32.BF16 R16, R4.reuse, R26, R16 ;  /* 0x0000001a0410723c */ /* 0x048ff60000041810 */
[----:B------:R-:W-:Y:S11]  /*55d80*/  @!UPT UIADD3 URZ, URZ, URZ, URZ ;  /* 0x0000003f3f3ff290 */ /* 0x000ff6000fffe03f */
[----:B------:R-:W-:Y:S01]  /*55d90*/  @!UPT UIADD3 URZ, URZ, URZ, URZ ;  /* 0x0000003f3f3ff290 */ /* 0x000fe2000fffe03f */
[----:B------:R0:W-:Y:S01]  /*55da0*/  STL.64 [R1+0x2a0], R16 ;  /* 0x0002a01001007387 */ /* 0x0001e20000100a00 */
[----:B------:R-:W-:Y:S02]  /*55db0*/  STL.64 [R1+0x2a8], R18 ;  /* 0x0002a81201007387 */ /* 0x000fe40000100a00 */
[----:B0-----:R-:W-:Y:S02]  /*55dc0*/  IMAD.MOV.U32 R17, RZ, RZ, R26 ;  /* 0x000000ffff117224 */ /* 0x001fe400078e001a */
[----:B------:R-:W-:Y:S02]  /*55dd0*/  IMAD.MOV.U32 R16, RZ, RZ, R27 ;  /* 0x000000ffff107224 */ /* 0x000fe400078e001b */
[----:B------:R-:W3:Y:S01]  /*55de0*/  LDL.LU.64 R26, [R1+0x3c28] ;  /* 0x003c2800011a7983 */ /* 0x000ee20000300a00 */
[----:B------:R-:W3:Y:S02]  /*55df0*/  LDL.LU.64 R24, [R1+0x3c20] ;  /* 0x003c200001187983 */ /* 0x000ee40000300a00 */
[----:B------:R-:W-:Y:S01]  /*55e00*/  IMAD.MOV.U32 R13, RZ, RZ, R23 ;  /* 0x000000ffff0d7224 */ /* 0x000fe200078e0017 */
[C---:B---3--:R-:W-:Y:S11]  /*55e10*/  HMMA.16816.F32.BF16 R24, R4.reuse, R22, R24 ;  /* 0x000000160418723c */ /* 0x048ff60000041818 */
[----:B------:R-:W-:Y:S11]  /*55e20*/  @!UPT UIADD3 URZ, URZ, URZ, URZ ;  /* 0x0000003f3f3ff290 */ /* 0x000ff6000fffe03f */
[----:B------:R-:W-:Y:S01]  /*55e30*/  @!UPT UIADD3 URZ, URZ, URZ, URZ ;  /* 0x0000003f3f3ff290 */ /* 0x000fe2000fffe03f */
[----:B------:R-:W-:Y:S01]  /*55e40*/  STL.64 [R1+0x290], R24 ;  /* 0x0002901801007387 */ /* 0x000fe20000100a00 */
[----:B------:R0:W-:Y:S03]  /*55e50*/  STL.64 [R1+0x298], R26 ;  /* 0x0002981a01007387 */ /* 0x0001e60000100a00 */
[----:B0-----:R-:W3:Y:S01]  /*55e60*/  LDL.LU.64 R26, [R1+0x3c18] ;  /* 0x003c1800011a7983 */ /* 0x001ee20000300a00 */
[----:B------:R-:W4:Y:S02]  /*55e70*/  LDL.LU.64 R24, [R1+0x3c10] ;  /* 0x003c100001187983 */ /* 0x000f240000300a00 */
[----:B------:R-:W4:Y:S02]  /*55e80*/  LDL R23, [R1+0x1ec4] ;  /* 0x001ec40001177983 */ /* 0x000f240000100800 */
[----:B--2---:R-:W-:Y:S01]  /*55e90*/  IMAD.MOV.U32 R22, RZ, RZ, R14 ;  /* 0x000000ffff167224 */ /* 0x004fe200078e000e */
[----:B---3--:R-:W-:Y:S01]  /*55ea0*/  HMMA.16816.F32.BF16 R8, R4, R26, R8 ;  /* 0x0000001a0408723c */ /* 0x008fe20000041808 */
[----:B----4-:R0:W-:Y:S01]  /*55eb0*/  STL [R1+0x3bd8], R23 ;  /* 0x003bd81701007387 */ /* 0x0101e20000100800 */
[----:B------:R-:W2:Y:S02]  /*55ec0*/  LDL.LU R20, [R1+0x250] ;  /* 0x0002500001147983 */ /* 0x000ea40000300800 */
[----:B------:R-:W2:Y:S02]  /*55ed0*/  LDL.LU R21, [R1+0x254] ;  /* 0x0002540001157983 */ /* 0x000ea40000300800 */
[----:B------:R-:W3:Y:S02]  /*55ee0*/  LDL.LU R14, [R1+0x3c0c] ;  /* 0x003c0c00010e7983 */ /* 0x000ee40000300800 */
[----:B0-----:R-:W-:-:S02]  /*55ef0*/  IMAD.MOV.U32 R23, RZ, RZ, R15 ;  /* 0x000000ffff177224 */ /* 0x001fc400078e000f */
[----:B------:R-:W3:Y:S11]  /*55f00*/  LDL.LU R15, [R1+0x3c08] ;  /* 0x003c0800010f7983 */ /* 0x000ef60000300800 */
[----:B------:R-:W-:Y:S02]  /*55f10*/  @!UPT UIADD3 URZ, URZ, URZ, URZ ;  /* 0x0000003f3f3ff290 */ /* 0x000fe4000fffe03f */
[----:B------:R-:W-:Y:S01]  /*55f20*/  STL.64 [R1+0x280], R8 ;  /* 0x0002800801007387 */ /* 0x000fe20000100a00 */
[----:B------:R0:W-:Y:S03]  /*55f30*/  STL.64 [R1+0x288], R10 ;  /* 0x0002880a01007387 */ /* 0x0001e60000100a00 */
[----:B0-----:R-:W3:Y:S01]  /*55f40*/  LDL.LU.64 R10, [R1+0x3c00] ;  /* 0x003c0000010a7983 */ /* 0x001ee20000300a00 */
[----:B------:R-:W3:Y:S02]  /*55f50*/  LDL.LU.64 R8, [R1+0x3bf8] ;  /* 0x003bf80001087983 */ /* 0x000ee40000300a00 */
[----:B------:R0:W-:Y:S02]  /*55f60*/  STL.64 [R1+0x3ae8], R26 ;  /* 0x003ae81a01007387 */ /* 0x0001e40000100a00 */
[----:B------:R-:W-:Y:S01]  /*55f70*/  STL.64 [R1+0x3ae0], R24 ;  /* 0x003ae01801007387 */ /* 0x000fe20000100a00 */
[----:B0-----:R-:W4:Y:S01]  /*55f80*/  LDL.64 R26, [R1+0x158] ;  /* 0x00015800011a7983 */ /* 0x001f220000100a00 */
[C---:B---3--:R-:W-:Y:S03]  /*55f90*/  HMMA.16816.F32.BF16 R8, R4.reuse, R14, R8 ;  /* 0x0000000e0408723c */ /* 0x048fe60000041808 */
[----:B----4-:R0:W-:Y:S04]  /*55fa0*/  STL.64 [R1+0x3be0], R26 ;  /* 0x003be01a01007387 */ /* 0x0101e80000100a00 */
[----:B0-----:R-:W2:Y:S11]  /*55fb0*/  LDL.64 R26, [R1+0x38] ;  /* 0x00003800011a7983 */ /* 0x001eb60000100a00 */
[----:B------:R-:W-:Y:S05]  /*55fc0*/  @!UPT UIADD3 URZ, URZ, URZ, URZ ;  /* 0x0000003f3f3ff290 */ /* 0x000fea000fffe03f */
[----:B------:R-:W-:Y:S02]  /*55fd0*/  STL.64 [R1+0x270], R8 ;  /* 0x0002700801007387 */ /* 0x000fe40000100a00 */
[----:B------:R0:W-:Y:S02]  /*55fe0*/  STL.64 [R1+0x278], R10 ;  /* 0x0002780a01007387 */ /* 0x0001e40000100a00 */
[----:B0-----:R-:W3:Y:S01]  /*55ff0*/  LDL.LU.64 R10, [R1+0x3bf0] ;  /* 0x003bf000010a7983 */ /* 0x001ee20000300a00 */
[----:B------:R-:W4:Y:S02]  /*56000*/  LDL.LU R9, [R1+0x3be8] ;  /* 0x003be80001097983 */ /* 0x000f240000300800 */
[----:B------:R-:W-:Y:S02]  /*56010*/  STL.64 [R1+0x3b58], R14 ;  /* 0x003b580e01007387 */ /* 0x000fe40000100a00 */
[----:B------:R-:W-:Y:S01]  /*56020*/  STL [R1+0x3b50], R13 ;  /* 0x003b500d01007387 */ /* 0x000fe20000100800 */
[----:B------:R0:W-:Y:S04]  /*56030*/  STL [R1+0x3bc4], R12 ;  /* 0x003bc40c01007387 */ /* 0x0001e80000100800 */
[----:B0-----:R-:W3:Y:S01]  /*56040*/  LDL.LU R12, [R1+0x260] ;  /* 0x00026000010c7983 */ /* 0x001ee20000300800 */
[----:B------:R-:W3:Y:S02]  /*56050*/  LDL.LU R13, [R1+0x264] ;  /* 0x00026400010d7983 */ /* 0x000ee40000300800 */
[----:B------:R-:W3:Y:S02]  /*56060*/  LDL.LU R14, [R1+0x268] ;  /* 0x00026800010e7983 */ /* 0x000ee40000300800 */
[----:B------:R-:W3:Y:S01]  /*56070*/  LDL.LU R15, [R1+0x26c] ;  /* 0x00026c00010f7983 */ /* 0x000ee20000300800 */
[----:B------:R-:W2:Y:S01]  /*56080*/  LDL R18, [R1+0x148] ;  /* 0x0001480001127983 */ /* 0x000ea20000100800 */
[C---:B---3--:R-:W-:Y:S11]  /*56090*/  HMMA.16816.F32.BF16 R12, R4.reuse, R10, R12 ;  /* 0x0000000a040c723c */ /* 0x048ff6000004180c */
[----:B------:R-:W-:Y:S11]  /*560a0*/  @!UPT UIADD3 URZ, URZ, URZ, URZ ;  /* 0x0000003f3f3ff290 */ /* 0x000ff6000fffe03f */
[----:B------:R-:W-:Y:S01]  /*560b0*/  @!UPT UIADD3 URZ, URZ, URZ, URZ ;  /* 0x0000003f3f3ff290 */ /* 0x000fe2000fffe03f */
[----:B------:R-:W-:Y:S01]  /*560c0*/  STL.64 [R1+0x260], R12 ;  /* 0x0002600c01007387 */ /* 0x000fe20000100a00 */
[----:B------:R0:W-:Y:S02]  /*560d0*/  STL.64 [R1+0x268], R14 ;  /* 0x0002680e01007387 */ /* 0x0001e40000100a00 */
[----:B------:R-:W3:Y:S01]  /*560e0*/  LDL R19, [R1+0x14c] ;  /* 0x00014c0001137983 */ /* 0x000ee20000100800 */
[----:B--2---:R-:W-:Y:S01]  /*560f0*/  HMMA.16816.F32.BF16 R20, R4, R26, R20 ;  /* 0x0000001a0414723c */ /* 0x004fe20000041814 */
[----:B------:R-:W-:Y:S02]  /*56100*/  IMAD.MOV.U32 R8, RZ, RZ, R26 ;  /* 0x000000ffff087224 */ /* 0x000fe400078e001a */
[----:B------:R-:W-:Y:S02]  /*56110*/  IMAD.MOV.U32 R2, RZ, RZ, R27 ;  /* 0x000000ffff027224 */ /* 0x000fe400078e001b */
[----:B0-----:R-:W-:Y:S11]  /*56120*/  IMAD.MOV.U32 R15, RZ, RZ, R0 ;  /* 0x000000ffff0f7224 */ /* 0x001ff600078e0000 */
[----:B------:R-:W-:Y:S08]  /*56130*/  @!UPT UIADD3 URZ, URZ, URZ, URZ ;  /* 0x0000003f3f3ff290 */ /* 0x000ff0000fffe03f */
[----:B------:R-:W-:Y:S01]  /*56140*/  IMAD.MOV.U32 R0, RZ, RZ, R23 ;  /* 0x000000ffff007224 */ /* 0x000fe200078e0017 */
        /* <DEDUP_REMOVED lines=8> */
[----:B------:R-:W-:Y:S02]  /*561d0*/  STL.64 [R1+0x3ad8], R10 ;  /* 0x003ad80a01007387 */ /* 0x000fe40000100a00 */
[----:B----4-:R-:W-:Y:S01]  /*561e0*/  STL [R1+0x3ad0], R9 ;  /* 0x003ad00901007387 */ /* 0x010fe20000100800 */
[----:B------:R-:W2:Y:S01]  /*561f0*/  LDL.LU.64 R26, [R1+0x3be0] ;  /* 0x003be000011a7983 */ /* 0x000ea20000300a00 */
[----:B------:R-:W-:Y:S02]  /*56200*/  STL.64 [R1+0x250], R20 ;  /* 0x0002501401007387 */ /* 0x000fe40000100a00 */
[----:B------:R-:W4:Y:S02]  /*56210*/  LDL.LU R23, [R1+0x3bd8] ;  /* 0x003bd80001177983 */ /* 0x000f240000300800 */
[----:B------:R-:W-:-:S02]  /*56220*/  IMAD.MOV.U32 R14, RZ, RZ, R3 ;  /* 0x000000ffff0e7224 */ /* 0x000fc400078e0003 */
[----:B------:R-:W-:Y:S01]  /*56230*/  IMAD.MOV.U32 R3, RZ, RZ, R22 ;  /* 0x000000ffff037224 */ /* 0x000fe200078e0016 */
[----:B------:R-:W-:Y:S04]  /*56240*/  STL [R1+0x3754], R0 ;  /* 0x0037540001007387 */ /* 0x000fe80000100800 */
[----:B------:R-:W-:Y:S04]  /*56250*/  STL [R1+0x3750], R3 ;  /* 0x0037500301007387 */ /* 0x000fe80000100800 */
[----:B----4-:R-:W0:Y:S04]  /*56260*/  LDSM.16.MT88.4 R20, [R23+0x11800] ;  /* 0x011800001714783b */ /* 0x010e280000004200 */
[----:B0-----:R0:W-:Y:S01]  /*56270*/  STL.64 [R1+0x3a18], R22 ;  /* 0x003a181601007387 */ /* 0x0011e20000100a00 */
[----:B------:R-:W-:Y:S03]  /*56280*/  STL.64 [R1+0x3a10], R20 ;  /* 0x003a101401007387 */ /* 0x000fe60000100a00 */
[----:B0-----:R-:W4:Y:S04]  /*56290*/  LDL R22, [R1+0x118] ;  /* 0x0001180001167983 */ /* 0x001f280000100800 */
[----:B------:R-:W4:Y:S01]  /*562a0*/  LDL R23, [R1+0x11c] ;  /* 0x00011c0001177983 */ /* 0x000f220000100800 */
[----:B--2---:R-:W-:Y:S01]  /*562b0*/  HMMA.16816.F32.BF16 R16, R4, R26, R16 ;  /* 0x0000001a0410723c */ /* 0x004fe20000041810 */
[----:B------:R-:W-:-:S02]  /*562c0*/  IMAD.MOV.U32 R3, RZ, RZ, R26 ;  /* 0x000000ffff037224 */ /* 0x000fc400078e001a */
[----:B------:R-:W-:Y:S01]  /*562d0*/  IMAD.MOV.U32 R0, RZ, RZ, R27 ;  /* 0x000000ffff007224 */ /* 0x000fe200078e001b */
[----:B----4-:R0:W-:Y:S04]  /*562e0*/  STL.64 [R1+0x3ba8], R22 ;  /* 0x003ba81601007387 */ /* 0x0101e80000100a00 */
[----:B0-----:R-:W2:Y:S11]  /*562f0*/  LDL.64 R22, [R1+0x138] ;  /* 0x0001380001167983 */ /* 0x001eb60000100a00 */
[----:B------:R-:W-:Y:S04]  /*56300*/  @!UPT UIADD3 URZ, URZ, URZ, URZ ;  /* 0x0000003f3f3ff290 */ /* 0x000fe8000fffe03f */
[----:B------:R-:W-:Y:S02]  /*56310*/  STL.64 [R1+0x430], R16 ;  /* 0x0004301001007387 */ /* 0x000fe40000100a00 */
[----:B------:R0:W-:Y:S02]  /*56320*/  STL.64 [R1+0x438], R18 ;  /* 0x0004381201007387 */ /* 0x0001e40000100a00 */
[----:B0-----:R-:W3:Y:S01]  /*56330*/  LDL.LU.64 R18, [R1+0x3bd0] ;  /* 0x003bd00001127983 */ /* 0x001ee20000300a00 */
[----:B------:R-:W4:Y:S02]  /*56340*/  LDL.LU.64 R16, [R1+0x3bc8] ;  /* 0x003bc80001107983 */ /* 0x000f240000300a00 */
[----:B------:R-:W2:Y:S02]  /*56350*/  LDL.LU R24, [R1+0x390] ;  /* 0x0003900001187983 */ /* 0x000ea40000300800 */
[----:B------:R-:W2:Y:S01]  /*56360*/  LDL.LU R25, [R1+0x394] ;  /* 0x0003940001197983 */ /* 0x000ea20000300800 */
[----:B------:R-:W2:Y:S01]  /*56370*/  LDL.LU R26, [R1+0x398] ;  /* 0x00039800011a7983 */ /* 0x000ea20000300800 */
[----:B------:R-:W2:Y:S03]  /*56380*/  LDL.LU R27, [R1+0x39c] ;  /* 0x00039c00011b7983 */ /* 0x000ea60000300800 */
[----:B--2---:R4:W-:Y:S01]  /*56390*/  STL.64 [R1+0x3af8], R26 ;  /* 0x003af81a01007387 */ /* 0x0049e20000100a00 */
[----:B------:R0:W-:Y:S02]  /*563a0*/  STL.64 [R1+0x3af0], R24 ;  /* 0x003af01801007387 */ /* 0x0001e40000100a00 */
[----:B----4-:R-:W-:-:S02]  /*563b0*/  IMAD.MOV.U32 R26, RZ, RZ, R17 ;  /* 0x000000ffff1a7224 */ /* 0x010fc400078e0011 */
[----:B------:R-:W-:-:S05]  /*563c0*/  IMAD.MOV.U32 R27, RZ, RZ, R16 ;  /* 0x000000ffff1b7224 */ /* 0x000fca00078e0010 */
[----:B------:R1:W-:Y:S01]  /*563d0*/  STL.64 [R1+0x3b10], R26 ;  /* 0x003b101a01007387 */ /* 0x0003e20000100a00 */
[----:B0-----:R-:W2:Y:S02]  /*563e0*/  LDL.LU R24, [R1+0x410] ;  /* 0x0004100001187983 */ /* 0x001ea40000300800 */
[----:B------:R-:W2:Y:S01]  /*563f0*/  LDL.LU R25, [R1+0x414] ;  /* 0x0004140001197983 */ /* 0x000ea20000300800 */
[----:B-1----:R-:W2:Y:S01]  /*56400*/  LDL.LU R26, [R1+0x418] ;  /* 0x00041800011a7983 */ /* 0x002ea20000300800 */
[----:B------:R-:W2:Y:S01]  /*56410*/  LDL.LU R27, [R1+0x41c] ;  /* 0x00041c00011b7983 */ /* 0x000ea20000300800 */
[C---:B---3--:R-:W-:Y:S01]  /*56420*/  HMMA.16816.F32.BF16 R16, R4.reuse, R18, R12 ;  /* 0x000000120410723c */ /* 0x048fe2000004180c */
[----:B------:R-:W3:Y:S02]  /*56430*/  LDL.LU R12, [R1+0x3bc4] ;  /* 0x003bc400010c7983 */ /* 0x000ee40000300800 */
[----:B------:R-:W-:Y:S02]  /*56440*/  IMAD.MOV.U32 R10, RZ, RZ, R22 ;  /* 0x000000ffff0a7224 */ /* 0x000fe400078e0016 */
[----:B------:R-:W-:Y:S11]  /*56450*/  IMAD.MOV.U32 R9, RZ, RZ, R23 ;  /* 0x000000ffff097224 */ /* 0x000ff600078e0017 */
[----:B------:R-:W-:Y:S07]  /*56460*/  @!UPT UIADD3 URZ, URZ, URZ, URZ ;  /* 0x0000003f3f3ff290 */ /* 0x000fee000fffe03f */
[----:B------:R0:W-:Y:S01]  /*56470*/  STL.64 [R1+0x420], R16 ;  /* 0x0004201001007387 */ /* 0x0001e20000100a00 */
[----:B------:R-:W-:Y:S03]  /*56480*/  STL.64 [R1+0x428], R18 ;  /* 0x0004281201007387 */ /* 0x000fe60000100a00 */
[----:B0-----:R-:W4:Y:S01]  /*56490*/  LDL.LU R16, [R1+0x3bc0] ;  /* 0x003bc00001107983 */ /* 0x001f220000300800 */
[----:B--2---:R-:W-:Y:S11]  /*564a0*/  HMMA.16816.F32.BF16 R24, R4, R22, R24 ;  /* 0x000000160418723c */ /* 0x004ff60000041818 */
[----:B------:R-:W-:Y:S11]  /*564b0*/  @!UPT UIADD3 URZ, URZ, URZ, URZ ;  /* 0x0000003f3f3ff290 */ /* 0x000ff6000fffe03f */
[----:B------:R-:W-:Y:S01]  /*564c0*/  @!UPT UIADD3 URZ, URZ, URZ, URZ ;  /* 0x0000003f3f3ff290 */ /* 0x000fe2000fffe03f */
[----:B------:R0:W-:Y:S01]  /*564d0*/  STL.64 [R1+0x410], R24 ;  /* 0x0004101801007387 */ /* 0x0001e20000100a00 */
[----:B------:R3:W-:Y:S02]  /*564e0*/  STL.64 [R1+0x418], R26 ;  /* 0x0004181a01007387 */ /* 0x0007e40000100a00 */
[----:B------:R1:W-:Y:S02]  /*564f0*/  STL [R1+0x3b68], R10 ;  /* 0x003b680a01007387 */ /* 0x0003e40000100800 */
[----:B------:R-:W-:Y:S01]  /*56500*/  STL.64 [R1+0x3b60], R8 ;  /* 0x003b600801007387 */ /* 0x000fe20000100a00 */
[----:B------:R-:W2:Y:S04]  /*56510*/  LDL R22, [R1+0x128] ;  /* 0x0001280001167983 */ /* 0x000ea80000100800 */
[----:B------:R-:W2:Y:S04]  /*56520*/  LDL R23, [R1+0x12c] ;  /* 0x00012c0001177983 */ /* 0x000ea80000100800 */
[----:B0-----:R-:W2:Y:S01]  /*56530*/  LDL R25, [R1+0x1ec0] ;  /* 0x001ec00001197983 */ /* 0x001ea20000100800 */
[----:B---3--:R-:W-:-:S02]  /*56540*/  IMAD.MOV.U32 R27, RZ, RZ, R12 ;  /* 0x000000ffff1b7224 */ /* 0x008fc400078e000c */
[----:B------:R-:W3:Y:S02]  /*56550*/  LDL.LU R12, [R1+0x3c0] ;  /* 0x0003c000010c7983 */ /* 0x000ee40000300800 */
[----:B------:R-:W3:Y:S01]  /*56560*/  LDL.LU R13, [R1+0x3c4] ;  /* 0x0003c400010d7983 */ /* 0x000ee20000300800 */
[----:B------:R-:W2:Y:S01]  /*56570*/  LDL.LU R14, [R1+0x3c8] ;  /* 0x0003c800010e7983 */ /* 0x000ea20000300800 */
[----:B------:R-:W2:Y:S03]  /*56580*/  LDL.LU R15, [R1+0x3cc] ;  /* 0x0003cc00010f7983 */ /* 0x000ea60000300800 */
[----:B--2---:R-:W-:Y:S01]  /*56590*/  STL.64 [R1+0x3b78], R14 ;  /* 0x003b780e01007387 */ /* 0x004fe20000100a00 */
[----:B---3--:R-:W-:Y:S02]  /*565a0*/  STL.64 [R1+0x3b70], R12 ;  /* 0x003b700c01007387 */ /* 0x008fe40000100a00 */
[----:B-1----:R-:W2:Y:S02]  /*565b0*/  LDL R10, [R1+0xf8] ;  /* 0x0000f800010a7983 */ /* 0x002ea40000100800 */
[----:B------:R-:W2:Y:S02]  /*565c0*/  LDL R11, [R1+0xfc] ;  /* 0x0000fc00010b7983 */ /* 0x000ea40000100800 */
[----:B--2---:R0:W-:Y:S04]  /*565d0*/  STL.64 [R1+0x3b80], R10 ;  /* 0x003b800a01007387 */ /* 0x0041e80000100a00 */
[----:B0-----:R-:W2:Y:S04]  /*565e0*/  LDL R10, [R1+0x108] ;  /* 0x00010800010a7983 */ /* 0x001ea80000100800 */
[----:B------:R-:W2:Y:S04]  /*565f0*/  LDL R11, [R1+0x10c] ;  /* 0x00010c00010b7983 */ /* 0x000ea80000100800 */
[----:B--2---:R0:W-:Y:S01]  /*56600*/  STL.64 [R1+0x3ba0], R10 ;  /* 0x003ba00a01007387 */ /* 0x0041e20000100a00 */
[----:B------:R-:W2:Y:S02]  /*56610*/  LDL.LU R8, [R1+0x3f0] ;  /* 0x0003f00001087983 */ /* 0x000ea40000300800 */
[----:B------:R-:W2:Y:S01]  /*56620*/  LDL.LU R9, [R1+0x3f4] ;  /* 0x0003f40001097983 */ /* 0x000ea20000300800 */
[----:B0-----:R-:W3:Y:S01]  /*56630*/  LDL.LU R10, [R1+0x3f8] ;  /* 0x0003f800010a7983 */ /* 0x001ee20000300800 */
[----:B------:R-:W3:Y:S03]  /*56640*/  LDL.LU R11, [R1+0x3fc] ;  /* 0x0003fc00010b7983 */ /* 0x000ee60000300800 */
[----:B---3--:R-:W-:Y:S01]  /*56650*/  STL.64 [R1+0x3bb8], R10 ;  /* 0x003bb80a01007387 */ /* 0x008fe20000100a00 */
[----:B--2---:R0:W-:Y:S03]  /*56660*/  STL.64 [R1+0x3bb0], R8 ;  /* 0x003bb00801007387 */ /* 0x0041e60000100a00 */
[----:B0-----:R-:W2:Y:S01]  /*56670*/  LDL.LU R8, [R1+0x400] ;  /* 0x0004000001087983 */ /* 0x001ea20000300800 */
[----:B------:R-:W2:Y:S02]  /*56680*/  LDL.LU R9, [R1+0x404] ;  /* 0x0004040001097983 */ /* 0x000ea40000300800 */
[----:B------:R-:W2:Y:S02]  /*56690*/  LDL.LU R10, [R1+0x408] ;  /* 0x00040800010a7983 */ /* 0x000ea40000300800 */
[----:B------:R-:W2:Y:S01]  /*566a0*/  LDL.LU R11, [R1+0x40c] ;  /* 0x00040c00010b7983 */ /* 0x000ea20000300800 */
[----:B------:R-:W3:Y:S01]  /*566b0*/  LDL.LU R12, [R1+0x3d0] ;  /* 0x0003d000010c7983 */ /* 0x000ee20000300800 */
[----:B------:R-:W3:Y:S02]  /*566c0*/  LDL.LU R13, [R1+0x3d4] ;  /* 0x0003d400010d7983 */ /* 0x000ee40000300800 */
[----:B------:R-:W3:Y:S02]  /*566d0*/  LDL.LU R14, [R1+0x3d8] ;  /* 0x0003d800010e7983 */ /* 0x000ee40000300800 */
[----:B------:R-:W3:Y:S02]  /*566e0*/  LDL.LU R15, [R1+0x3dc] ;  /* 0x0003dc00010f7983 */ /* 0x000ee40000300800 */
[----:B----4-:R-:W-:Y:S01]  /*566f0*/  IMAD.MOV.U32 R26, RZ, RZ, R16 ;  /* 0x000000ffff1a7224 */ /* 0x010fe200078e0010 */
[C---:B--2---:R-:W-:Y:S01]  /*56700*/  HMMA.16816.F32.BF16 R20, R4.reuse, R22, R8 ;  /* 0x000000160414723c */ /* 0x044fe20000041808 */
[----:B---3--:R-:W-:Y:S01]  /*56710*/  STL.64 [R1+0x3b90], R14 ;  /* 0x003b900e01007387 */ /* 0x008fe20000100a00 */
[----:B------:R0:W-:Y:S03]  /*56720*/  STL.64 [R1+0x3b88], R12 ;  /* 0x003b880c01007387 */ /* 0x0001e60000100a00 */
[----:B0-----:R-:W2:Y:S01]  /*56730*/  LDL.LU R12, [R1+0x3e0] ;  /* 0x0003e000010c7983 */ /* 0x001ea20000300800 */
[----:B------:R-:W2:Y:S02]  /*56740*/  LDL.LU R13, [R1+0x3e4] ;  /* 0x0003e400010d7983 */ /* 0x000ea40000300800 */
[----:B------:R-:W2:Y:S02]  /*56750*/  LDL.LU R14, [R1+0x3e8] ;  /* 0x0003e800010e7983 */ /* 0x000ea40000300800 */
[----:B------:R-:W2:Y:S01]  /*56760*/  LDL.LU R15, [R1+0x3ec] ;  /* 0x0003ec00010f7983 */ /* 0x000ea20000300800 */
[----:B------:R-:W3:Y:S01]  /*56770*/  LDL.64 R18, [R1+0xe8] ;  /* 0x0000e80001127983 */ /* 0x000ee20000100a00 */
[----:B------:R-:W-:Y:S02]  /*56780*/  STL.64 [R1+0x3b40], R26 ;  /* 0x003b401a01007387 */ /* 0x000fe40000100a00 */
[----:B------:R0:W-:Y:S02]  /*56790*/  STL [R1+0x3b38], R25 ;  /* 0x003b381901007387 */ /* 0x0001e40000100800 */
[----:B------:R-:W4:Y:S01]  /*567a0*/  LDL.LU R24, [R1+0x240] ;  /* 0x0002400001187983 */ /* 0x000f220000300800 */
[----:B0-----:R-:W4:Y:S01]  /*567b0*/  LDL.LU R25, [R1+0x244] ;  /* 0x0002440001197983 */ /* 0x001f220000300800 */
[----:B------:R-:W4:Y:S02]  /*567c0*/  LDL.LU R26, [R1+0x248] ;  /* 0x00024800011a7983 */ /* 0x000f240000300800 */
[----:B------:R-:W4:Y:S02]  /*567d0*/  LDL.LU R27, [R1+0x24c] ;  /* 0x00024c00011b7983 */ /* 0x000f240000300800 */
[----:B------:R-:W2:Y:S01]  /*567e0*/  LDL.LU.64 R10, [R1+0x3bb8] ;  /* 0x003bb800010a7983 */ /* 0x000ea20000300a00 */
[----:B------:R-:W2:Y:S01]  /*567f0*/  LDL.LU.64 R8, [R1+0x3bb0] ;  /* 0x003bb00001087983 */ /* 0x000ea20000300a00 */
[----:B------:R-:W-:Y:S02]  /*56800*/  STL.64 [R1+0x400], R20 ;  /* 0x0004001401007387 */ /* 0x000fe40000100a00 */
[----:B------:R0:W-:Y:S02]  /*56810*/  STL.64 [R1+0x408], R22 ;  /* 0x0004081601007387 */ /* 0x0001e40000100a00 */
[----:B0-----:R-:W2:Y:S02]  /*56820*/  LDL.LU.64 R22, [R1+0x3ba8] ;  /* 0x003ba80001167983 */ /* 0x001ea40000300a00 */
[----:B--2---:R-:W-:Y:S11]  /*56830*/  HMMA.16816.F32.BF16 R8, R4, R22, R8 ;  /* 0x000000160408723c */ /* 0x004ff60000041808 */
[----:B------:R-:W-:Y:S11]  /*56840*/  @!UPT UIADD3 URZ, URZ, URZ, URZ ;  /* 0x0000003f3f3ff290 */ /* 0x000ff6000fffe03f */
[----:B------:R-:W-:Y:S01]  /*56850*/  @!UPT UIADD3 URZ, URZ, URZ, URZ ;  /* 0x0000003f3f3ff290 */ /* 0x000fe2000fffe03f */
[----:B------:R-:W-:Y:S01]  /*56860*/  STL.64 [R1+0x3f0], R8 ;  /* 0x0003f00801007387 */ /* 0x000fe20000100a00 */
[----:B------:R0:W-:Y:S03]  /*56870*/  STL.64 [R1+0x3f8], R10 ;  /* 0x0003f80a01007387 */ /* 0x0001e60000100a00 */
[----:B0-----:R-:W2:Y:S01]  /*56880*/  LDL.LU.64 R10, [R1+0x3ba0] ;  /* 0x003ba000010a7983 */ /* 0x001ea20000300a00 */
[----:B------:R0:W-:Y:S02]  /*56890*/  STL.64 [R1+0x3a50], R22 ;  /* 0x003a501601007387 */ /* 0x0001e40000100a00 */
[----:B------:R-:W2:Y:S02]  /*568a0*/  LDL.LU R20, [R1+0x380] ;  /* 0x0003800001147983 */ /* 0x000ea40000300800 */
[----:B------:R-:W2:Y:S02]  /*568b0*/  LDL.LU R21, [R1+0x384] ;  /* 0x0003840001157983 */ /* 0x000ea40000300800 */
[----:B0-----:R-:W-:-:S02]  /*568c0*/  IMAD.MOV.U32 R22, RZ, RZ, R28 ;  /* 0x000000ffff167224 */ /* 0x001fc400078e001c */
[----:B------:R-:W-:Y:S01]  /*568d0*/  IMAD.MOV.U32 R23, RZ, RZ, R29 ;  /* 0x000000ffff177224 */ /* 0x000fe200078e001d */
[----:B------:R-:W3:Y:S01]  /*568e0*/  LDL.LU R28, [R1+0x3b9c] ;  /* 0x003b9c00011c7983 */ /* 0x000ee20000300800 */
[----:B------:R-:W3:Y:S03]  /*568f0*/  LDL.LU R29, [R1+0x3b98] ;  /* 0x003b9800011d7983 */ /* 0x000ee60000300800 */
[----:B------:R-:W-:Y:S04]  /*56900*/  STL.64 [R1+0x3b08], R22 ;  /* 0x003b081601007387 */ /* 0x000fe80000100a00 */
[----:B--2---:R0:W-:Y:S04]  /*56910*/  STL.64 [R1+0x3b00], R20 ;  /* 0x003b001401007387 */ /* 0x0041e80000100a00 */
[----:B0-----:R-:W2:Y:S01]  /*56920*/  LDL.LU R20, [R1+0x3a0] ;  /* 0x0003a00001147983 */ /* 0x001ea20000300800 */
[----:B------:R-:W2:Y:S02]  /*56930*/  LDL.LU R21, [R1+0x3a4] ;  /* 0x0003a40001157983 */ /* 0x000ea40000300800 */
[----:B------:R-:W2:Y:S02]  /*56940*/  LDL.LU R22, [R1+0x3a8] ;  /* 0x0003a80001167983 */ /* 0x000ea40000300800 */
[----:B------:R-:W2:Y:S01]  /*56950*/  LDL.LU R23, [R1+0x3ac] ;  /* 0x0003ac0001177983 */ /* 0x000ea20000300800 */
[----:B------:R-:W-:Y:S01]  /*56960*/  HMMA.16816.F32.BF16 R8, R4, R10, R12 ;  /* 0x0000000a0408723c */ /* 0x000fe2000004180c */
[----:B--2---:R-:W-:Y:S01]  /*56970*/  STL.64 [R1+0x3b20], R22 ;  /* 0x003b201601007387 */ /* 0x004fe20000100a00 */
[----:B------:R0:W-:Y:S03]  /*56980*/  STL.64 [R1+0x3b18], R20 ;  /* 0x003b181401007387 */ /* 0x0001e60000100a00 */
[----:B0-----:R-:W2:Y:S01]  /*56990*/  LDL.LU R20, [R1+0x3b0] ;  /* 0x0003b00001147983 */ /* 0x001ea20000300800 */
[----:B------:R-:W2:Y:S02]  /*569a0*/  LDL.LU R21, [R1+0x3b4] ;  /* 0x0003b40001157983 */ /* 0x000ea40000300800 */
[----:B------:R-:W2:Y:S02]  /*569b0*/  LDL.LU.64 R14, [R1+0x3b90] ;  /* 0x003b9000010e7983 */ /* 0x000ea40000300a00 */
[----:B---3--:R-:W-:-:S02]  /*569c0*/  IMAD.MOV.U32 R22, RZ, RZ, R29 ;  /* 0x000000ffff167224 */ /* 0x008fc400078e001d */
[----:B------:R-:W-:Y:S01]  /*569d0*/  IMAD.MOV.U32 R23, RZ, RZ, R28 ;  /* 0x000000ffff177224 */ /* 0x000fe200078e001c */
[----:B------:R-:W2:Y:S11]  /*569e0*/  LDL.LU.64 R12, [R1+0x3b88] ;  /* 0x003b8800010c7983 */ /* 0x000eb60000300a00 */
[----:B------:R-:W-:-:S02]  /*569f0*/  IMAD.MOV.U32 R29, RZ, RZ, R10 ;  /* 0x000000ffff1d7224 */ /* 0x000fc400078e000a */
[----:B------:R2:W-:Y:S02]  /*56a00*/  STL.64 [R1+0x3e0], R8 ;  /* 0x0003e00801007387 */ /* 0x0005e40000100a00 */
[----:B------:R-:W-:Y:S02]  /*56a10*/  IMAD.MOV.U32 R28, RZ, RZ, R11 ;  /* 0x000000ffff1c7224 */ /* 0x000fe400078e000b */
[----:B------:R-:W2:Y:S03]  /*56a20*/  LDL.LU.64 R10, [R1+0x3b80] ;  /* 0x003b8000010a7983 */ /* 0x000ea60000300a00 */
[----:B------:R-:W-:Y:S02]  /*56a30*/  STL [R1+0x37b4], R28 ;  /* 0x0037b41c01007387 */ /* 0x000fe40000100800 */
[----:B------:R-:W-:Y:S01]  /*56a40*/  STL [R1+0x37b0], R29 ;  /* 0x0037b01d01007387 */ /* 0x000fe20000100800 */
[C---:B--2---:R-:W-:Y:S01]  /*56a50*/  HMMA.16816.F32.BF16 R8, R4.reuse, R10, R12 ;  /* 0x0000000a0408723c */ /* 0x044fe2000004180c */
[----:B------:R-:W2:Y:S01]  /*56a60*/  LDL.LU.64 R14, [R1+0x3b78] ;  /* 0x003b7800010e7983 */ /* 0x000ea20000300a00 */
[----:B------:R-:W2:Y:S11]  /*56a70*/  LDL.LU.64 R12, [R1+0x3b70] ;  /* 0x003b7000010c7983 */ /* 0x000eb60000300a00 */
[----:B------:R-:W-:Y:S10]  /*56a80*/  @!UPT UIADD3 URZ, URZ, URZ, URZ ;  /* 0x0000003f3f3ff290 */ /* 0x000ff4000fffe03f */
[----:B------:R-:W-:Y:S01]  /*56a90*/  STL.64 [R1+0x3d0], R8 ;  /* 0x0003d00801007387 */ /* 0x000fe20000100a00 */
[----:B------:R0:W-:Y:S03]  /*56aa0*/  STL.64 [R1+0x3d8], R10 ;  /* 0x0003d80a01007387 */ /* 0x0001e60000100a00 */
[----:B0-----:R-:W3:Y:S01]  /*56ab0*/  LDL.LU R10, [R1+0x3b68] ;  /* 0x003b6800010a7983 */ /* 0x001ee20000300800 */
[----:B------:R-:W3:Y:S02]  /*56ac0*/  LDL.LU.64 R8, [R1+0x3b60] ;  /* 0x003b600001087983 */ /* 0x000ee40000300a00 */
[----:B------:R-:W-:Y:S01]  /*56ad0*/  IMAD.MOV.U32 R11, RZ, RZ, R19 ;  /* 0x000000ffff0b7224 */ /* 0x000fe200078e0013 */
[C---:B--2---:R-:W-:Y:S11]  /*56ae0*/  HMMA.16816.F32.BF16 R12, R4.reuse, R18, R12 ;  /* 0x00000012040c723c */ /* 0x044ff6000004180c */
[----:B------:R-:W-:Y:S11]  /*56af0*/  @!UPT UIADD3 URZ, URZ, URZ, URZ ;  /* 0x0000003f3f3ff290 */ /* 0x000ff6000fffe03f */
[----:B------:R-:W-:Y:S01]  /*56b00*/  @!UPT UIADD3 URZ, URZ, URZ, URZ ;  /* 0x0000003f3f3ff290 */ /* 0x000fe2000fffe03f */
[----:B------:R0:W-:Y:S01]  /*56b10*/  STL.64 [R1+0x3c0], R12 ;  /* 0x0003c00c01007387 */ /* 0x0001e20000100a00 */
[----:B------:R1:W-:Y:S02]  /*56b20*/  STL.64 [R1+0x3c8], R14 ;  /* 0x0003c80e01007387 */ /* 0x0003e40000100a00 */
[----:B0-----:R-:W-:Y:S01]  /*56b30*/  IMAD.MOV.U32 R12, RZ, RZ, R18 ;  /* 0x000000ffff0c7224 */ /* 0x001fe200078e0012 */
[----:B-1----:R-:W2:Y:S01]  /*56b40*/  LDL.LU.64 R14, [R1+0x3b58] ;  /* 0x003b5800010e7983 */ /* 0x002ea20000300a00 */
[----:B------:R-:W2:Y:S02]  /*56b50*/  LDL.LU R13, [R1+0x3b50] ;  /* 0x003b5000010d7983 */ /* 0x000ea40000300800 */
[----:B------:R-:W4:Y:S02]  /*56b60*/  LDL.LU.64 R18, [R1+0x3b48] ;  /* 0x003b480001127983 */ /* 0x000f240000300a00 */
[----:B----4-:R-:W-:Y:S01]  /*56b70*/  HMMA.16816.F32.BF16 R4, R4, R18, R24 ;  /* 0x000000120404723c */ /* 0x010fe20000041818 */
[----:B------:R-:W4:Y:S01]  /*56b80*/  LDL.LU.64 R26, [R1+0x3b40] ;  /* 0x003b4000011a7983 */ /* 0x000f220000300a00 */
[----:B------:R-:W2:Y:S02]  /*56b90*/  LDL.LU R25, [R1+0x3b38] ;  /* 0x003b380001197983 */ /* 0x000ea40000300800 */
[----:B------:R-:W4:Y:S02]  /*56ba0*/  LDL.LU.64 R18, [R1+0x3b30] ;  /* 0x003b300001127983 */ /* 0x000f240000300a00 */
[----:B------:R-:W4:Y:S11]  /*56bb0*/  LDL.LU.64 R16, [R1+0x3b28] ;  /* 0x003b280001107983 */ /* 0x000f360000300a00 */
[----:B------:R-:W-:Y:S06]  /*56bc0*/  @!UPT UIADD3 URZ, URZ, URZ, URZ ;  /* 0x0000003f3f3ff290 */ /* 0x000fec000fffe03f */
[----:B------:R-:W-:Y:S01]  /*56bd0*/  STL.64 [R1+0x240], R4 ;  /* 0x0002400401007387 */ /* 0x000fe20000100a00 */
[----:B------:R-:W-:Y:S03]  /*56be0*/  STL.64 [R1+0x248], R6 ;  /* 0x0002480601007387 */ /* 0x000fe60000100a00 */
[----:B--2---:R-:W0:Y:S04]  /*56bf0*/  LDSM.16.MT88.4 R4, [R25+0x11800] ;  /* 0x011800001904783b */ /* 0x004e280000004200 */
[----:B0-----:R0:W-:Y:S01]  /*56c00*/  STL.64 [R1+0x38c8], R6 ;  /* 0x0038c80601007387 */ /* 0x0011e20000100a00 */
[----:B------:R-:W-:Y:S03]  /*56c10*/  STL.64 [R1+0x38c0], R4 ;  /* 0x0038c00401007387 */ /* 0x000fe60000100a00 */
[----:B0-----:R-:W2:Y:S01]  /*56c20*/  LDL.LU.64 R6, [R1+0xd8] ;  /* 0x0000d80001067983 */ /* 0x001ea20000300a00 */
[C---:B----4-:R-:W-:Y:S03]  /*56c30*/  HMMA.16816.F32.BF16 R24, R16.reuse, R26, R20 ;  /* 0x0000001a1018723c */ /* 0x050fe60000041814 */
[----:B--2---:R0:W-:Y:S04]  /*56c40*/  STL.64 [R1+0x3a38], R6 ;  /* 0x003a380601007387 */ /* 0x0041e80000100a00 */
[----:B0-----:R-:W2:Y:S01]  /*56c50*/  LDL R6, [R1+0x8] ;  /* 0x0000080001067983 */ /* 0x001ea20000100800 */
[----:B------:R-:W4:Y:S02]  /*56c60*/  LDL.LU.64 R22, [R1+0x3b20] ;  /* 0x003b200001167983 */ /* 0x000f240000300a00 */
[----:B------:R-:W4:Y:S11]  /*56c70*/  LDL.LU.64 R20, [R1+0x3b18] ;  /* 0x003b180001147983 */ /* 0x000f360000300a00 */
[----:B------:R-:W-:Y:S02]  /*56c80*/  @!UPT UIADD3 URZ, URZ, URZ, URZ ;  /* 0x0000003f3f3ff290 */ /* 0x000fe4000fffe03f */
[----:B------:R-:W-:Y:S01]  /*56c90*/  STL.64 [R1+0x3b0], R24 ;  /* 0x0003b01801007387 */ /* 0x000fe20000100a00 */
[----:B------:R0:W-:Y:S04]  /*56ca0*/  STL.64 [R1+0x3b8], R26 ;  /* 0x0003b81a01007387 */ /* 0x0001e80000100a00 */
[----:B0-----:R-:W4:Y:S02]  /*56cb0*/  LDL.LU.64 R26, [R1+0x3b10] ;  /* 0x003b1000011a7983 */ /* 0x001f240000300a00 */
[----:B----4-:R-:W-:Y:S02]  /*56cc0*/  HMMA.16816.F32.BF16 R24, R16, R26, R20 ;  /* 0x0000001a1018723c */ /* 0x010fe40000041814 */
[----:B------:R-:W4:Y:S01]  /*56cd0*/  LDL.LU.64 R22, [R1+0x3b08] ;  /* 0x003b080001167983 */ /* 0x000f220000300a00 */
[----:B------:R-:W4:Y:S11]  /*56ce0*/  LDL.LU.64 R20, [R1+0x3b00] ;  /* 0x003b000001147983 */ /* 0x000f360000300a00 */
[----:B------:R-:W-:Y:S09]  /*56cf0*/  @!UPT UIADD3 URZ, URZ, URZ, URZ ;  /* 0x0000003f3f3ff290 */ /* 0x000ff2000fffe03f */
[----:B------:R-:W-:Y:S01]  /*56d00*/  STL.64 [R1+0x3a0], R24 ;  /* 0x0003a01801007387 */ /* 0x000fe20000100a00 */
[----:B------:R0:W-:Y:S03]  /*56d10*/  STL.64 [R1+0x3a8], R26 ;  /* 0x0003a81a01007387 */ /* 0x0001e60000100a00 */
[----:B0-----:R-:W2:Y:S01]  /*56d20*/  LDL.LU.64 R26, [R1+0x3af8] ;  /* 0x003af800011a7983 */ /* 0x001ea20000300a00 */
[----:B------:R-:W2:Y:S02]  /*56d30*/  LDL.LU.64 R24, [R1+0x3af0] ;  /* 0x003af00001187983 */ /* 0x000ea40000300a00 */
[----:B------:R-:W-:-:S07]  /*56d40*/  IMAD.MOV.U32 R7, RZ, RZ, R13 ;  /* 0x000000ffff077224 */ /* 0x000fce00078e000d */
[C---:B--2---:R-:W-:Y:S01]  /*56d50*/  HMMA.16816.F32.BF16 R4, R16.reuse, R6, R24 ;  /* 0x000000061004723c */ /* 0x044fe20000041818 */
[----:B------:R-:W4:Y:S01]  /*56d60*/  LDL.LU.64 R26, [R1+0x3ae8] ;  /* 0x003ae800011a7983 */ /* 0x000f220000300a00 */
[----:B------:R-:W2:Y:S11]  /*56d70*/  LDL.LU.64 R24, [R1+0x3ae0] ;  /* 0x003ae00001187983 */ /* 0x000eb60000300a00 */
[----:B------:R-:W-:Y:S10]  /*56d80*/  @!UPT UIADD3 URZ, URZ, URZ, URZ ;  /* 0x0000003f3f3ff290 */ /* 0x000ff4000fffe03f */
[----:B------:R-:W-:Y:S01]  /*56d90*/  STL.64 [R1+0x390], R4 ;  /* 0x0003900401007387 */ /* 0x000fe20000100a00 */
[----:B------:R4:W-:Y:S02]  /*56da0*/  STL.64 [R1+0x398], R6 ;  /* 0x0003980601007387 */ /* 0x0009e40000100a00 */
[----:B----4-:R-:W-:Y:S01]  /*56db0*/  HMMA.16816.F32.BF16 R4, R16, R26, R20 ;  /* 0x0000001a1004723c */ /* 0x010fe20000041814 */
[----:B------:R-:W-:Y:S01]  /*56dc0*/  STL.64 [R1+0x39d0], R26 ;  /* 0x0039d01a01007387 */ /* 0x000fe20000100a00 */
[----:B--2---:R-:W-:Y:S11]  /*56dd0*/  STL.64 [R1+0x39c8], R24 ;  /* 0x0039c81801007387 */ /* 0x004ff60000100a00 */
[----:B------:R-:W-:Y:S10]  /*56de0*/  @!UPT UIADD3 URZ, URZ, URZ, URZ ;  /* 0x0000003f3f3ff290 */ /* 0x000ff4000fffe03f */
[----:B------:R0:W-:Y:S01]  /*56df0*/  STL.64 [R1+0x380], R4 ;  /* 0x0003800401007387 */ /* 0x0001e20000100a00 */
[----:B------:R1:W-:Y:S03]  /*56e00*/  STL.64 [R1+0x388], R6 ;  /* 0x0003880601007387 */ /* 0x0003e60000100a00 */
[----:B0-----:R-:W2:Y:S01]  /*56e10*/  LDL.LU R4, [R1+0x2f0] ;  /* 0x0002f00001047983 */ /* 0x001ea20000300800 */
[----:B------:R-:W2:Y:S02]  /*56e20*/  LDL.LU R5, [R1+0x2f4] ;  /* 0x0002f40001057983 */ /* 0x000ea40000300800 */
[----:B-1----:R-:W4:Y:S02]  /*56e30*/  LDL.LU R6, [R1+0x2f8] ;  /* 0x0002f80001067983 */ /* 0x002f240000300800 */
[----:B------:R-:W4:Y:S01]  /*56e40*/  LDL.LU R7, [R1+0x2fc] ;  /* 0x0002fc0001077983 */ /* 0x000f220000300800 */
[----:B------:R-:W2:Y:S04]  /*56e50*/  LDL.64 R22, [R1+0x128] ;  /* 0x0001280001167983 */ /* 0x000ea80000100a00 */
[----:B--2---:R3:W-:Y:S02]  /*56e60*/  STL.64 [R1+0x3a68], R22 ;  /* 0x003a681601007387 */ /* 0x0047e40000100a00 */
[----:B---3--:R-:W-:-:S02]  /*56e70*/  IMAD.MOV.U32 R22, RZ, RZ, R10 ;  /* 0x000000ffff167224 */ /* 0x008fc400078e000a */
[----:B------:R-:W-:-:S05]  /*56e80*/  IMAD.MOV.U32 R23, RZ, RZ, R9 ;  /* 0x000000ffff177224 */ /* 0x000fca00078e0009 */
[----:B------:R-:W-:Y:S01]  /*56e90*/  STL.64 [R1+0x3a80], R22 ;  /* 0x003a801601007387 */ /* 0x000fe20000100a00 */
[----:B----4-:R-:W-:Y:S02]  /*56ea0*/  STL.64 [R1+0x3a48], R6 ;  /* 0x003a480601007387 */ /* 0x010fe40000100a00 */
[----:B------:R0:W-:Y:S02]  /*56eb0*/  STL.64 [R1+0x3a40], R4 ;  /* 0x003a400401007387 */ /* 0x0001e40000100a00 */
[----:B0-----:R-:W2:Y:S01]  /*56ec0*/  LDL.LU R4, [R1+0x300] ;  /* 0x0003000001047983 */ /* 0x001ea20000300800 */
[----:B------:R-:W2:Y:S02]  /*56ed0*/  LDL.LU R5, [R1+0x304] ;  /* 0x0003040001057983 */ /* 0x000ea40000300800 */
[----:B------:R-:W3:Y:S02]  /*56ee0*/  LDL.LU R6, [R1+0x308] ;  /* 0x0003080001067983 */ /* 0x000ee40000300800 */
[----:B------:R-:W3:Y:S01]  /*56ef0*/  LDL.LU R7, [R1+0x30c] ;  /* 0x00030c0001077983 */ /* 0x000ee20000300800 */
[----:B------:R-:W4:Y:S04]  /*56f00*/  LDL.64 R22, [R1+0x148] ;  /* 0x0001480001167983 */ /* 0x000f280000100a00 */
[----:B----4-:R-:W-:Y:S01]  /*56f10*/  STL.64 [R1+0x3a98], R22 ;  /* 0x003a981601007387 */ /* 0x010fe20000100a00 */
[----:B---3--:R-:W-:Y:S02]  /*56f20*/  STL.64 [R1+0x3a60], R6 ;  /* 0x003a600601007387 */ /* 0x008fe40000100a00 */
[----:B--2---:R0:W-:Y:S02]  /*56f30*/  STL.64 [R1+0x3a58], R4 ;  /* 0x003a580401007387 */ /* 0x0041e40000100a00 */
[----:B0-----:R-:W2:Y:S01]  /*56f40*/  LDL.LU R4, [R1+0x310] ;  /* 0x0003100001047983 */ /* 0x001ea20000300800 */
[----:B------:R-:W2:Y:S02]  /*56f50*/  LDL.LU R5, [R1+0x314] ;  /* 0x0003140001057983 */ /* 0x000ea40000300800 */
[----:B------:R-:W3:Y:S02]  /*56f60*/  LDL.LU R6, [R1+0x318] ;  /* 0x0003180001067983 */ /* 0x000ee40000300800 */
[----:B------:R-:W3:Y:S02]  /*56f70*/  LDL.LU R7, [R1+0x31c] ;  /* 0x00031c0001077983 */ /* 0x000ee40000300800 */
[----:B------:R-:W-:-:S02]  /*56f80*/  IMAD.MOV.U32 R22, RZ, RZ, R3 ;  /* 0x000000ffff167224 */ /* 0x000fc400078e0003 */
[----:B------:R-:W-:-:S05]  /*56f90*/  IMAD.MOV.U32 R23, RZ, RZ, R0 ;  /* 0x000000ffff177224 */ /* 0x000fca00078e0000 */
[----:B------:R-:W-:Y:S04]  /*56fa0*/  STL.64 [R1+0x3ab0], R22 ;  /* 0x003ab01601007387 */ /* 0x000fe80000100a00 */
[----:B---3--:R-:W-:Y:S01]  /*56fb0*/  STL.64 [R1+0x3a78], R6 ;  /* 0x003a780601007387 */ /* 0x008fe20000100a00 */
[----:B--2---:R0:W-:Y:S03]  /*56fc0*/  STL.64 [R1+0x3a70], R4 ;  /* 0x003a700401007387 */ /* 0x0041e60000100a00 */
[----:B0-----:R-:W2:Y:S01]  /*56fd0*/  LDL.LU R4, [R1+0x320] ;  /* 0x0003200001047983 */ /* 0x001ea20000300800 */
[----:B------:R-:W2:Y:S02]  /*56fe0*/  LDL.LU R5, [R1+0x324] ;  /* 0x0003240001057983 */ /* 0x000ea40000300800 */
[----:B------:R-:W3:Y:S02]  /*56ff0*/  LDL.LU R6, [R1+0x328] ;  /* 0x0003280001067983 */ /* 0x000ee40000300800 */
[----:B------:R-:W3:Y:S02]  /*57000*/  LDL.LU R7, [R1+0x32c] ;  /* 0x00032c0001077983 */ /* 0x000ee40000300800 */
[----:B------:R-:W-:-:S02]  /*57010*/  IMAD.MOV.U32 R22, RZ, RZ, R8 ;  /* 0x000000ffff167224 */ /* 0x000fc400078e0008 */
[----:B------:R-:W-:Y:S01]  /*57020*/  IMAD.MOV.U32 R23, RZ, RZ, R2 ;  /* 0x000000ffff177224 */ /* 0x000fe200078e0002 */
[----:B------:R-:W4:Y:S01]  /*57030*/  LDL.LU R8, [R1+0x370] ;  /* 0x0003700001087983 */ /* 0x000f220000300800 */
[----:B------:R-:W4:Y:S02]  /*57040*/  LDL.LU R9, [R1+0x374] ;  /* 0x0003740001097983 */ /* 0x000f240000300800 */
[----:B------:R-:W-:Y:S02]  /*57050*/  IMAD.MOV.U32 R27, RZ, RZ, R11 ;  /* 0x000000ffff1b7224 */ /* 0x000fe400078e000b */
[----:B------:R-:W4:Y:S01]  /*57060*/  LDL.LU R10, [R1+0x378] ;  /* 0x00037800010a7983 */ /* 0x000f220000300800 */
[----:B------:R-:W4:Y:S01]  /*57070*/  LDL.LU R11, [R1+0x37c] ;  /* 0x00037c00010b7983 */ /* 0x000f220000300800 */
[----:B------:R0:W-:Y:S02]  /*57080*/  STL.64 [R1+0x3ac8], R22 ;  /* 0x003ac81601007387 */ /* 0x0001e40000100a00 */
[----:B------:R-:W4:Y:S02]  /*57090*/  LDL.LU R20, [R1+0x360] ;  /* 0x0003600001147983 */ /* 0x000f240000300800 */
[----:B------:R-:W4:Y:S01]  /*570a0*/  LDL.LU R21, [R1+0x364] ;  /* 0x0003640001157983 */ /* 0x000f220000300800 */
[----:B0-----:R-:W4:Y:S01]  /*570b0*/  LDL.LU R22, [R1+0x368] ;  /* 0x0003680001167983 */ /* 0x001f220000300800 */
[----:B------:R-:W4:Y:S03]  /*570c0*/  LDL.LU R23, [R1+0x36c] ;  /* 0x00036c0001177983 */ /* 0x000f260000300800 */
[----:B---3--:R-:W-:Y:S01]  /*570d0*/  STL.64 [R1+0x3a90], R6 ;  /* 0x003a900601007387 */ /* 0x008fe20000100a00 */
[----:B--2---:R0:W-:Y:S03]  /*570e0*/  STL.64 [R1+0x3a88], R4 ;  /* 0x003a880401007387 */ /* 0x0041e60000100a00 */
[----:B0-----:R-:W2:Y:S01]  /*570f0*/  LDL.LU R4, [R1+0x330] ;  /* 0x0003300001047983 */ /* 0x001ea20000300800 */
        /* <DEDUP_REMOVED lines=9> */
[----:B------:R-:W-:Y:S01]  /*57190*/  IMAD.MOV.U32 R26, RZ, RZ, R12 ;  /* 0x000000ffff1a7224 */ /* 0x000fe200078e000c */
[C---:B----4-:R-:W-:Y:S01]  /*571a0*/  HMMA.16816.F32.BF16 R8, R16.reuse, R14, R8 ;  /* 0x0000000e1008723c */ /* 0x050fe20000041808 */
[----:B---3--:R-:W-:Y:S01]  /*571b0*/  STL.64 [R1+0x3ac0], R6 ;  /* 0x003ac00601007387 */ /* 0x008fe20000100a00 */
[----:B--2---:R0:W-:Y:S03]  /*571c0*/  STL.64 [R1+0x3ab8], R4 ;  /* 0x003ab80401007387 */ /* 0x0041e60000100a00 */
[----:B0-----:R-:W2:Y:S01]  /*571d0*/  LDL.LU R4, [R1+0x350] ;  /* 0x0003500001047983 */ /* 0x001ea20000300800 */
[----:B------:R-:W2:Y:S02]  /*571e0*/  LDL.LU R5, [R1+0x354] ;  /* 0x0003540001057983 */ /* 0x000ea40000300800 */
[----:B------:R-:W2:Y:S02]  /*571f0*/  LDL.LU R6, [R1+0x358] ;  /* 0x0003580001067983 */ /* 0x000ea40000300800 */
[----:B------:R-:W2:Y:S01]  /*57200*/  LDL.LU R7, [R1+0x35c] ;  /* 0x00035c0001077983 */ /* 0x000ea20000300800 */
[----:B------:R0:W-:Y:S01]  /*57210*/  STL.64 [R1+0x3a20], R26 ;  /* 0x003a201a01007387 */ /* 0x0001e20000100a00 */
[----:B------:R-:W3:Y:S02]  /*57220*/  LDL.LU R24, [R1+0x2e0] ;  /* 0x0002e00001187983 */ /* 0x000ee40000300800 */
[----:B------:R-:W3:Y:S01]  /*57230*/  LDL.LU R25, [R1+0x2e4] ;  /* 0x0002e40001197983 */ /* 0x000ee20000300800 */
[----:B0-----:R-:W4:Y:S01]  /*57240*/  LDL.LU R26, [R1+0x2e8] ;  /* 0x0002e800011a7983 */ /* 0x001f220000300800 */
[----:B------:R-:W4:Y:S03]  /*57250*/  LDL.LU R27, [R1+0x2ec] ;  /* 0x0002ec00011b7983 */ /* 0x000f260000300800 */
[----:B----4-:R0:W-:Y:S01]  /*57260*/  STL.64 [R1+0x3a30], R26 ;  /* 0x003a301a01007387 */ /* 0x0101e20000100a00 */
[----:B---3--:R-:W-:Y:S03]  /*57270*/  STL.64 [R1+0x3a28], R24 ;  /* 0x003a281801007387 */ /* 0x008fe60000100a00 */
[----:B0-----:R-:W3:Y:S01]  /*57280*/  LDL.64 R26, [R1+0x108] ;  /* 0x00010800011a7983 */ /* 0x001ee20000100a00 */
[----:B------:R-:W-:Y:S02]  /*57290*/  STL.64 [R1+0x370], R8 ;  /* 0x0003700801007387 */ /* 0x000fe40000100a00 */
[----:B------:R0:W-:Y:S02]  /*572a0*/  STL.64 [R1+0x378], R10 ;  /* 0x0003780a01007387 */ /* 0x0001e40000100a00 */
[----:B0-----:R-:W4:Y:S01]  /*572b0*/  LDL.LU.64 R10, [R1+0x3ad8] ;  /* 0x003ad800010a7983 */ /* 0x001f220000300a00 */
[----:B------:R-:W2:Y:S02]  /*572c0*/  LDL.LU R9, [R1+0x3ad0] ;  /* 0x003ad00001097983 */ /* 0x000ea40000300800 */
[----:B------:R0:W-:Y:S02]  /*572d0*/  STL.64 [R1+0x39d8], R14 ;  /* 0x0039d80e01007387 */ /* 0x0001e40000100a00 */
[----:B------:R-:W2:Y:S01]  /*572e0*/  LDL.LU R12, [R1+0x2d0] ;  /* 0x0002d000010c7983 */ /* 0x000ea20000300800 */
[----:B------:R-:W2:Y:S04]  /*572f0*/  LDL.LU R13, [R1+0x2d4] ;  /* 0x0002d400010d7983 */ /* 0x000ea80000300800 */
[----:B0-----:R-:W2:Y:S01]  /*57300*/  LDL.LU R14, [R1+0x2d8] ;  /* 0x0002d800010e7983 */ /* 0x001ea20000300800 */
[----:B------:R-:W2:Y:S01]  /*57310*/  LDL.LU R15, [R1+0x2dc] ;  /* 0x0002dc00010f7983 */ /* 0x000ea20000300800 */
[C---:B----4-:R-:W-:Y:S11]  /*57320*/  HMMA.16816.F32.BF16 R20, R16.reuse, R10, R20 ;  /* 0x0000000a1014723c */ /* 0x050ff60000041814 */
[----:B------:R-:W-:Y:S11]  /*57330*/  @!UPT UIADD3 URZ, URZ, URZ, URZ ;  /* 0x0000003f3f3ff290 */ /* 0x000ff6000fffe03f */
[----:B------:R-:W-:Y:S01]  /*57340*/  @!UPT UIADD3 URZ, URZ, URZ, URZ ;  /* 0x0000003f3f3ff290 */ /* 0x000fe2000fffe03f */
[----:B------:R-:W-:Y:S01]  /*57350*/  STL.64 [R1+0x360], R20 ;  /* 0x0003601401007387 */ /* 0x000fe20000100a00 */
[----:B------:R0:W-:Y:S03]  /*57360*/  STL.64 [R1+0x368], R22 ;  /* 0x0003681601007387 */ /* 0x0001e60000100a00 */
[----:B0-----:R-:W4:Y:S01]  /*57370*/  LDL.LU.64 R22, [R1+0x3ac8] ;  /* 0x003ac80001167983 */ /* 0x001f220000300a00 */
[----:B------:R0:W-:Y:S02]  /*57380*/  STL.64 [R1+0x39c0], R10 ;  /* 0x0039c00a01007387 */ /* 0x0001e40000100a00 */
[----:B--2---:R-:W-:Y:S01]  /*57390*/  STL [R1+0x39b8], R9 ;  /* 0x0039b80901007387 */ /* 0x004fe20000100800 */
[----:B0-----:R-:W2:Y:S01]  /*573a0*/  LDL.64 R10, [R1+0xf8] ;  /* 0x0000f800010a7983 */ /* 0x001ea20000100a00 */
[C---:B----4-:R-:W-:Y:S03]  /*573b0*/  HMMA.16816.F32.BF16 R20, R16.reuse, R22, R4 ;  /* 0x000000161014723c */ /* 0x050fe60000041804 */
[----:B------:R-:W4:Y:S01]  /*573c0*/  LDL.LU.64 R6, [R1+0x3ac0] ;  /* 0x003ac00001067983 */ /* 0x000f220000300a00 */
[----:B------:R-:W4:Y:S11]  /*573d0*/  LDL.LU.64 R4, [R1+0x3ab8] ;  /* 0x003ab80001047983 */ /* 0x000f360000300a00 */
[----:B------:R-:W-:Y:S08]  /*573e0*/  @!UPT UIADD3 URZ, URZ, URZ, URZ ;  /* 0x0000003f3f3ff290 */ /* 0x000ff0000fffe03f */
[----:B------:R-:W-:Y:S01]  /*573f0*/  STL.64 [R1+0x350], R20 ;  /* 0x0003501401007387 */ /* 0x000fe20000100a00 */
[----:B------:R0:W-:Y:S03]  /*57400*/  STL.64 [R1+0x358], R22 ;  /* 0x0003581601007387 */ /* 0x0001e60000100a00 */
        /* <DEDUP_REMOVED lines=8> */
[C---:B----4-:R-:W-:Y:S01]  /*57490*/  HMMA.16816.F32.BF16 R4, R16.reuse, R22, R4 ;  /* 0x000000161004723c */ /* 0x050fe20000041804 */
[----:B------:R-:W-:Y:S11]  /*574a0*/  IMAD.MOV.U32 R2, RZ, RZ, R23 ;  /* 0x000000ffff027224 */ /* 0x000ff600078e0017 */
[----:B------:R-:W-:Y:S11]  /*574b0*/  @!UPT UIADD3 URZ, URZ, URZ, URZ ;  /* 0x0000003f3f3ff290 */ /* 0x000ff6000fffe03f */
[----:B------:R-:W-:Y:S01]  /*574c0*/  STL.64 [R1+0x330], R4 ;  /* 0x0003300401007387 */ /* 0x000fe20000100a00 */
[----:B------:R0:W-:Y:S03]  /*574d0*/  STL.64 [R1+0x338], R6 ;  /* 0x0003380601007387 */ /* 0x0001e60000100a00 */
[----:B0-----:R-:W4:Y:S01]  /*574e0*/  LDL.LU.64 R6, [R1+0x3a90] ;  /* 0x003a900001067983 */ /* 0x001f220000300a00 */
[----:B------:R-:W4:Y:S02]  /*574f0*/  LDL.LU.64 R4, [R1+0x3a88] ;  /* 0x003a880001047983 */ /* 0x000f240000300a00 */
[----:B------:R-:W4:Y:S02]  /*57500*/  LDL.LU.64 R22, [R1+0x3a80] ;  /* 0x003a800001167983 */ /* 0x000f240000300a00 */
[----:B------:R-:W-:Y:S01]  /*57510*/  STL [R1+0x397c], R2 ;  /* 0x00397c0201007387 */ /* 0x000fe20000100800 */
[C---:B----4-:R-:W-:Y:S01]  /*57520*/  HMMA.16816.F32.BF16 R20, R16.reuse, R22, R4 ;  /* 0x000000161014723c */ /* 0x050fe20000041804 */
[----:B------:R-:W4:Y:S01]  /*57530*/  LDL.LU.64 R6, [R1+0x3a78] ;  /* 0x003a780001067983 */ /* 0x000f220000300a00 */
[----:B------:R-:W4:Y:S11]  /*57540*/  LDL.LU.64 R4, [R1+0x3a70] ;  /* 0x003a700001047983 */ /* 0x000f360000300a00 */
[----:B------:R-:W-:Y:S10]  /*57550*/  @!UPT UIADD3 URZ, URZ, URZ, URZ ;  /* 0x0000003f3f3ff290 */ /* 0x000ff4000fffe03f */
        /* <DEDUP_REMOVED lines=13> */
[----:B------:R-:W3:Y:S01]  /*57630*/  LDL.LU.64 R6, [R1+0x3a48] ;  /* 0x003a480001067983 */ /* 0x000ee20000300a00 */
[----:B------:R-:W3:Y:S11]  /*57640*/  LDL.LU.64 R4, [R1+0x3a40] ;  /* 0x003a400001047983 */ /* 0x000ef60000300a00 */
[----:B------:R-:W-:Y:S10]  /*57650*/  @!UPT UIADD3 URZ, URZ, URZ, URZ ;  /* 0x0000003f3f3ff290 */ /* 0x000ff4000fffe03f */
[----:B------:R0:W-:Y:S01]  /*57660*/  STL.64 [R1+0x300], R20 ;  /* 0x0003001401007387 */ /* 0x0001e20000100a00 */
[----:B------:R1:W-:Y:S03]  /*57670*/  STL.64 [R1+0x308], R22 ;  /* 0x0003081601007387 */ /* 0x0003e60000100a00 */
[----:B0-----:R-:W4:Y:S01]  /*57680*/  LDL.LU R20, [R1+0x230] ;  /* 0x0002300001147983 */ /* 0x001f220000300800 */
[----:B------:R-:W4:Y:S02]  /*57690*/  LDL.LU R21, [R1+0x234] ;  /* 0x0002340001157983 */ /* 0x000f240000300800 */
[----:B-1----:R-:W4:Y:S02]  /*576a0*/  LDL.LU R22, [R1+0x238] ;  /* 0x0002380001167983 */ /* 0x002f240000300800 */
[----:B------:R-:W4:Y:S01]  /*576b0*/  LDL.LU R23, [R1+0x23c] ;  /* 0x00023c0001177983 */ /* 0x000f220000300800 */
[C---:B---3--:R-:W-:Y:S11]  /*576c0*/  HMMA.16816.F32.BF16 R4, R16.reuse, R26, R4 ;  /* 0x0000001a1004723c */ /* 0x048ff60000041804 */
[----:B------:R-:W-:Y:S11]  /*576d0*/  @!UPT UIADD3 URZ, URZ, URZ, URZ ;  /* 0x0000003f3f3ff290 */ /* 0x000ff6000fffe03f */
[----:B------:R-:W-:Y:S01]  /*576e0*/  @!UPT UIADD3 URZ, URZ, URZ, URZ ;  /* 0x0000003f3f3ff290 */ /* 0x000fe2000fffe03f */
[----:B------:R0:W-:Y:S01]  /*576f0*/  STL.64 [R1+0x2f0], R4 ;  /* 0x0002f00401007387 */ /* 0x0001e20000100a00 */
[----:B------:R1:W-:Y:S02]  /*57700*/  STL.64 [R1+0x2f8], R6 ;  /* 0x0002f80601007387 */ /* 0x0003e40000100a00 */
[----:B0-----:R-:W-:Y:S01]  /*57710*/  IMAD.MOV.U32 R5, RZ, RZ, R26 ;  /* 0x000000ffff057224 */ /* 0x001fe200078e001a */
[----:B-1----:R-:W4:Y:S01]  /*57720*/  LDL.LU.64 R6, [R1+0x3a38] ;  /* 0x003a380001067983 */ /* 0x002f220000300a00 */
[----:B------:R-:W-:Y:S02]  /*57730*/  IMAD.MOV.U32 R4, RZ, RZ, R27 ;  /* 0x000000ffff047224 */ /* 0x000fe400078e001b */
[----:B------:R-:W2:Y:S02]  /*57740*/  LDL.LU.64 R26, [R1+0x3a30] ;  /* 0x003a3000011a7983 */ /* 0x000ea40000300a00 */
[----:B------:R-:W2:Y:S02]  /*57750*/  LDL.LU.64 R24, [R1+0x3a28] ;  /* 0x003a280001187983 */ /* 0x000ea40000300a00 */
[C---:B--2---:R-:W-:Y:S11]  /*57760*/  HMMA.16816.F32.BF16 R24, R16.reuse, R10, R24 ;  /* 0x0000000a1018723c */ /* 0x044ff60000041818 */
[----:B------:R-:W-:Y:S11]  /*57770*/  @!UPT UIADD3 URZ, URZ, URZ, URZ ;  /* 0x0000003f3f3ff290 */ /* 0x000ff6000fffe03f */
[----:B------:R-:W-:Y:S01]  /*57780*/  @!UPT UIADD3 URZ, URZ, URZ, URZ ;  /* 0x0000003f3f3ff290 */ /* 0x000fe2000fffe03f */
[----:B------:R-:W-:Y:S01]  /*57790*/  STL.64 [R1+0x2e0], R24 ;  /* 0x0002e01801007387 */ /* 0x000fe20000100a00 */
[----:B------:R0:W-:Y:S03]  /*577a0*/  STL.64 [R1+0x2e8], R26 ;  /* 0x0002e81a01007387 */ /* 0x0001e60000100a00 */
[----:B0-----:R-:W2:Y:S01]  /*577b0*/  LDL.LU.64 R26, [R1+0x3a20] ;  /* 0x003a2000011a7983 */ /* 0x001ea20000300a00 */
[----:B------:R-:W-:Y:S02]  /*577c0*/  IMAD.MOV.U32 R2, RZ, RZ, R11 ;  /* 0x000000ffff027224 */ /* 0x000fe400078e000b */
[C---:B--2---:R-:W-:Y:S01]  /*577d0*/  HMMA.16816.F32.BF16 R8, R16.reuse, R26, R12 ;  /* 0x0000001a1008723c */ /* 0x044fe2000004180c */
[----:B------:R-:W2:Y:S11]  /*577e0*/  LDL.LU R12, [R1+0x200] ;  /* 0x00020000010c7983 */ /* 0x000eb60000300800 */
[----:B------:R-:W-:Y:S11]  /*577f0*/  @!UPT UIADD3 URZ, URZ, URZ, URZ ;  /* 0x0000003f3f3ff290 */ /* 0x000ff6000fffe03f */
[----:B------:R-:W-:Y:S01]  /*57800*/  STL.64 [R1+0x2d0], R8 ;  /* 0x0002d00801007387 */ /* 0x000fe20000100a00 */
[----:B------:R-:W-:Y:S02]  /*57810*/  STL.64 [R1+0x2d8], R10 ;  /* 0x0002d80a01007387 */ /* 0x000fe40000100a00 */
[----:B------:R-:W2:Y:S02]  /*57820*/  LDL.LU R13, [R1+0x204] ;  /* 0x00020400010d7983 */ /* 0x000ea40000300800 */
[----:B------:R-:W3:Y:S01]  /*57830*/  LDL.LU R14, [R1+0x208] ;  /* 0x00020800010e7983 */ /* 0x000ee20000300800 */
[----:B------:R-:W3:Y:S04]  /*57840*/  LDL.LU R15, [R1+0x20c] ;  /* 0x00020c00010f7983 */ /* 0x000ee80000300800 */
[----:B---3--:R0:W-:Y:S01]  /*57850*/  STL.64 [R1+0x39e8], R14 ;  /* 0x0039e80e01007387 */ /* 0x0081e20000100a00 */
[----:B--2---:R-:W-:Y:S03]  /*57860*/  STL.64 [R1+0x39e0], R12 ;  /* 0x0039e00c01007387 */ /* 0x004fe60000100a00 */
[----:B0-----:R-:W2:Y:S04]  /*57870*/  LDL.LU.64 R14, [R1+0x18] ;  /* 0x00001800010e7983 */ /* 0x001ea80000300a00 */
[----:B--2---:R0:W-:Y:S04]  /*57880*/  STL.64 [R1+0x39f8], R14 ;  /* 0x0039f80e01007387 */ /* 0x0041e80000100a00 */
[----:B0-----:R-:W2:Y:S01]  /*57890*/  LDL.LU.64 R14, [R1+0x28] ;  /* 0x00002800010e7983 */ /* 0x001ea20000300a00 */
[----:B------:R-:W3:Y:S01]  /*578a0*/  LDL.LU.64 R26, [R1+0x8] ;  /* 0x00000800011a7983 */ /* 0x000ee20000300a00 */
[----:B----4-:R-:W-:Y:S02]  /*578b0*/  HMMA.16816.F32.BF16 R16, R16, R6, R20 ;  /* 0x000000061010723c */ /* 0x010fe40000041814 */
[----:B---3--:R0:W-:Y:S01]  /*578c0*/  STL.64 [R1+0x39f0], R26 ;  /* 0x0039f01a01007387 */ /* 0x0081e20000100a00 */
[----:B------:R-:W3:Y:S02]  /*578d0*/  LDL.LU R24, [R1+0x210] ;  /* 0x0002100001187983 */ /* 0x000ee40000300800 */
[----:B------:R-:W3:Y:S01]  /*578e0*/  LDL.LU R25, [R1+0x214] ;  /* 0x0002140001197983 */ /* 0x000ee20000300800 */
[----:B0-----:R-:W4:Y:S01]  /*578f0*/  LDL.LU R26, [R1+0x218] ;  /* 0x00021800011a7983 */ /* 0x001f220000300800 */
[----:B------:R-:W4:Y:S03]  /*57900*/  LDL.LU R27, [R1+0x21c] ;  /* 0x00021c00011b7983 */ /* 0x000f260000300800 */
[----:B----4-:R-:W-:Y:S01]  /*57910*/  STL.64 [R1+0x3a08], R26 ;  /* 0x003a081a01007387 */ /* 0x010fe20000100a00 */
[----:B---3--:R0:W-:Y:S03]  /*57920*/  STL.64 [R1+0x3a00], R24 ;  /* 0x003a001801007387 */ /* 0x0081e60000100a00 */
        /* <DEDUP_REMOVED lines=8> */
[----:B------:R-:W2:Y:S01]  /*579b0*/  LDL.LU.64 R22, [R1+0x3a18] ;  /* 0x003a180001167983 */ /* 0x000ea20000300a00 */
[----:B------:R-:W2:Y:S02]  /*579c0*/  LDL.LU.64 R20, [R1+0x3a10] ;  /* 0x003a100001147983 */ /* 0x000ea40000300a00 */
[----:B------:R0:W-:Y:S02]  /*579d0*/  STL.64 [R1+0x230], R16 ;  /* 0x0002301001007387 */ /* 0x0001e40000100a00 */
[----:B------:R1:W-:Y:S01]  /*579e0*/  STL.64 [R1+0x238], R18 ;  /* 0x0002381201007387 */ /* 0x0003e20000100a00 */
[----:B0-----:R-:W4:Y:S01]  /*579f0*/  LDL.LU R16, [R1+0x1c0] ;  /* 0x0001c00001107983 */ /* 0x001f220000300800 */
[----:B------:R-:W4:Y:S02]  /*57a00*/  LDL.LU R17, [R1+0x1c4] ;  /* 0x0001c40001117983 */ /* 0x000f240000300800 */
[----:B-1----:R-:W2:Y:S02]  /*57a10*/  LDL.LU R18, [R1+0x1c8] ;  /* 0x0001c80001127983 */ /* 0x002ea40000300800 */
[----:B------:R-:W2:Y:S02]  /*57a20*/  LDL.LU R19, [R1+0x1cc] ;  /* 0x0001cc0001137983 */ /* 0x000ea40000300800 */
[----:B--2---:R-:W-:Y:S01]  /*57a30*/  STL.64 [R1+0x39a0], R18 ;  /* 0x0039a01201007387 */ /* 0x004fe20000100a00 */
[----:B----4-:R0:W-:Y:S03]  /*57a40*/  STL.64 [R1+0x3998], R16 ;  /* 0x0039981001007387 */ /* 0x0101e60000100a00 */
[----:B0-----:R-:W2:Y:S01]  /*57a50*/  LDL.LU R16, [R1+0x1d0] ;  /* 0x0001d00001107983 */ /* 0x001ea20000300800 */
[----:B------:R-:W2:Y:S02]  /*57a60*/  LDL.LU R17, [R1+0x1d4] ;  /* 0x0001d40001117983 */ /* 0x000ea40000300800 */
[----:B------:R-:W4:Y:S02]  /*57a70*/  LDL.LU R18, [R1+0x1d8] ;  /* 0x0001d80001127983 */ /* 0x000f240000300800 */
[----:B------:R-:W4:Y:S01]  /*57a80*/  LDL.LU R19, [R1+0x1dc] ;  /* 0x0001dc0001137983 */ /* 0x000f220000300800 */
[----:B------:R-:W-:Y:S01]  /*57a90*/  HMMA.16816.F32.BF16 R24, R20, R14, R24 ;  /* 0x0000000e1418723c */ /* 0x000fe20000041818 */
        /* <DEDUP_REMOVED lines=8> */
[----:B------:R-:W-:Y:S09]  /*57b20*/  STL.64 [R1+0x38d8], R6 ;  /* 0x0038d80601007387 */ /* 0x000ff20000100a00 */
[----:B------:R-:W-:Y:S02]  /*57b30*/  STL.64 [R1+0x220], R24 ;  /* 0x0002201801007387 */ /* 0x000fe40000100a00 */
[----:B------:R0:W-:Y:S02]  /*57b40*/  STL.64 [R1+0x228], R26 ;  /* 0x0002281a01007387 */ /* 0x0001e40000100a00 */
[----:B0-----:R-:W4:Y:S01]  /*57b50*/  LDL.LU.64 R26, [R1+0x3a08] ;  /* 0x003a0800011a7983 */ /* 0x001f220000300a00 */
[----:B------:R-:W4:Y:S02]  /*57b60*/  LDL.LU.64 R24, [R1+0x3a00] ;  /* 0x003a000001187983 */ /* 0x000f240000300a00 */
[----:B------:R-:W4:Y:S02]  /*57b70*/  LDL.LU.64 R14, [R1+0x39f8] ;  /* 0x0039f800010e7983 */ /* 0x000f240000300a00 */
[----:B----4-:R-:W-:Y:S01]  /*57b80*/  HMMA.16816.F32.BF16 R24, R20, R14, R24 ;  /* 0x0000000e1418723c */ /* 0x010fe20000041818 */
[----:B------:R-:W-:-:S02]  /*57b90*/  IMAD.MOV.U32 R7, RZ, RZ, R14 ;  /* 0x000000ffff077224 */ /* 0x000fc400078e000e */
[----:B------:R-:W-:Y:S11]  /*57ba0*/  IMAD.MOV.U32 R6, RZ, RZ, R15 ;  /* 0x000000ffff067224 */ /* 0x000ff600078e000f */
[----:B------:R-:W-:Y:S09]  /*57bb0*/  @!UPT UIADD3 URZ, URZ, URZ, URZ ;  /* 0x0000003f3f3ff290 */ /* 0x000ff2000fffe03f */
[----:B------:R-:W-:Y:S01]  /*57bc0*/  STL.64 [R1+0x210], R24 ;  /* 0x0002101801007387 */ /* 0x000fe20000100a00 */
[----:B------:R0:W-:Y:S03]  /*57bd0*/  STL.64 [R1+0x218], R26 ;  /* 0x0002181a01007387 */ /* 0x0001e60000100a00 */
[----:B0-----:R-:W4:Y:S01]  /*57be0*/  LDL.LU.64 R26, [R1+0x39f0] ;  /* 0x0039f000011a7983 */ /* 0x001f220000300a00 */
[----:B------:R-:W4:Y:S02]  /*57bf0*/  LDL.LU.64 R14, [R1+0x39e8] ;  /* 0x0039e800010e7983 */ /* 0x000f240000300a00 */
[----:B------:R-:W4:Y:S02]  /*57c00*/  LDL.LU.64 R12, [R1+0x39e0] ;  /* 0x0039e000010c7983 */ /* 0x000f240000300a00 */
[----:B------:R0:W-:Y:S01]  /*57c10*/  STL.64 [R1+0x3990], R6 ;  /* 0x0039900601007387 */ /* 0x0001e20000100a00 */
[----:B------:R-:W-:Y:S04]  /*57c20*/  STL.64 [R1+0x3988], R4 ;  /* 0x0039880401007387 */ /* 0x000fe80000100a00 */
[----:B0-----:R-:W2:Y:S01]  /*57c30*/  LDL.LU.64 R6, [R1+0x38] ;  /* 0x0000380001067983 */ /* 0x001ea20000300a00 */
[C---:B----4-:R-:W-:Y:S11]  /*57c40*/  HMMA.16816.F32.BF16 R12, R20.reuse, R26, R12 ;  /* 0x0000001a140c723c */ /* 0x050ff6000004180c */
[----:B------:R-:W-:Y:S11]  /*57c50*/  @!UPT UIADD3 URZ, URZ, URZ, URZ ;  /* 0x0000003f3f3ff290 */ /* 0x000ff6000fffe03f */
[----:B------:R-:W-:Y:S01]  /*57c60*/  @!UPT UIADD3 URZ, URZ, URZ, URZ ;  /* 0x0000003f3f3ff290 */ /* 0x000fe2000fffe03f */
[----:B------:R0:W-:Y:S01]  /*57c70*/  STL.64 [R1+0x200], R12 ;  /* 0x0002000c01007387 */ /* 0x0001e20000100a00 */
[----:B------:R1:W-:Y:S02]  /*57c80*/  STL.64 [R1+0x208], R14 ;  /* 0x0002080e01007387 */ /* 0x0003e40000100a00 */
[----:B0-----:R-:W-:Y:S01]  /*57c90*/  IMAD.MOV.U32 R13, RZ, RZ, R26 ;  /* 0x000000ffff0d7224 */ /* 0x001fe200078e001a */
[----:B-1----:R-:W2:Y:S01]  /*57ca0*/  LDL.LU.64 R14, [R1+0x39d8] ;  /* 0x0039d800010e7983 */ /* 0x002ea20000300a00 */
[----:B------:R-:W-:Y:S02]  /*57cb0*/  IMAD.MOV.U32 R12, RZ, RZ, R27 ;  /* 0x000000ffff0c7224 */ /* 0x000fe400078e001b */
[----:B------:R-:W3:Y:S02]  /*57cc0*/  LDL.LU.64 R26, [R1+0x39d0] ;  /* 0x0039d000011a7983 */ /* 0x000ee40000300a00 */
[----:B------:R-:W4:Y:S01]  /*57cd0*/  LDL.LU.64 R24, [R1+0x39c8] ;  /* 0x0039c80001187983 */ /* 0x000f220000300a00 */
[C---:B---3--:R-:W-:Y:S08]  /*57ce0*/  HMMA.16816.F32.BF16 R8, R20.reuse, R26, R8 ;  /* 0x0000001a1408723c */ /* 0x048ff00000041808 */
[C---:B--2---:R-:W-:Y:S11]  /*57cf0*/  HMMA.16816.F32.BF16 R16, R20.reuse, R14, R16 ;  /* 0x0000000e1410723c */ /* 0x044ff60000041810 */
[----:B------:R-:W-:Y:S04]  /*57d00*/  @!UPT UIADD3 URZ, URZ, URZ, URZ ;  /* 0x0000003f3f3ff290 */ /* 0x000fe8000fffe03f */
[----:B------:R-:W-:Y:S01]  /*57d10*/  STL.64 [R1+0x1f0], R8 ;  /* 0x0001f00801007387 */ /* 0x000fe20000100a00 */
[----:B------:R0:W-:Y:S03]  /*57d20*/  STL.64 [R1+0x1f8], R10 ;  /* 0x0001f80a01007387 */ /* 0x0001e60000100a00 */
[----:B0-----:R-:W2:Y:S01]  /*57d30*/  LDL.LU.64 R10, [R1+0x39c0] ;  /* 0x0039c000010a7983 */ /* 0x001ea20000300a00 */
[----:B------:R-:W3:Y:S02]  /*57d40*/  LDL.LU R9, [R1+0x39b8] ;  /* 0x0039b80001097983 */ /* 0x000ee40000300800 */
[----:B------:R0:W-:Y:S02]  /*57d50*/  STL.64 [R1+0x3880], R26 ;  /* 0x0038801a01007387 */ /* 0x0001e40000100a00 */
[----:B----4-:R-:W-:Y:S01]  /*57d60*/  STL.64 [R1+0x3878], R24 ;  /* 0x0038781801007387 */ /* 0x010fe20000100a00 */
[----:B0-----:R-:W4:Y:S01]  /*57d70*/  LDL.LU.64 R26, [R1+0x158] ;  /* 0x00015800011a7983 */ /* 0x001f220000300a00 */
[----:B------:R-:W3:Y:S02]  /*57d80*/  LDL R8, [R1+0x684] ;  /* 0x0006840001087983 */ /* 0x000ee40000100800 */
[----:B------:R-:W-:Y:S02]  /*57d90*/  STL.64 [R1+0x4f0], R16 ;  /* 0x0004f01001007387 */ /* 0x000fe40000100a00 */
[----:B------:R0:W-:Y:S02]  /*57da0*/  STL.64 [R1+0x4f8], R18 ;  /* 0x0004f81201007387 */ /* 0x0001e40000100a00 */
[----:B0-----:R-:W2:Y:S01]  /*57db0*/  LDL.LU.64 R18, [R1+0x39b0] ;  /* 0x0039b00001127983 */ /* 0x001ea20000300a00 */
[----:B------:R-:W2:Y:S02]  /*57dc0*/  LDL.LU.64 R16, [R1+0x39a8] ;  /* 0x0039a80001107983 */ /* 0x000ea40000300a00 */
[----:B------:R-:W-:Y:S01]  /*57dd0*/  STL.64 [R1+0x38e0], R14 ;  /* 0x0038e00e01007387 */ /* 0x000fe20000100a00 */
[----:B--2---:R-:W-:Y:S11]  /*57de0*/  HMMA.16816.F32.BF16 R16, R20, R10, R16 ;  /* 0x0000000a1410723c */ /* 0x004ff60000041810 */
[----:B------:R-:W-:Y:S11]  /*57df0*/  @!UPT UIADD3 URZ, URZ, URZ, URZ ;  /* 0x0000003f3f3ff290 */ /* 0x000ff6000fffe03f */
[----:B------:R-:W-:Y:S01]  /*57e00*/  @!UPT UIADD3 URZ, URZ, URZ, URZ ;  /* 0x0000003f3f3ff290 */ /* 0x000fe2000fffe03f */
[----:B------:R-:W-:Y:S01]  /*57e10*/  STL.64 [R1+0x4e0], R16 ;  /* 0x0004e01001007387 */ /* 0x000fe20000100a00 */
[----:B------:R0:W-:Y:S03]  /*57e20*/  STL.64 [R1+0x4e8], R18 ;  /* 0x0004e81201007387 */ /* 0x0001e60000100a00 */
[----:B0-----:R-:W2:Y:S01]  /*57e30*/  LDL.LU.64 R18, [R1+0x39a0] ;  /* 0x0039a00001127983 */ /* 0x001ea20000300a00 */
[----:B------:R-:W2:Y:S02]  /*57e40*/  LDL.LU.64 R16, [R1+0x3998] ;  /* 0x0039980001107983 */ /* 0x000ea40000300a00 */
[----:B------:R-:W-:Y:S02]  /*57e50*/  STL.64 [R1+0x3870], R10 ;  /* 0x0038700a01007387 */ /* 0x000fe40000100a00 */
[----:B---3--:R0:W-:Y:S02]  /*57e60*/  STL.64 [R1+0x3868], R8 ;  /* 0x0038680801007387 */ /* 0x0081e40000100a00 */
[----:B0-----:R-:W3:Y:S01]  /*57e70*/  LDL.LU R8, [R1+0x1b0] ;  /* 0x0001b00001087983 */ /* 0x001ee20000300800 */
[----:B------:R-:W3:Y:S02]  /*57e80*/  LDL.LU R9, [R1+0x1b4] ;  /* 0x0001b40001097983 */ /* 0x000ee40000300800 */
[----:B------:R-:W3:Y:S02]  /*57e90*/  LDL.LU R10, [R1+0x1b8] ;  /* 0x0001b800010a7983 */ /* 0x000ee40000300800 */
[----:B------:R-:W3:Y:S02]  /*57ea0*/  LDL.LU R11, [R1+0x1bc] ;  /* 0x0001bc00010b7983 */ /* 0x000ee40000300800 */
[----:B----4-:R-:W-:-:S02]  /*57eb0*/  IMAD.MOV.U32 R3, RZ, RZ, R26 ;  /* 0x000000ffff037224 */ /* 0x010fc400078e001a */
[----:B------:R-:W-:Y:S01]  /*57ec0*/  IMAD.MOV.U32 R0, RZ, RZ, R27 ;  /* 0x000000ffff007224 */ /* 0x000fe200078e001b */
[C---:B--2---:R-:W-:Y:S08]  /*57ed0*/  HMMA.16816.F32.BF16 R16, R20.reuse, R6, R16 ;  /* 0x000000061410723c */ /* 0x044ff00000041810 */
[----:B---3--:R-:W-:Y:S11]  /*57ee0*/  HMMA.16816.F32.BF16 R8, R20, R26, R8 ;  /* 0x0000001a1408723c */ /* 0x008ff60000041808 */
[----:B------:R-:W-:Y:S04]  /*57ef0*/  @!UPT UIADD3 URZ, URZ, URZ, URZ ;  /* 0x0000003f3f3ff290 */ /* 0x000fe8000fffe03f */
[----:B------:R0:W-:Y:S01]  /*57f00*/  STL.64 [R1+0x4d0], R16 ;  /* 0x0004d01001007387 */ /* 0x0001e20000100a00 */
[----:B------:R-:W-:Y:S02]  /*57f10*/  STL.64 [R1+0x4d8], R18 ;  /* 0x0004d81201007387 */ /* 0x000fe40000100a00 */
[----:B------:R-:W-:Y:S02]  /*57f20*/  IMAD.MOV.U32 R26, RZ, RZ, R13 ;  /* 0x000000ffff1a7224 */ /* 0x000fe400078e000d */
[----:B------:R-:W-:Y:S02]  /*57f30*/  IMAD.MOV.U32 R27, RZ, RZ, R12 ;  /* 0x000000ffff1b7224 */ /* 0x000fe400078e000c */
[----:B0-----:R-:W-:Y:S02]  /*57f40*/  IMAD.MOV.U32 R17, RZ, RZ, R6 ;  /* 0x000000ffff117224 */ /* 0x001fe400078e0006 */
[----:B------:R-:W-:Y:S02]  /*57f50*/  IMAD.MOV.U32 R16, RZ, RZ, R7 ;  /* 0x000000ffff107224 */ /* 0x000fe400078e0007 */
[----:B------:R-:W2:Y:S01]  /*57f60*/  LDL.LU.64 R6, [R1+0x3990] ;  /* 0x0039900001067983 */ /* 0x000ea20000300a00 */
[----:B------:R-:W3:Y:S02]  /*57f70*/  LDL.LU.64 R4, [R1+0x3988] ;  /* 0x0039880001047983 */ /* 0x000ee40000300a00 */
[----:B------:R0:W-:Y:S02]  /*57f80*/  STL.64 [R1+0x3888], R16 ;  /* 0x0038881001007387 */ /* 0x0001e40000100a00 */
[----:B------:R-:W-:Y:S01]  /*57f90*/  STL.64 [R1+0x550], R8 ;  /* 0x0005500801007387 */ /* 0x000fe20000100a00 */
[----:B------:R-:W-:Y:S01]  /*57fa0*/  STL.64 [R1+0x558], R10 ;  /* 0x0005580a01007387 */ /* 0x000fe20000100a00 */
[----:B------:R2:W-:Y:S03]  /*57fb0*/  STL.64 [R1+0x3890], R26 ;  /* 0x0038901a01007387 */ /* 0x0005e60000100a00 */
[----:B0-----:R-:W4:Y:S01]  /*57fc0*/  LDL.LU R16, [R1+0x70] ;  /* 0x0000700001107983 */ /* 0x001f220000300800 */
[----:B------:R-:W4:Y:S02]  /*57fd0*/  LDL.LU R17, [R1+0x74] ;  /* 0x0000740001117983 */ /* 0x000f240000300800 */
[----:B------:R-:W3:Y:S02]  /*57fe0*/  LDL.LU R18, [R1+0x78] ;  /* 0x0000780001127983 */ /* 0x000ee40000300800 */
[----:B------:R-:W3:Y:S02]  /*57ff0*/  LDL.LU R19, [R1+0x7c] ;  /* 0x00007c0001137983 */ /* 0x000ee40000300800 */
[----:B--2---:R-:W-:-:S02]  /*58000*/  IMAD.MOV.U32 R26, RZ, RZ, R7 ;  /* 0x000000ffff1a7224 */ /* 0x004fc400078e0007 */
[----:B------:R-:W-:Y:S01]  /*58010*/  IMAD.MOV.U32 R27, RZ, RZ, R6 ;  /* 0x000000ffff1b7224 */ /* 0x000fe200078e0006 */
[----:B---3--:R-:W-:Y:S01]  /*58020*/  STL.64 [R1+0x38a0], R18 ;  /* 0x0038a01201007387 */ /* 0x008fe20000100a00 */
[----:B----4-:R0:W-:Y:S03]  /*58030*/  STL.64 [R1+0x3898], R16 ;  /* 0x0038981001007387 */ /* 0x0101e60000100a00 */
[----:B------:R-:W-:Y:S01]  /*58040*/  STL.64 [R1+0x38a8], R26 ;  /* 0x0038a81a01007387 */ /* 0x000fe20000100a00 */
[----:B0-----:R-:W2:Y:S01]  /*58050*/  LDL.LU R16, [R1+0x80] ;  /* 0x0000800001107983 */ /* 0x001ea20000300800 */
[----:B------:R-:W2:Y:S02]  /*58060*/  LDL.LU R17, [R1+0x84] ;  /* 0x0000840001117983 */ /* 0x000ea40000300800 */
[----:B------:R-:W3:Y:S02]  /*58070*/  LDL.LU R18, [R1+0x88] ;  /* 0x0000880001127983 */ /* 0x000ee40000300800 */
[----:B------:R-:W3:Y:S01]  /*58080*/  LDL.LU R19, [R1+0x8c] ;  /* 0x00008c0001137983 */ /* 0x000ee20000300800 */
[----:B------:R-:W4:Y:S01]  /*58090*/  LDL.LU R12, [R1+0xb0] ;  /* 0x0000b000010c7983 */ /* 0x000f220000300800 */
[----:B------:R-:W4:Y:S02]  /*580a0*/  LDL.LU R13, [R1+0xb4] ;  /* 0x0000b400010d7983 */ /* 0x000f240000300800 */
[----:B------:R-:W2:Y:S02]  /*580b0*/  LDL.LU R14, [R1+0xb8] ;  /* 0x0000b800010e7983 */ /* 0x000ea40000300800 */
[----:B------:R-:W2:Y:S02]  /*580c0*/  LDL.LU R15, [R1+0xbc] ;  /* 0x0000bc00010f7983 */ /* 0x000ea40000300800 */
[----:B--2---:R0:W-:Y:S01]  /*580d0*/  STL.64 [R1+0x38f0], R14 ;  /* 0x0038f00e01007387 */ /* 0x0041e20000100a00 */
[----:B----4-:R-:W-:Y:S03]  /*580e0*/  STL.64 [R1+0x38e8], R12 ;  /* 0x0038e80c01007387 */ /* 0x010fe60000100a00 */
[----:B0-----:R-:W2:Y:S01]  /*580f0*/  LDL R14, [R1+0xf8] ;  /* 0x0000f800010e7983 */ /* 0x001ea20000100800 */
[----:B------:R-:W-:-:S02]  /*58100*/  IMAD.MOV.U32 R15, RZ, RZ, R2 ;  /* 0x000000ffff0f7224 */ /* 0x000fc400078e0002 */
[----:B------:R-:W4:Y:S03]  /*58110*/  LDL.LU R2, [R1+0x3980] ;  /* 0x0039800001027983 */ /* 0x000f260000300800 */
[----:B--2---:R0:W-:Y:S02]  /*58120*/  STL.64 [R1+0x3900], R14 ;  /* 0x0039000e01007387 */ /* 0x0041e40000100a00 */
[----:B0-----:R-:W-:Y:S02]  /*58130*/  IMAD.MOV.U32 R14, RZ, RZ, R5 ;  /* 0x000000ffff0e7224 */ /* 0x001fe400078e0005 */
[----:B------:R-:W-:-:S05]  /*58140*/  IMAD.MOV.U32 R15, RZ, RZ, R4 ;  /* 0x000000ffff0f7224 */ /* 0x000fca00078e0004 */
[----:B------:R-:W-:Y:S01]  /*58150*/  STL.64 [R1+0x3918], R14 ;  /* 0x0039180e01007387 */ /* 0x000fe20000100a00 */
[----:B------:R-:W2:Y:S03]  /*58160*/  LDL.LU.64 R6, [R1+0xe8] ;  /* 0x0000e80001067983 */ /* 0x000ea60000300a00 */
[----:B--2---:R0:W-:Y:S01]  /*58170*/  STL.64 [R1+0x38f8], R6 ;  /* 0x0038f80601007387 */ /* 0x0041e20000100a00 */
[----:B------:R-:W2:Y:S02]  /*58180*/  LDL.LU R4, [R1+0xc0] ;  /* 0x0000c00001047983 */ /* 0x000ea40000300800 */
[----:B------:R-:W2:Y:S01]  /*58190*/  LDL.LU R5, [R1+0xc4] ;  /* 0x0000c40001057983 */ /* 0x000ea20000300800 */
[----:B0-----:R-:W2:Y:S01]  /*581a0*/  LDL.LU R6, [R1+0xc8] ;  /* 0x0000c80001067983 */ /* 0x001ea20000300800 */
[----:B------:R-:W2:Y:S02]  /*581b0*/  LDL.LU R7, [R1+0xcc] ;  /* 0x0000cc0001077983 */ /* 0x000ea40000300800 */
[----:B------:R-:W2:Y:S02]  /*581c0*/  LDL.LU.64 R14, [R1+0x118] ;  /* 0x00011800010e7983 */ /* 0x000ea40000300a00 */
[----:B--2---:R-:W-:Y:S01]  /*581d0*/  STL.64 [R1+0x3930], R14 ;  /* 0x0039300e01007387 */ /* 0x004fe20000100a00 */
[----:B------:R-:W-:Y:S02]  /*581e0*/  STL.64 [R1+0x3910], R6 ;  /* 0x0039100601007387 */ /* 0x000fe40000100a00 */
[----:B------:R0:W-:Y:S02]  /*581f0*/  STL.64 [R1+0x3908], R4 ;  /* 0x0039080401007387 */ /* 0x0001e40000100a00 */
[----:B0-----:R-:W2:Y:S01]  /*58200*/  LDL.LU R4, [R1+0x160] ;  /* 0x0001600001047983 */ /* 0x001ea20000300800 */
[----:B------:R-:W2:Y:S02]  /*58210*/  LDL.LU R5, [R1+0x164] ;  /* 0x0001640001057983 */ /* 0x000ea40000300800 */
[----:B------:R-:W2:Y:S02]  /*58220*/  LDL.LU R6, [R1+0x168] ;  /* 0x0001680001067983 */ /* 0x000ea40000300800 */
[----:B------:R-:W2:Y:S01]  /*58230*/  LDL.LU R7, [R1+0x16c] ;  /* 0x00016c0001077983 */ /* 0x000ea20000300800 */
[----:B------:R-:W2:Y:S01]  /*58240*/  LDL R14, [R1+0x128] ;  /* 0x00012800010e7983 */ /* 0x000ea20000100800 */
[----:B----4-:R-:W-:-:S02]  /*58250*/  IMAD.MOV.U32 R15, RZ, RZ, R2 ;  /* 0x000000ffff0f7224 */ /* 0x010fc400078e0002 */
[----:B------:R-:W4:Y:S03]  /*58260*/  LDL.LU R2, [R1+0x397c] ;  /* 0x00397c0001027983 */ /* 0x000f260000300800 */
[----:B--2---:R0:W-:Y:S04]  /*58270*/  STL.64 [R1+0x3948], R14 ;  /* 0x0039480e01007387 */ /* 0x0041e80000100a00 */
[----:B0-----:R-:W2:Y:S04]  /*58280*/  LDL.LU.64 R14, [R1+0x138] ;  /* 0x00013800010e7983 */ /* 0x001ea80000300a00 */
[----:B--2---:R-:W-:Y:S01]  /*58290*/  STL.64 [R1+0x3960], R14 ;  /* 0x0039600e01007387 */ /* 0x004fe20000100a00 */
[----:B------:R-:W-:Y:S02]  /*582a0*/  STL.64 [R1+0x3928], R6 ;  /* 0x0039280601007387 */ /* 0x000fe40000100a00 */
[----:B------:R0:W-:Y:S02]  /*582b0*/  STL.64 [R1+0x3920], R4 ;  /* 0x0039200401007387 */ /* 0x0001e40000100a00 */
[----:B0-----:R-:W2:Y:S01]  /*582c0*/  LDL.LU R4, [R1+0x170] ;  /* 0x0001700001047983 */ /* 0x001ea20000300800 */
[----:B------:R-:W2:Y:S02]  /*582d0*/  LDL.LU R5, [R1+0x174] ;  /* 0x0001740001057983 */ /* 0x000ea40000300800 */
[----:B------:R-:W2:Y:S02]  /*582e0*/  LDL.LU R6, [R1+0x178] ;  /* 0x0001780001067983 */ /* 0x000ea40000300800 */
[----:B------:R-:W2:Y:S01]  /*582f0*/  LDL.LU R7, [R1+0x17c] ;  /* 0x00017c0001077983 */ /* 0x000ea20000300800 */
[----:B------:R-:W3:Y:S01]  /*58300*/  LDL R14, [R1+0x148] ;  /* 0x00014800010e7983 */ /* 0x000ee20000100800 */
[----:B----4-:R-:W-:-:S02]  /*58310*/  IMAD.MOV.U32 R15, RZ, RZ, R2 ;  /* 0x000000ffff0f7224 */ /* 0x010fc400078e0002 */
[----:B------:R-:W4:Y:S01]  /*58320*/  LDL.LU R2, [R1+0x3978] ;  /* 0x0039780001027983 */ /* 0x000f220000300800 */
        /* <DEDUP_REMOVED lines=20> */
[----:B---3--:R-:W-:Y:S01]  /*58470*/  STL.64 [R1+0x38b8], R18 ;  /* 0x0038b81201007387 */ /* 0x008fe20000100a00 */
[----:B------:R-:W-:Y:S03]  /*58480*/  STL.64 [R1+0x38b0], R16 ;  /* 0x0038b01001007387 */ /* 0x000fe60000100a00 */
[----:B------:R0:W-:Y:S01]  /*58490*/  STL.64 [R1+0x38d0], R26 ;  /* 0x0038d01a01007387 */ /* 0x0001e20000100a00 */
[----:B------:R-:W3:Y:S02]  /*584a0*/  LDL.LU R24, [R1+0xa0] ;  /* 0x0000a00001187983 */ /* 0x000ee40000300800 */
[----:B------:R-:W3:Y:S01]  /*584b0*/  LDL.LU R25, [R1+0xa4] ;  /* 0x0000a40001197983 */ /* 0x000ee20000300800 */
        /* <DEDUP_REMOVED lines=51> */
[----:B0-----:R-:W2:Y:S02]  /*587f0*/  LDL.LU.64 R14, [R1+0x3900] ;  /* 0x00390000010e7983 */ /* 0x001ea40000300a00 */
[C---:B--2---:R-:W-:Y:S02]  /*58800*/  HMMA.16816.F32.BF16 R12, R20.reuse, R14, R4 ;  /* 0x0000000e140c723c */ /* 0x044fe40000041804 */
[----:B------:R-:W2:Y:S11]  /*58810*/  LDL.LU.64 R6, [R1+0x38f8] ;  /* 0x0038f80001067983 */ /* 0x000eb60000300a00 */
[----:B------:R-:W-:Y:S10]  /*58820*/  @!UPT UIADD3 URZ, URZ, URZ, URZ ;  /* 0x0000003f3f3ff290 */ /* 0x000ff4000fffe03f */
[----:B------:R-:W-:Y:S01]  /*58830*/  STL.64 [R1+0xc0], R12 ;  /* 0x0000c00c01007387 */ /* 0x000fe20000100a00 */
[----:B------:R0:W-:Y:S03]  /*58840*/  STL.64 [R1+0xc8], R14 ;  /* 0x0000c80e01007387 */ /* 0x0001e60000100a00 */
[----:B0-----:R-:W2:Y:S01]  /*58850*/  LDL.LU.64 R14, [R1+0x38f0] ;  /* 0x0038f000010e7983 */ /* 0x001ea20000300a00 */
[----:B------:R-:W2:Y:S02]  /*58860*/  LDL.LU.64 R12, [R1+0x38e8] ;  /* 0x0038e800010c7983 */ /* 0x000ea40000300a00 */
[C---:B--2---:R-:W-:Y:S11]  /*58870*/  HMMA.16816.F32.BF16 R12, R20.reuse, R6, R12 ;  /* 0x00000006140c723c */ /* 0x044ff6000004180c */
        /* <DEDUP_REMOVED lines=8> */
[----:B---3--:R-:W-:Y:S01]  /*58900*/  HMMA.16816.F32.BF16 R20, R20, R6, R24 ;  /* 0x000000061414723c */ /* 0x008fe20000041818 */
[----:B------:R-:W3:Y:S01]  /*58910*/  LDL.LU.64 R26, [R1+0x38d0] ;  /* 0x0038d000011a7983 */ /* 0x000ee20000300a00 */
[----:B------:R-:W-:-:S02]  /*58920*/  IMAD.MOV.U32 R28, RZ, RZ, R6 ;  /* 0x000000ffff1c7224 */ /* 0x000fc400078e0006 */
[----:B------:R-:W-:Y:S02]  /*58930*/  IMAD.MOV.U32 R29, RZ, RZ, R7 ;  /* 0x000000ffff1d7224 */ /* 0x000fe400078e0007 */
[----:B------:R-:W3:Y:S01]  /*58940*/  LDL.LU.64 R6, [R1+0x38c8] ;  /* 0x0038c80001067983 */ /* 0x000ee20000300a00 */
[----:B------:R-:W3:Y:S02]  /*58950*/  LDL.LU.64 R4, [R1+0x38c0] ;  /* 0x0038c00001047983 */ /* 0x000ee40000300a00 */
[----:B----4-:R-:W-:Y:S11]  /*58960*/  IMAD.MOV.U32 R11, RZ, RZ, R2 ;  /* 0x000000ffff0b7224 */ /* 0x010ff600078e0002 */
[----:B------:R-:W-:Y:S03]  /*58970*/  @!UPT UIADD3 URZ, URZ, URZ, URZ ;  /* 0x0000003f3f3ff290 */ /* 0x000fe6000fffe03f */
[----:B------:R0:W-:Y:S01]  /*58980*/  STL.64 [R1+0xa0], R20 ;  /* 0x0000a01401007387 */ /* 0x0001e20000100a00 */
[----:B------:R1:W-:Y:S02]  /*58990*/  STL [R1+0xa8], R22 ;  /* 0x0000a81601007387 */ /* 0x0003e40000100800 */
[----:B------:R-:W-:Y:S01]  /*589a0*/  IMAD.MOV.U32 R2, RZ, RZ, R23 ;  /* 0x000000ffff027224 */ /* 0x000fe200078e0017 */
[----:B0-----:R-:W4:Y:S01]  /*589b0*/  LDL.LU R20, [R1+0x40] ;  /* 0x0000400001147983 */ /* 0x001f220000300800 */
[----:B------:R-:W4:Y:S02]  /*589c0*/  LDL.LU R21, [R1+0x44] ;  /* 0x0000440001157983 */ /* 0x000f240000300800 */
[----:B-1----:R-:W4:Y:S02]  /*589d0*/  LDL.LU R22, [R1+0x48] ;  /* 0x0000480001167983 */ /* 0x002f240000300800 */
[----:B------:R-:W4:Y:S01]  /*589e0*/  LDL.LU R23, [R1+0x4c] ;  /* 0x00004c0001177983 */ /* 0x000f220000300800 */
[----:B------:R-:W-:Y:S01]  /*589f0*/  STL [R1+0x34a0], R2 ;  /* 0x0034a00201007387 */ /* 0x000fe20000100800 */
[C---:B---3--:R-:W-:Y:S03]  /*58a00*/  HMMA.16816.F32.BF16 R24, R4.reuse, R26, R16 ;  /* 0x0000001a0418723c */ /* 0x048fe60000041810 */
[----:B------:R-:W3:Y:S01]  /*58a10*/  LDL.LU.64 R18, [R1+0x38b8] ;  /* 0x0038b80001127983 */ /* 0x000ee20000300a00 */
[----:B------:R-:W3:Y:S11]  /*58a20*/  LDL.LU.64 R16, [R1+0x38b0] ;  /* 0x0038b00001107983 */ /* 0x000ef60000300a00 */
[----:B------:R-:W-:Y:S08]  /*58a30*/  @!UPT UIADD3 URZ, URZ, URZ, URZ ;  /* 0x0000003f3f3ff290 */ /* 0x000ff0000fffe03f */
        /* <DEDUP_REMOVED lines=11> */
[----:B------:R-:W3:Y:S11]  /*58af0*/  LDL.LU.64 R16, [R1+0x3888] ;  /* 0x0038880001107983 */ /* 0x000ef60000300a00 */
[----:B------:R-:W-:Y:S10]  /*58b00*/  @!UPT UIADD3 URZ, URZ, URZ, URZ ;  /* 0x0000003f3f3ff290 */ /* 0x000ff4000fffe03f */
[----:B------:R-:W-:Y:S01]  /*58b10*/  STL.64 [R1+0x70], R24 ;  /* 0x0000701801007387 */ /* 0x000fe20000100a00 */
[----:B------:R0:W-:Y:S02]  /*58b20*/  STL [R1+0x78], R26 ;  /* 0x0000781a01007387 */ /* 0x0001e40000100800 */
[----:B------:R-:W-:Y:S02]  /*58b30*/  IMAD.MOV.U32 R2, RZ, RZ, R27 ;  /* 0x000000ffff027224 */ /* 0x000fe400078e001b */
[----:B0-----:R-:W2:Y:S01]  /*58b40*/  LDL.LU.64 R26, [R1+0x3880] ;  /* 0x00388000011a7983 */ /* 0x001ea20000300a00 */
[----:B------:R-:W3:Y:S02]  /*58b50*/  LDL.LU.64 R24, [R1+0x3878] ;  /* 0x0038780001187983 */ /* 0x000ee40000300a00 */
[----:B------:R0:W-:Y:S02]  /*58b60*/  STL [R1+0x34c0], R2 ;  /* 0x0034c00201007387 */ /* 0x0001e40000100800 */
[----:B0-----:R-:W3:Y:S01]  /*58b70*/  LDL R2, [R1+0x688] ;  /* 0x0006880001027983 */ /* 0x001ee20000100800 */
[C---:B--2---:R-:W-:Y:S11]  /*58b80*/  HMMA.16816.F32.BF16 R8, R4.reuse, R26, R8 ;  /* 0x0000001a0408723c */ /* 0x044ff60000041808 */
[----:B------:R-:W-:Y:S11]  /*58b90*/  @!UPT UIADD3 URZ, URZ, URZ, URZ ;  /* 0x0000003f3f3ff290 */ /* 0x000ff6000fffe03f */
[----:B------:R-:W-:Y:S01]  /*58ba0*/  @!UPT UIADD3 URZ, URZ, URZ, URZ ;  /* 0x0000003f3f3ff290 */ /* 0x000fe2000fffe03f */
[----:B------:R-:W-:Y:S01]  /*58bb0*/  STL.64 [R1+0x60], R8 ;  /* 0x0000600801007387 */ /* 0x000fe20000100a00 */
[----:B------:R0:W-:Y:S03]  /*58bc0*/  STL.64 [R1+0x68], R10 ;  /* 0x0000680a01007387 */ /* 0x0001e60000100a00 */
[----:B0-----:R-:W4:Y:S01]  /*58bd0*/  LDL.LU.64 R10, [R1+0x3870] ;  /* 0x00387000010a7983 */ /* 0x001f220000300a00 */
[----:B------:R-:W2:Y:S02]  /*58be0*/  LDL.LU.64 R8, [R1+0x3868] ;  /* 0x0038680001087983 */ /* 0x000ea40000300a00 */
[----:B------:R-:W3:Y:S02]  /*58bf0*/  LDL.LU R26, [R1+0x58] ;  /* 0x00005800011a7983 */ /* 0x000ee40000300800 */
[----:B------:R-:W3:Y:S02]  /*58c00*/  LDL.LU R27, [R1+0x5c] ;  /* 0x00005c00011b7983 */ /* 0x000ee40000300800 */
[C---:B---3--:R-:W-:Y:S11]  /*58c10*/  HMMA.16816.F32.BF16 R24, R4.reuse, R14, R24 ;  /* 0x0000000e0418723c */ /* 0x048ff60000041818 */
[----:B------:R-:W-:Y:S11]  /*58c20*/  @!UPT UIADD3 URZ, URZ, URZ, URZ ;  /* 0x0000003f3f3ff290 */ /* 0x000ff6000fffe03f */
[----:B------:R-:W-:Y:S01]  /*58c30*/  @!UPT UIADD3 URZ, URZ, URZ, URZ ;  /* 0x0000003f3f3ff290 */ /* 0x000fe2000fffe03f */
[----:B------:R-:W-:Y:S01]  /*58c40*/  STL.64 [R1+0x50], R24 ;  /* 0x0000501801007387 */ /* 0x000fe20000100a00 */
[----:B------:R4:W-:Y:S02]  /*58c50*/  STL.64 [R1+0x58], R26 ;  /* 0x0000581a01007387 */ /* 0x0009e40000100a00 */
[----:B----4-:R-:W-:Y:S01]  /*58c60*/  HMMA.16816.F32.BF16 R24, R4, R10, R20 ;  /* 0x0000000a0418723c */ /* 0x010fe20000041814 */
[----:B------:R-:W0:Y:S04]  /*58c70*/  LDSM.16.MT88.4 R20, [R2+0x12000] ;  /* 0x012000000214783b */ /* 0x000e280000004200 */
[----:B--2---:R-:W-:Y:S11]  /*58c80*/  STL [R1+0x3840], R9 ;  /* 0x0038400901007387 */ /* 0x004ff60000100800 */
[----:B------:R-:W-:Y:S07]  /*58c90*/  @!UPT UIADD3 URZ, URZ, URZ, URZ ;  /* 0x0000003f3f3ff290 */ /* 0x000fee000fffe03f */
[----:B------:R-:W-:Y:S01]  /*58ca0*/  STL.64 [R1+0x40], R24 ;  /* 0x0000401801007387 */ /* 0x000fe20000100a00 */
[----:B------:R-:W-:Y:S02]  /*58cb0*/  STL.64 [R1+0x48], R26 ;  /* 0x0000481a01007387 */ /* 0x000fe40000100a00 */
[----:B------:R-:W-:Y:S01]  /*58cc0*/  LDSM.16.M88.4 R24, [R8+0x1080] ;  /* 0x001080000818783b */ /* 0x000fe20000000200 */
[----:B0-----:R-:W-:Y:S03]  /*58cd0*/  STL.64 [R1+0x37a0], R22 ;  /* 0x0037a01601007387 */ /* 0x001fe60000100a00 */
[----:B------:R-:W-:Y:S02]  /*58ce0*/  STL.64 [R1+0x3798], R20 ;  /* 0x0037981401007387 */ /* 0x000fe40000100a00 */
[----:B------:R-:W0:Y:S04]  /*58cf0*/  LDSM.16.M88.4 R20, [R8+0x80] ;  /* 0x000080000814783b */ /* 0x000e280000000200 */
[----:B------:R-:W-:Y:S01]  /*58d00*/  STL [R1+0x35c8], R2 ;  /* 0x0035c80201007387 */ /* 0x000fe20000100800 */
[----:B0-----:R0:W-:Y:S01]  /*58d10*/  STL.64 [R1+0x20], R20 ;  /* 0x0000201401007387 */ /* 0x0011e20000100a00 */
[----:B------:R1:W-:Y:S02]  /*58d20*/  STL.64 [R1+0x28], R22 ;  /* 0x0000281601007387 */ /* 0x0003e40000100a00 */
[----:B------:R-:W-:Y:S02]  /*58d30*/  STL.64 [R1+0x10], R24 ;  /* 0x0000101801007387 */ /* 0x000fe40000100a00 */
[----:B------:R-:W-:Y:S02]  /*58d40*/  STL.64 [R1+0x18], R26 ;  /* 0x0000181a01007387 */ /* 0x000fe40000100a00 */
[----:B0-----:R-:W-:-:S02]  /*58d50*/  IMAD.MOV.U32 R21, RZ, RZ, R24 ;  /* 0x000000ffff157224 */ /* 0x001fc400078e0018 */
[----:B------:R-:W-:Y:S02]  /*58d60*/  IMAD.MOV.U32 R20, RZ, RZ, R25 ;  /* 0x000000ffff147224 */ /* 0x000fe400078e0019 */
[----:B-1----:R-:W-:Y:S02]  /*58d70*/  IMAD.MOV.U32 R22, RZ, RZ, R17 ;  /* 0x000000ffff167224 */ /* 0x002fe400078e0011 */
[----:B------:R-:W-:Y:S01]  /*58d80*/  IMAD.MOV.U32 R23, RZ, RZ, R16 ;  /* 0x000000ffff177224 */ /* 0x000fe200078e0010 */
[----:B------:R-:W0:Y:S04]  /*58d90*/  LDSM.16.M88.4 R24, [R8+0x3080] ;  /* 0x003080000818783b */ /* 0x000e280000000200 */
[----:B------:R-:W1:Y:S04]  /*58da0*/  LDSM.16.M88.4 R16, [R8+0x2080] ;  /* 0x002080000810783b */ /* 0x000e680000000200 */
[----:B------:R-:W-:Y:S04]  /*58db0*/  STL.64 [R1+0x37b8], R20 ;  /* 0x0037b81401007387 */ /* 0x000fe80000100a00 */
[----:B0-----:R-:W-:Y:S01]  /*58dc0*/  STL.64 [R1+0x3760], R26 ;  /* 0x0037601a01007387 */ /* 0x001fe20000100a00 */
[----:B-1----:R-:W-:Y:S02]  /*58dd0*/  STL.64 [R1], R16 ;  /* 0x0000001001007387 */ /* 0x002fe40000100a00 */
[----:B------:R-:W-:Y:S02]  /*58de0*/  STL.64 [R1+0x8], R18 ;  /* 0x0000081201007387 */ /* 0x000fe40000100a00 */
[----:B------:R0:W-:Y:S01]  /*58df0*/  STL.64 [R1+0x3758], R24 ;  /* 0x0037581801007387 */ /* 0x0001e20000100a00 */
[----:B------:R-:W1:Y:S04]  /*58e00*/  LDSM.16.M88.4 R16, [R8+0x4080] ;  /* 0x004080000810783b */ /* 0x000e680000000200 */
[----:B0-----:R-:W2:Y:S01]  /*58e10*/  LDL.LU R24, [R1+0x490] ;  /* 0x0004900001187983 */ /* 0x001ea20000300800 */
[----:B------:R-:W2:Y:S02]  /*58e20*/  LDL.LU R25, [R1+0x494] ;  /* 0x0004940001197983 */ /* 0x000ea40000300800 */
[----:B------:R-:W2:Y:S02]  /*58e30*/  LDL.LU R26, [R1+0x498] ;  /* 0x00049800011a7983 */ /* 0x000ea40000300800 */
[----:B------:R-:W2:Y:S01]  /*58e40*/  LDL.LU R27, [R1+0x49c] ;  /* 0x00049c00011b7983 */ /* 0x000ea20000300800 */
[----:B-1----:R0:W-:Y:S01]  /*58e50*/  STL [R1+0x33a4], R18 ;  /* 0x0033a41201007387 */ /* 0x0021e20000100800 */
[----:B------:R1:W-:Y:S02]  /*58e60*/  STL [R1+0x33a0], R19 ;  /* 0x0033a01301007387 */ /* 0x0003e40000100800 */
[----:B0-----:R-:W-:-:S02]  /*58e70*/  IMAD.MOV.U32 R18, RZ, RZ, R13 ;  /* 0x000000ffff127224 */ /* 0x001fc400078e000d */
[----:B-1----:R-:W-:Y:S02]  /*58e80*/  IMAD.MOV.U32 R19, RZ, RZ, R12 ;  /* 0x000000ffff137224 */ /* 0x002fe400078e000c */
[----:B------:R-:W0:Y:S04]  /*58e90*/  LDSM.16.M88.4 R12, [R8+0x5080] ;  /* 0x00508000080c783b */ /* 0x000e280000000200 */
[----:B------:R-:W-:Y:S01]  /*58ea0*/  STL.64 [R1+0x37a8], R16 ;  /* 0x0037a81001007387 */ /* 0x000fe20000100a00 */
[----:B------:R2:W-:Y:S03]  /*58eb0*/  STL.64 [R1+0x37c0], R18 ;  /* 0x0037c01201007387 */ /* 0x0005e60000100a00 */
[----:B0-----:R-:W-:Y:S01]  /*58ec0*/  STL [R1+0x328c], R14 ;  /* 0x00328c0e01007387 */ /* 0x001fe20000100800 */
[----:B------:R-:W-:Y:S02]  /*58ed0*/  STL [R1+0x3288], R15 ;  /* 0x0032880f01007387 */ /* 0x000fe40000100800 */
[----:B------:R-:W-:Y:S02]  /*58ee0*/  STL.64 [R1+0x3850], R6 ;  /* 0x0038500601007387 */ /* 0x000fe40000100a00 */
[----:B------:R-:W-:Y:S01]  /*58ef0*/  STL.64 [R1+0x3848], R4 ;  /* 0x0038480401007387 */ /* 0x000fe20000100a00 */
[----:B--2---:R-:W-:Y:S01]  /*58f00*/  HMMA.16816.F32.BF16 R16, R4, R22, R24 ;  /* 0x000000160410723c */ /* 0x004fe20000041818 */
[----:B------:R-:W0:Y:S11]  /*58f10*/  LDSM.16.M88.4 R4, [R8+0x6080] ;  /* 0x006080000804783b */ /* 0x000e360000000200 */
[----:B------:R-:W-:Y:S11]  /*58f20*/  @!UPT UIADD3 URZ, URZ, URZ, URZ ;  /* 0x0000003f3f3ff290 */ /* 0x000ff6000fffe03f */
[----:B------:R-:W-:Y:S01]  /*58f30*/  STL.64 [R1+0x4a0], R16 ;  /* 0x0004a01001007387 */ /* 0x000fe20000100a00 */
[----:B------:R1:W-:Y:S02]  /*58f40*/  STL.64 [R1+0x4a8], R18 ;  /* 0x0004a81201007387 */ /* 0x0003e40000100a00 */
[----:B------:R-:W2:Y:S02]  /*58f50*/  LDL.LU R20, [R1+0x450] ;  /* 0x0004500001147983 */ /* 0x000ea40000300800 */
[----:B------:R-:W2:Y:S01]  /*58f60*/  LDL.LU R21, [R1+0x454] ;  /* 0x0004540001157983 */ /* 0x000ea20000300800 */
[----:B------:R-:W3:Y:S01]  /*58f70*/  LDL.LU R22, [R1+0x458] ;  /* 0x0004580001167983 */ /* 0x000ee20000300800 */
[----:B------:R-:W3:Y:S03]  /*58f80*/  LDL.LU R23, [R1+0x45c] ;  /* 0x00045c0001177983 */ /* 0x000ee60000300800 */
[----:B---3--:R-:W-:Y:S01]  /*58f90*/  STL.64 [R1+0x37d0], R22 ;  /* 0x0037d01601007387 */ /* 0x008fe20000100a00 */
[----:B--2---:R-:W-:Y:S02]  /*58fa0*/  STL.64 [R1+0x37c8], R20 ;  /* 0x0037c81401007387 */ /* 0x004fe40000100a00 */
[----:B-1----:R-:W2:Y:S02]  /*58fb0*/  LDL.LU R18, [R1+0x108] ;  /* 0x0001080001127983 */ /* 0x002ea40000300800 */
[----:B------:R-:W2:Y:S02]  /*58fc0*/  LDL.LU R19, [R1+0x10c] ;  /* 0x00010c0001137983 */ /* 0x000ea40000300800 */
[----:B--2---:R1:W-:Y:S02]  /*58fd0*/  STL.64 [R1+0x37d8], R18 ;  /* 0x0037d81201007387 */ /* 0x0043e40000100a00 */
[----:B-1----:R-:W-:-:S02]  /*58fe0*/  IMAD.MOV.U32 R18, RZ, RZ, R3 ;  /* 0x000000ffff127224 */ /* 0x002fc400078e0003 */
[----:B------:R-:W-:Y:S01]  /*58ff0*/  IMAD.MOV.U32 R19, RZ, RZ, R0 ;  /* 0x000000ffff137224 */ /* 0x000fe200078e0000 */
[----:B------:R-:W2:Y:S01]  /*59000*/  LDL.LU R3, [R1+0x3864] ;  /* 0x0038640001037983 */ /* 0x000ea20000300800 */
[----:B------:R-:W3:Y:S03]  /*59010*/  LDL.LU R0, [R1+0x3860] ;  /* 0x0038600001007983 */ /* 0x000ee60000300800 */
[----:B------:R-:W-:Y:S01]  /*59020*/  STL.64 [R1+0x37f0], R18 ;  /* 0x0037f01201007387 */ /* 0x000fe20000100a00 */
[----:B------:R-:W4:Y:S02]  /*59030*/  LDL.LU R20, [R1+0x460] ;  /* 0x0004600001147983 */ /* 0x000f240000300800 */
[----:B------:R-:W4:Y:S02]  /*59040*/  LDL.LU R21, [R1+0x464] ;  /* 0x0004640001157983 */ /* 0x000f240000300800 */
[----:B------:R-:W2:Y:S01]  /*59050*/  LDL.LU R22, [R1+0x468] ;  /* 0x0004680001167983 */ /* 0x000ea20000300800 */
[----:B------:R-:W2:Y:S01]  /*59060*/  LDL.LU R23, [R1+0x46c] ;  /* 0x00046c0001177983 */ /* 0x000ea20000300800 */
[----:B------:R-:W2:Y:S02]  /*59070*/  LDL.LU R26, [R1+0x128] ;  /* 0x00012800011a7983 */ /* 0x000ea40000300800 */
[----:B------:R-:W2:Y:S02]  /*59080*/  LDL.LU R27, [R1+0x12c] ;  /* 0x00012c00011b7983 */ /* 0x000ea40000300800 */
[----:B--2---:R3:W-:Y:S02]  /*59090*/  STL.64 [R1+0x37f8], R26 ;  /* 0x0037f81a01007387 */ /* 0x0047e40000100a00 */
[----:B---3--:R-:W-:-:S02]  /*590a0*/  IMAD.MOV.U32 R26, RZ, RZ, R0 ;  /* 0x000000ffff1a7224 */ /* 0x008fc400078e0000 */
[----:B------:R-:W-:Y:S01]  /*590b0*/  IMAD.MOV.U32 R27, RZ, RZ, R3 ;  /* 0x000000ffff1b7224 */ /* 0x000fe200078e0003 */
[----:B------:R-:W2:Y:S01]  /*590c0*/  LDL.LU R0, [R1+0x385c] ;  /* 0x00385c0001007983 */ /* 0x000ea20000300800 */
[----:B------:R-:W3:Y:S03]  /*590d0*/  LDL.LU R3, [R1+0x3858] ;  /* 0x0038580001037983 */ /* 0x000ee60000300800 */
[----:B------:R1:W-:Y:S01]  /*590e0*/  STL.64 [R1+0x3810], R26 ;  /* 0x0038101a01007387 */ /* 0x0003e20000100a00 */
[----:B------:R-:W2:Y:S02]  /*590f0*/  LDL.LU R16, [R1+0x480] ;  /* 0x0004800001107983 */ /* 0x000ea40000300800 */
[----:B------:R-:W2:Y:S02]  /*59100*/  LDL.LU R17, [R1+0x484] ;  /* 0x0004840001117983 */ /* 0x000ea40000300800 */
[----:B------:R-:W2:Y:S01]  /*59110*/  LDL.LU R18, [R1+0x488] ;  /* 0x0004880001127983 */ /* 0x000ea20000300800 */
[----:B------:R-:W2:Y:S04]  /*59120*/  LDL.LU R19, [R1+0x48c] ;  /* 0x00048c0001137983 */ /* 0x000ea80000300800 */
[----:B-1----:R-:W2:Y:S01]  /*59130*/  LDL.LU R26, [R1+0x148] ;  /* 0x00014800011a7983 */ /* 0x002ea20000300800 */
[----:B------:R-:W2:Y:S03]  /*59140*/  LDL.LU R27, [R1+0x14c] ;  /* 0x00014c00011b7983 */ /* 0x000ea60000300800 */
[----:B--2---:R-:W-:Y:S01]  /*59150*/  STL.64 [R1+0x3828], R26 ;  /* 0x0038281a01007387 */ /* 0x004fe20000100a00 */
[----:B------:R-:W-:Y:S02]  /*59160*/  STL.64 [R1+0x3808], R18 ;  /* 0x0038081201007387 */ /* 0x000fe40000100a00 */
[----:B------:R1:W-:Y:S02]  /*59170*/  STL.64 [R1+0x3800], R16 ;  /* 0x0038001001007387 */ /* 0x0003e40000100a00 */
[----:B-1----:R-:W2:Y:S01]  /*59180*/  LDL.LU R16, [R1+0x560] ;  /* 0x0005600001107983 */ /* 0x002ea20000300800 */
[----:B------:R-:W2:Y:S02]  /*59190*/  LDL.LU R17, [R1+0x564] ;  /* 0x0005640001117983 */ /* 0x000ea40000300800 */
[----:B------:R-:W2:Y:S02]  /*591a0*/  LDL.LU R18, [R1+0x568] ;  /* 0x0005680001127983 */ /* 0x000ea40000300800 */
[----:B------:R-:W2:Y:S02]  /*591b0*/  LDL.LU R19, [R1+0x56c] ;  /* 0x00056c0001137983 */ /* 0x000ea40000300800 */
[----:B--2---:R-:W-:Y:S01]  /*591c0*/  STL.64 [R1+0x3820], R18 ;  /* 0x0038201201007387 */ /* 0x004fe20000100a00 */
[----:B------:R1:W-:Y:S03]  /*591d0*/  STL.64 [R1+0x3818], R16 ;  /* 0x0038181001007387 */ /* 0x0003e60000100a00 */
[----:B-1----:R-:W2:Y:S01]  /*591e0*/  LDL.LU R16, [R1+0x4b0] ;  /* 0x0004b00001107983 */ /* 0x002ea20000300800 */
[----:B------:R-:W2:Y:S02]  /*591f0*/  LDL.LU R17, [R1+0x4b4] ;  /* 0x0004b40001117983 */ /* 0x000ea40000300800 */
[----:B------:R-:W2:Y:S02]  /*59200*/  LDL.LU R18, [R1+0x4b8] ;  /* 0x0004b80001127983 */ /* 0x000ea40000300800 */
[----:B------:R-:W2:Y:S02]  /*59210*/  LDL.LU R19, [R1+0x4bc] ;  /* 0x0004bc0001137983 */ /* 0x000ea40000300800 */
[----:B---3--:R-:W-:-:S02]  /*59220*/  IMAD.MOV.U32 R26, RZ, RZ, R3 ;  /* 0x000000ffff1a7224 */ /* 0x008fc400078e0003 */
[----:B------:R-:W-:Y:S02]  /*59230*/  IMAD.MOV.U32 R27, RZ, RZ, R0 ;  /* 0x000000ffff1b7224 */ /* 0x000fe400078e0000 */
[----:B0-----:R-:W-:Y:S02]  /*59240*/  IMAD.MOV.U32 R0, RZ, RZ, R4 ;  /* 0x000000ffff007224 */ /* 0x001fe400078e0004 */
[----:B------:R-:W-:Y:S01]  /*59250*/  IMAD.MOV.U32 R3, RZ, RZ, R5 ;  /* 0x000000ffff037224 */ /* 0x000fe200078e0005 */
[----:B--2---:R-:W-:Y:S01]  /*59260*/  STL.64 [R1+0x3838], R18 ;  /* 0x0038381201007387 */ /* 0x004fe20000100a00 */
[----:B------:R0:W-:Y:S03]  /*59270*/  STL.64 [R1+0x3830], R16 ;  /* 0x0038301001007387 */ /* 0x0001e60000100a00 */
[----:B0-----:R-:W2:Y:S01]  /*59280*/  LDL.LU R16, [R1+0x4c0] ;  /* 0x0004c00001107983 */ /* 0x001ea20000300800 */
[----:B------:R-:W2:Y:S02]  /*59290*/  LDL.LU R17, [R1+0x4c4] ;  /* 0x0004c40001117983 */ /* 0x000ea40000300800 */
[----:B------:R-:W2:Y:S02]  /*592a0*/  LDL.LU R18, [R1+0x4c8] ;  /* 0x0004c80001127983 */ /* 0x000ea40000300800 */
[----:B------:R-:W2:Y:S01]  /*592b0*/  LDL.LU R19, [R1+0x4cc] ;  /* 0x0004cc0001137983 */ /* 0x000ea20000300800 */
[----:B------:R-:W-:Y:S01]  /*592c0*/  STL.64 [R1+0x37e8], R22 ;  /* 0x0037e81601007387 */ /* 0x000fe20000100a00 */
[----:B----4-:R0:W-:Y:S03]  /*592d0*/  STL.64 [R1+0x37e0], R20 ;  /* 0x0037e01401007387 */ /* 0x0101e60000100a00 */
[----:B0-----:R-:W3:Y:S01]  /*592e0*/  LDL.LU R20, [R1+0x470] ;  /* 0x0004700001147983 */ /* 0x001ee20000300800 */
[----:B------:R-:W3:Y:S02]  /*592f0*/  LDL.LU R21, [R1+0x474] ;  /* 0x0004740001157983 */ /* 0x000ee40000300800 */
[----:B------:R-:W3:Y:S02]  /*59300*/  LDL.LU R22, [R1+0x478] ;  /* 0x0004780001167983 */ /* 0x000ee40000300800 */
[----:B------:R-:W3:Y:S01]  /*59310*/  LDL.LU R23, [R1+0x47c] ;  /* 0x00047c0001177983 */ /* 0x000ee20000300800 */
[----:B------:R-:W-:Y:S01]  /*59320*/  STL.64 [R1+0x30], R4 ;  /* 0x0000300401007387 */ /* 0x000fe20000100a00 */
        /* <DEDUP_REMOVED lines=25> */
[----:B------:R-:W1:Y:S04]  /*594c0*/  LDSM.16.M88.4 R8, [R8+0xf080] ;  /* 0x00f080000808783b */ /* 0x000e680000000200 */
[----:B0-----:R-:W-:Y:S01]  /*594d0*/  STL.64 [R1+0x170], R4 ;  /* 0x0001700401007387 */ /* 0x001fe20000100a00 */
[----:B------:R0:W-:Y:S03]  /*594e0*/  STL.64 [R1+0x178], R6 ;  /* 0x0001780601007387 */ /* 0x0001e60000100a00 */
[----:B0-----:R-:W2:Y:S01]  /*594f0*/  LDL.LU.64 R6, [R1+0x3850] ;  /* 0x0038500001067983 */ /* 0x001ea20000300a00 */
[----:B------:R-:W2:Y:S02]  /*59500*/  LDL.LU.64 R4, [R1+0x3848] ;  /* 0x0038480001047983 */ /* 0x000ea40000300a00 */
[----:B-1----:R0:W-:Y:S02]  /*59510*/  STL.64 [R1+0x160], R8 ;  /* 0x0001600801007387 */ /* 0x0021e40000100a00 */
[----:B------:R-:W-:Y:S01]  /*59520*/  STL.64 [R1+0x168], R10 ;  /* 0x0001680a01007387 */ /* 0x000fe20000100a00 */
[----:B0-----:R-:W4:Y:S04]  /*59530*/  LDL.LU R9, [R1+0x3840] ;  /* 0x0038400001097983 */ /* 0x001f280000300800 */
[----:B----4-:R-:W0:Y:S01]  /*59540*/  LDSM.16.MT88.4 R8, [R9+0x12000] ;  /* 0x012000000908783b */ /* 0x010e220000004200 */
[C---:B--2---:R-:W-:Y:S03]  /*59550*/  HMMA.16816.F32.BF16 R24, R4.reuse, R26, R16 ;  /* 0x0000001a0418723c */ /* 0x044fe60000041810 */
[----:B0-----:R-:W-:Y:S01]  /*59560*/  STL.64 [R1+0x3680], R10 ;  /* 0x0036800a01007387 */ /* 0x001fe20000100a00 */
[----:B------:R0:W-:Y:S03]  /*59570*/  STL.64 [R1+0x3678], R8 ;  /* 0x0036780801007387 */ /* 0x0001e60000100a00 */
[----:B0-----:R-:W2:Y:S01]  /*59580*/  LDL.LU R8, [R1+0x440] ;  /* 0x0004400001087983 */ /* 0x001ea20000300800 */
[----:B------:R-:W2:Y:S02]  /*59590*/  LDL.LU R9, [R1+0x444] ;  /* 0x0004440001097983 */ /* 0x000ea40000300800 */
[----:B------:R-:W2:Y:S02]  /*595a0*/  LDL.LU R10, [R1+0x448] ;  /* 0x00044800010a7983 */ /* 0x000ea40000300800 */
[----:B------:R-:W2:Y:S01]  /*595b0*/  LDL.LU R11, [R1+0x44c] ;  /* 0x00044c00010b7983 */ /* 0x000ea20000300800 */
[----:B------:R-:W4:Y:S01]  /*595c0*/  LDL.LU.64 R18, [R1+0x3838] ;  /* 0x0038380001127983 */ /* 0x000f220000300a00 */
[----:B------:R-:W4:Y:S09]  /*595d0*/  LDL.LU.64 R16, [R1+0x3830] ;  /* 0x0038300001107983 */ /* 0x000f320000300a00 */
        /* <DEDUP_REMOVED lines=18> */
[----:B------:R-:W3:Y:S11]  /*59700*/  LDL.LU.64 R18, [R1+0x37f0] ;  /* 0x0037f00001127983 */ /* 0x000ef60000300a00 */
[----:B------:R-:W-:Y:S10]  /*59710*/  @!UPT UIADD3 URZ, URZ, URZ, URZ ;  /* 0x0000003f3f3ff290 */ /* 0x000ff4000fffe03f */
[----:B------:R0:W-:Y:S01]  /*59720*/  STL.64 [R1+0x480], R24 ;  /* 0x0004801801007387 */ /* 0x0001e20000100a00 */
[----:B------:R1:W-:Y:S03]  /*59730*/  STL.64 [R1+0x488], R26 ;  /* 0x0004881a01007387 */ /* 0x0003e60000100a00 */
[----:B0-----:R-:W4:Y:S01]  /*59740*/  LDL.64 R24, [R1] ;  /* 0x0000000001187983 */ /* 0x001f220000100a00 */
        /* <DEDUP_REMOVED lines=11> */
[----:B------:R-:W3:Y:S01]  /*59800*/  LDL.LU.64 R22, [R1+0x37d0] ;  /* 0x0037d00001167983 */ /* 0x000ee20000300a00 */
[----:B------:R-:W3:Y:S11]  /*59810*/  LDL.LU.64 R20, [R1+0x37c8] ;  /* 0x0037c80001147983 */ /* 0x000ef60000300a00 */
[----:B------:R-:W-:Y:S09]  /*59820*/  @!UPT UIADD3 URZ, URZ, URZ, URZ ;  /* 0x0000003f3f3ff290 */ /* 0x000ff2000fffe03f */
[----:B------:R-:W-:Y:S01]  /*59830*/  STL.64 [R1+0x460], R16 ;  /* 0x0004601001007387 */ /* 0x000fe20000100a00 */
[----:B------:R0:W-:Y:S03]  /*59840*/  STL.64 [R1+0x468], R18 ;  /* 0x0004681201007387 */ /* 0x0001e60000100a00 */
[----:B0-----:R-:W2:Y:S01]  /*59850*/  LDL.LU.64 R18, [R1+0x37c0] ;  /* 0x0037c00001127983 */ /* 0x001ea20000300a00 */
[----:B---3--:R-:W-:Y:S03]  /*59860*/  HMMA.16816.F32.BF16 R24, R4, R26, R20 ;  /* 0x0000001a0418723c */ /* 0x008fe60000041814 */
[----:B------:R-:W3:Y:S04]  /*59870*/  LDL.LU.64 R20, [R1+0x37b8] ;  /* 0x0037b80001147983 */ /* 0x000ee80000300a00 */
[----:B------:R-:W-:-:S02]  /*59880*/  IMAD.MOV.U32 R22, RZ, RZ, R28 ;  /* 0x000000ffff167224 */ /* 0x000fc400078e001c */
[----:B------:R-:W-:Y:S01]  /*59890*/  IMAD.MOV.U32 R23, RZ, RZ, R29 ;  /* 0x000000ffff177224 */ /* 0x000fe200078e001d */
[----:B--2---:R-:W-:Y:S11]  /*598a0*/  HMMA.16816.F32.BF16 R8, R4, R18, R8 ;  /* 0x000000120408723c */ /* 0x004ff60000041808 */
[----:B------:R-:W-:Y:S02]  /*598b0*/  @!UPT UIADD3 URZ, URZ, URZ, URZ ;  /* 0x0000003f3f3ff290 */ /* 0x000fe4000fffe03f */
[----:B------:R-:W-:Y:S01]  /*598c0*/  STL.64 [R1+0x450], R24 ;  /* 0x0004501801007387 */ /* 0x000fe20000100a00 */
[----:B------:R-:W-:Y:S09]  /*598d0*/  STL.64 [R1+0x458], R26 ;  /* 0x0004581a01007387 */ /* 0x000ff20000100a00 */
[----:B------:R0:W-:Y:S01]  /*598e0*/  STL.64 [R1+0x440], R8 ;  /* 0x0004400801007387 */ /* 0x0001e20000100a00 */
[----:B------:R1:W-:Y:S02]  /*598f0*/  STL.64 [R1+0x448], R10 ;  /* 0x0004480a01007387 */ /* 0x0003e40000100a00 */
[----:B------:R-:W2:Y:S02]  /*59900*/  LDL.LU R28, [R1+0x37b4] ;  /* 0x0037b400011c7983 */ /* 0x000ea40000300800 */
[----:B------:R-:W4:Y:S01]  /*59910*/  LDL.LU R29, [R1+0x37b0] ;  /* 0x0037b000011d7983 */ /* 0x000f220000300800 */
[----:B------:R-:W2:Y:S01]  /*59920*/  LDL.LU R16, [R1+0x2c0] ;  /* 0x0002c00001107983 */ /* 0x000ea20000300800 */
[----:B------:R-:W2:Y:S02]  /*59930*/  LDL.LU R17, [R1+0x2c4] ;  /* 0x0002c40001117983 */ /* 0x000ea40000300800 */
[----:B------:R-:W2:Y:S02]  /*59940*/  LDL.LU R18, [R1+0x2c8] ;  /* 0x0002c80001127983 */ /* 0x000ea40000300800 */
[----:B------:R-:W2:Y:S01]  /*59950*/  LDL.LU R19, [R1+0x2cc] ;  /* 0x0002cc0001137983 */ /* 0x000ea20000300800 */
[----:B0-----:R-:W2:Y:S01]  /*59960*/  LDL.LU R8, [R1+0x2b0] ;  /* 0x0002b00001087983 */ /* 0x001ea20000300800 */
[----:B------:R-:W2:Y:S02]  /*59970*/  LDL.LU R9, [R1+0x2b4] ;  /* 0x0002b40001097983 */ /* 0x000ea40000300800 */
[----:B-1----:R-:W2:Y:S02]  /*59980*/  LDL.LU R10, [R1+0x2b8] ;  /* 0x0002b800010a7983 */ /* 0x002ea40000300800 */
[----:B------:R-:W2:Y:S02]  /*59990*/  LDL.LU R11, [R1+0x2bc] ;  /* 0x0002bc00010b7983 */ /* 0x000ea40000300800 */
[----:B---3--:R-:W-:-:S02]  /*599a0*/  IMAD.MOV.U32 R24, RZ, RZ, R21 ;  /* 0x000000ffff187224 */ /* 0x008fc400078e0015 */
[----:B------:R-:W-:-:S05]  /*599b0*/  IMAD.MOV.U32 R25, RZ, RZ, R20 ;  /* 0x000000ffff197224 */ /* 0x000fca00078e0014 */
[----:B------:R0:W-:Y:S01]  /*599c0*/  STL.64 [R1+0x3790], R24 ;  /* 0x0037901801007387 */ /* 0x0001e20000100a00 */
[----:B------:R-:W3:Y:S03]  /*599d0*/  LDL R15, [R1+0x1ec4] ;  /* 0x001ec400010f7983 */ /* 0x000ee60000100800 */
[----:B0-----:R-:W2:Y:S04]  /*599e0*/  LDL.64 R24, [R1+0x20] ;  /* 0x0000200001187983 */ /* 0x001ea80000100a00 */
[----:B---3--:R-:W-:Y:S01]  /*599f0*/  STL.64 [R1+0x3738], R14 ;  /* 0x0037380e01007387 */ /* 0x008fe20000100a00 */
[----:B------:R0:W-:Y:S03]  /*59a00*/  STL.64 [R1+0x3730], R12 ;  /* 0x0037300c01007387 */ /* 0x0001e60000100a00 */
[----:B0-----:R-:W3:Y:S01]  /*59a10*/  LDL.LU R12, [R1+0x270] ;  /* 0x00027000010c7983 */ /* 0x001ee20000300800 */
[----:B------:R-:W3:Y:S02]  /*59a20*/  LDL.LU R13, [R1+0x274] ;  /* 0x00027400010d7983 */ /* 0x000ee40000300800 */
[----:B------:R-:W2:Y:S02]  /*59a30*/  LDL.LU R14, [R1+0x278] ;  /* 0x00027800010e7983 */ /* 0x000ea40000300800 */
[----:B------:R-:W2:Y:S02]  /*59a40*/  LDL.LU R15, [R1+0x27c] ;  /* 0x00027c00010f7983 */ /* 0x000ea40000300800 */
[----:B--2---:R-:W-:Y:S01]  /*59a50*/  STL.64 [R1+0x3748], R14 ;  /* 0x0037480e01007387 */ /* 0x004fe20000100a00 */
[----:B---3--:R0:W-:Y:S03]  /*59a60*/  STL.64 [R1+0x3740], R12 ;  /* 0x0037400c01007387 */ /* 0x0081e60000100a00 */
        /* <DEDUP_REMOVED lines=9> */
[----:B------:R-:W3:Y:S01]  /*59b00*/  LDL.LU R15, [R1+0x29c] ;  /* 0x00029c00010f7983 */ /* 0x000ee20000300800 */
[----:B------:R-:W-:Y:S01]  /*59b10*/  HMMA.16816.F32.BF16 R4, R4, R22, R16 ;  /* 0x000000160404723c */ /* 0x000fe20000041810 */
[----:B---3--:R-:W-:Y:S01]  /*59b20*/  STL.64 [R1+0x3788], R14 ;  /* 0x0037880e01007387 */ /* 0x008fe20000100a00 */
[----:B--2---:R0:W-:Y:S03]  /*59b30*/  STL.64 [R1+0x3780], R12 ;  /* 0x0037800c01007387 */ /* 0x0041e60000100a00 */
[----:B0-----:R-:W2:Y:S01]  /*59b40*/  LDL.LU R12, [R1+0x2a0] ;  /* 0x0002a000010c7983 */ /* 0x001ea20000300800 */
[----:B------:R-:W2:Y:S02]  /*59b50*/  LDL.LU R13, [R1+0x2a4] ;  /* 0x0002a400010d7983 */ /* 0x000ea40000300800 */
[----:B------:R-:W2:Y:S02]  /*59b60*/  LDL.LU R14, [R1+0x2a8] ;  /* 0x0002a800010e7983 */ /* 0x000ea40000300800 */
[----:B------:R-:W2:Y:S01]  /*59b70*/  LDL.LU R15, [R1+0x2ac] ;  /* 0x0002ac00010f7983 */ /* 0x000ea20000300800 */
[----:B------:R-:W3:Y:S01]  /*59b80*/  LDL.LU.64 R16, [R1+0x37a8] ;  /* 0x0037a80001107983 */ /* 0x000ee20000300a00 */
[----:B------:R-:W2:Y:S02]  /*59b90*/  LDL.LU.64 R22, [R1+0x37a0] ;  /* 0x0037a00001167983 */ /* 0x000ea40000300a00 */
[----:B------:R-:W2:Y:S09]  /*59ba0*/  LDL.LU.64 R20, [R1+0x3798] ;  /* 0x0037980001147983 */ /* 0x000eb20000300a00 */
[----:B------:R0:W-:Y:S02]  /*59bb0*/  STL.64 [R1+0x2c0], R4 ;  /* 0x0002c00401007387 */ /* 0x0001e40000100a00 */
[----:B------:R-:W-:-:S02]  /*59bc0*/  IMAD.MOV.U32 R19, RZ, RZ, R7 ;  /* 0x000000ffff137224 */ /* 0x000fc400078e0007 */
[----:B------:R-:W-:Y:S01]  /*59bd0*/  IMAD.MOV.U32 R18, RZ, RZ, R6 ;  /* 0x000000ffff127224 */ /* 0x000fe200078e0006 */
[----:B0-----:R-:W3:Y:S01]  /*59be0*/  LDL.LU R4, [R1+0x260] ;  /* 0x0002600001047983 */ /* 0x001ee20000300800 */
[----:B------:R-:W3:Y:S02]  /*59bf0*/  LDL.LU R5, [R1+0x264] ;  /* 0x0002640001057983 */ /* 0x000ee40000300800 */
[----:B------:R-:W3:Y:S02]  /*59c00*/  LDL.LU R6, [R1+0x268] ;  /* 0x0002680001067983 */ /* 0x000ee40000300800 */
[----:B------:R-:W3:Y:S01]  /*59c10*/  LDL.LU R7, [R1+0x26c] ;  /* 0x00026c0001077983 */ /* 0x000ee20000300800 */
[----:B------:R-:W-:Y:S01]  /*59c20*/  STL [R1+0x33ac], R19 ;  /* 0x0033ac1301007387 */ /* 0x000fe20000100800 */
[----:B------:R-:W-:Y:S01]  /*59c30*/  STL [R1+0x33a8], R18 ;  /* 0x0033a81201007387 */ /* 0x000fe20000100800 */
[C---:B--2---:R-:W-:Y:S11]  /*59c40*/  HMMA.16816.F32.BF16 R8, R20.reuse, R24, R8 ;  /* 0x000000181408723c */ /* 0x044ff60000041808 */
[----:B------:R-:W-:Y:S11]  /*59c50*/  @!UPT UIADD3 URZ, URZ, URZ, URZ ;  /* 0x0000003f3f3ff290 */ /* 0x000ff6000fffe03f */
[----:B------:R-:W-:Y:S01]  /*59c60*/  @!UPT UIADD3 URZ, URZ, URZ, URZ ;  /* 0x0000003f3f3ff290 */ /* 0x000fe2000fffe03f */
[----:B------:R0:W-:Y:S01]  /*59c70*/  STL.64 [R1+0x2b0], R8 ;  /* 0x0002b00801007387 */ /* 0x0001e20000100a00 */
[----:B------:R-:W-:Y:S02]  /*59c80*/  STL.64 [R1+0x2b8], R10 ;  /* 0x0002b80a01007387 */ /* 0x000fe40000100a00 */
[----:B0-----:R-:W-:Y:S02]  /*59c90*/  IMAD.MOV.U32 R9, RZ, RZ, R24 ;  /* 0x000000ffff097224 */ /* 0x001fe400078e0018 */
[----:B------:R-:W-:Y:S02]  /*59ca0*/  IMAD.MOV.U32 R8, RZ, RZ, R25 ;  /* 0x000000ffff087224 */ /* 0x000fe400078e0019 */
[----:B------:R-:W2:Y:S02]  /*59cb0*/  LDL.LU.64 R24, [R1+0x3790] ;  /* 0x0037900001187983 */ /* 0x000ea40000300a00 */
[C---:B--2---:R-:W-:Y:S02]  /*59cc0*/  HMMA.16816.F32.BF16 R24, R20.reuse, R24, R12 ;  /* 0x000000181418723c */ /* 0x044fe4000004180c */
[----:B------:R-:W2:Y:S01]  /*59cd0*/  LDL.LU.64 R14, [R1+0x3788] ;  /* 0x00378800010e7983 */ /* 0x000ea20000300a00 */
[----:B------:R-:W2:Y:S11]  /*59ce0*/  LDL.LU.64 R12, [R1+0x3780] ;  /* 0x00378000010c7983 */ /* 0x000eb60000300a00 */
[----:B------:R-:W-:Y:S09]  /*59cf0*/  @!UPT UIADD3 URZ, URZ, URZ, URZ ;  /* 0x0000003f3f3ff290 */ /* 0x000ff2000fffe03f */
[----:B------:R0:W-:Y:S01]  /*59d00*/  STL.64 [R1+0x2a0], R24 ;  /* 0x0002a01801007387 */ /* 0x0001e20000100a00 */
[----:B------:R-:W-:Y:S03]  /*59d10*/  STL.64 [R1+0x2a8], R26 ;  /* 0x0002a81a01007387 */ /* 0x000fe60000100a00 */
[----:B0-----:R-:W2:Y:S02]  /*59d20*/  LDL.LU.64 R24, [R1+0x3778] ;  /* 0x0037780001187983 */ /* 0x001ea40000300a00 */
[----:B--2---:R-:W-:Y:S01]  /*59d30*/  HMMA.16816.F32.BF16 R12, R20, R24, R12 ;  /* 0x00000018140c723c */ /* 0x004fe2000004180c */
        /* <DEDUP_REMOVED lines=8> */
[----:B------:R-:W2:Y:S01]  /*59dc0*/  LDL.LU.64 R24, [R1+0x3758] ;  /* 0x0037580001187983 */ /* 0x000ea20000300a00 */
[----:B------:R-:W-:Y:S01]  /*59dd0*/  STL.64 [R1+0x36d0], R10 ;  /* 0x0036d00a01007387 */ /* 0x000fe20000100a00 */
[----:B------:R0:W-:Y:S02]  /*59de0*/  STL.64 [R1+0x36c8], R8 ;  /* 0x0036c80801007387 */ /* 0x0001e40000100a00 */
[----:B0-----:R-:W-:-:S02]  /*59df0*/  IMAD.MOV.U32 R8, RZ, RZ, R0 ;  /* 0x000000ffff087224 */ /* 0x001fc400078e0000 */
[----:B------:R-:W-:Y:S01]  /*59e00*/  IMAD.MOV.U32 R9, RZ, RZ, R3 ;  /* 0x000000ffff097224 */ /* 0x000fe200078e0003 */
[----:B------:R-:W3:Y:S01]  /*59e10*/  LDL.LU R0, [R1+0x3754] ;  /* 0x0037540001007983 */ /* 0x000ee20000300800 */
[----:B------:R-:W3:Y:S01]  /*59e20*/  LDL.LU R3, [R1+0x3750] ;  /* 0x0037500001037983 */ /* 0x000ee20000300800 */
[C---:B--2---:R-:W-:Y:S11]  /*59e30*/  HMMA.16816.F32.BF16 R12, R20.reuse, R24, R12 ;  /* 0x00000018140c723c */ /* 0x044ff6000004180c */
[----:B------:R-:W-:Y:S11]  /*59e40*/  @!UPT UIADD3 URZ, URZ, URZ, URZ ;  /* 0x0000003f3f3ff290 */ /* 0x000ff6000fffe03f */
[----:B------:R-:W-:Y:S01]  /*59e50*/  @!UPT UIADD3 URZ, URZ, URZ, URZ ;  /* 0x0000003f3f3ff290 */ /* 0x000fe2000fffe03f */
[----:B------:R-:W-:Y:S01]  /*59e60*/  STL.64 [R1+0x280], R12 ;  /* 0x0002800c01007387 */ /* 0x000fe20000100a00 */
[----:B------:R0:W-:Y:S03]  /*59e70*/  STL.64 [R1+0x288], R14 ;  /* 0x0002880e01007387 */ /* 0x0001e60000100a00 */
[----:B0-----:R-:W2:Y:S01]  /*59e80*/  LDL.LU.64 R14, [R1+0x3748] ;  /* 0x00374800010e7983 */ /* 0x001ea20000300a00 */
[----:B------:R-:W2:Y:S02]  /*59e90*/  LDL.LU.64 R12, [R1+0x3740] ;  /* 0x00374000010c7983 */ /* 0x000ea40000300a00 */
[----:B------:R3:W-:Y:S02]  /*59ea0*/  STL.64 [R1+0x3630], R26 ;  /* 0x0036301a01007387 */ /* 0x0007e40000100a00 */
[----:B------:R0:W-:Y:S02]  /*59eb0*/  STL.64 [R1+0x3628], R24 ;  /* 0x0036281801007387 */ /* 0x0001e40000100a00 */
[----:B---3--:R-:W-:Y:S01]  /*59ec0*/  IMAD.MOV.U32 R26, RZ, RZ, R3 ;  /* 0x000000ffff1a7224 */ /* 0x008fe200078e0003 */
[----:B0-----:R-:W3:Y:S01]  /*59ed0*/  LDL.LU R24, [R1+0x250] ;  /* 0x0002500001187983 */ /* 0x001ee20000300800 */
[----:B------:R-:W3:Y:S02]  /*59ee0*/  LDL.LU R25, [R1+0x254] ;  /* 0x0002540001197983 */ /* 0x000ee40000300800 */
[----:B------:R-:W-:Y:S01]  /*59ef0*/  IMAD.MOV.U32 R27, RZ, RZ, R0 ;  /* 0x000000ffff1b7224 */ /* 0x000fe200078e0000 */
[C---:B--2---:R-:W-:Y:S11]  /*59f00*/  HMMA.16816.F32.BF16 R12, R20.reuse, R16, R12 ;  /* 0x00000010140c723c */ /* 0x044ff6000004180c */
[----:B------:R-:W-:Y:S11]  /*59f10*/  @!UPT UIADD3 URZ, URZ, URZ, URZ ;  /* 0x0000003f3f3ff290 */ /* 0x000ff6000fffe03f */
[----:B------:R-:W-:Y:S01]  /*59f20*/  @!UPT UIADD3 URZ, URZ, URZ, URZ ;  /* 0x0000003f3f3ff290 */ /* 0x000fe2000fffe03f */
[----:B------:R0:W-:Y:S01]  /*59f30*/  STL.64 [R1+0x270], R12 ;  /* 0x0002700c01007387 */ /* 0x0001e20000100a00 */
[----:B------:R-:W-:Y:S02]  /*59f40*/  IMAD.MOV.U32 R3, RZ, RZ, R14 ;  /* 0x000000ffff037224 */ /* 0x000fe400078e000e */
[----:B------:R-:W-:Y:S02]  /*59f50*/  IMAD.MOV.U32 R0, RZ, RZ, R15 ;  /* 0x000000ffff007224 */ /* 0x000fe400078e000f */
[----:B------:R-:W2:Y:S04]  /*59f60*/  LDL.LU.64 R14, [R1+0x3738] ;  /* 0x00373800010e7983 */ /* 0x000ea80000300a00 */
[----:B0-----:R-:W2:Y:S01]  /*59f70*/  LDL.LU.64 R12, [R1+0x3730] ;  /* 0x00373000010c7983 */ /* 0x001ea20000300a00 */
[----:B------:R2:W-:Y:S01]  /*59f80*/  STL.64 [R1+0x3700], R16 ;  /* 0x0037001001007387 */ /* 0x0005e20000100a00 */
[C---:B---3--:R-:W-:Y:S01]  /*59f90*/  HMMA.16816.F32.BF16 R8, R20.reuse, R8, R24 ;  /* 0x000000081408723c */ /* 0x048fe20000041818 */
[----:B------:R-:W-:Y:S01]  /*59fa0*/  STL [R1+0x3364], R0 ;  /* 0x0033640001007387 */ /* 0x000fe20000100800 */
[----:B------:R-:W-:Y:S06]  /*59fb0*/  STL [R1+0x3360], R3 ;  /* 0x0033600301007387 */ /* 0x000fec0000100800 */
[----:B--2---:R-:W-:Y:S01]  /*59fc0*/  HMMA.16816.F32.BF16 R16, R20, R12, R4 ;  /* 0x0000000c1410723c */ /* 0x004fe20000041804 */
[----:B------:R-:W0:Y:S04]  /*59fd0*/  LDSM.16.MT88.4 R4, [R15+0x12000] ;  /* 0x012000000f04783b */ /* 0x000e280000004200 */
[----:B0-----:R-:W-:Y:S11]  /*59fe0*/  STL.64 [R1+0x3528], R6 ;  /* 0x0035280601007387 */ /* 0x001ff60000100a00 */
[----:B------:R-:W-:Y:S07]  /*59ff0*/  @!UPT UIADD3 URZ, URZ, URZ, URZ ;  /* 0x0000003f3f3ff290 */ /* 0x000fee000fffe03f */
[----:B------:R0:W-:Y:S02]  /*5a000*/  STL.64 [R1+0x260], R16 ;  /* 0x0002601001007387 */ /* 0x0001e40000100a00 */
[----:B------:R1:W-:Y:S02]  /*5a010*/  STL.64 [R1+0x268], R18 ;  /* 0x0002681201007387 */ /* 0x0003e40000100a00 */
[----:B------:R-:W-:Y:S01]  /*5a020*/  STL.64 [R1+0x3520], R4 ;  /* 0x0035200401007387 */ /* 0x000fe20000100a00 */
[----:B0-----:R-:W2:Y:S01]  /*5a030*/  LDL.LU R16, [R1+0x410] ;  /* 0x0004100001107983 */ /* 0x001ea20000300800 */
[----:B------:R-:W-:Y:S02]  /*5a040*/  STL.64 [R1+0x250], R8 ;  /* 0x0002500801007387 */ /* 0x000fe40000100a00 */
[----:B------:R-:W-:Y:S02]  /*5a050*/  STL.64 [R1+0x258], R10 ;  /* 0x0002580a01007387 */ /* 0x000fe40000100a00 */
[----:B------:R-:W2:Y:S01]  /*5a060*/  LDL.LU R17, [R1+0x414] ;  /* 0x0004140001117983 */ /* 0x000ea20000300800 */
[----:B-1----:R-:W3:Y:S01]  /*5a070*/  LDL.LU R18, [R1+0x418] ;  /* 0x0004180001127983 */ /* 0x002ee20000300800 */
[----:B------:R-:W3:Y:S03]  /*5a080*/  LDL.LU R19, [R1+0x41c] ;  /* 0x00041c0001137983 */ /* 0x000ee60000300800 */
        /* <DEDUP_REMOVED lines=12> */
[----:B------:R-:W3:Y:S04]  /*5a150*/  LDL.64 R8, [R1+0x1a0] ;  /* 0x0001a00001087983 */ /* 0x000ee80000100a00 */
[----:B---3--:R0:W-:Y:S04]  /*5a160*/  STL.64 [R1+0x36e0], R8 ;  /* 0x0036e00801007387 */ /* 0x0081e80000100a00 */
[----:B0-----:R-:W3:Y:S04]  /*5a170*/  LDL.64 R8, [R1+0x1b0] ;  /* 0x0001b00001087983 */ /* 0x001ee80000100a00 */
[----:B---3--:R0:W-:Y:S04]  /*5a180*/  STL.64 [R1+0x36f8], R8 ;  /* 0x0036f80801007387 */ /* 0x0081e80000100a00 */
[----:B0-----:R-:W3:Y:S04]  /*5a190*/  LDL.64 R8, [R1+0x1c0] ;  /* 0x0001c00001087983 */ /* 0x001ee80000100a00 */
[----:B---3--:R0:W-:Y:S01]  /*5a1a0*/  STL.64 [R1+0x3718], R8 ;  /* 0x0037180801007387 */ /* 0x0081e20000100a00 */
[----:B------:R-:W3:Y:S03]  /*5a1b0*/  LDL.64 R24, [R1+0x190] ;  /* 0x0001900001187983 */ /* 0x000ee60000100a00 */
[----:B0-----:R-:W2:Y:S01]  /*5a1c0*/  LDL.64 R8, [R1+0x1d0] ;  /* 0x0001d00001087983 */ /* 0x001ea20000100a00 */
[----:B------:R-:W-:-:S02]  /*5a1d0*/  IMAD.MOV.U32 R4, RZ, RZ, R14 ;  /* 0x000000ffff047224 */ /* 0x000fc400078e000e */
[----:B------:R-:W-:Y:S01]  /*5a1e0*/  IMAD.MOV.U32 R5, RZ, RZ, R2 ;  /* 0x000000ffff057224 */ /* 0x000fe200078e0002 */
[----:B---3--:R0:W-:Y:S04]  /*5a1f0*/  STL.64 [R1+0x36d8], R24 ;  /* 0x0036d81801007387 */ /* 0x0081e80000100a00 */
[----:B0-----:R-:W3:Y:S01]  /*5a200*/  LDL.LU R24, [R1+0x3f0] ;  /* 0x0003f00001187983 */ /* 0x001ee20000300800 */
[----:B------:R-:W3:Y:S02]  /*5a210*/  LDL.LU R25, [R1+0x3f4] ;  /* 0x0003f40001197983 */ /* 0x000ee40000300800 */
[----:B------:R-:W3:Y:S02]  /*5a220*/  LDL.LU R26, [R1+0x3f8] ;  /* 0x0003f800011a7983 */ /* 0x000ee40000300800 */
[----:B------:R-:W3:Y:S01]  /*5a230*/  LDL.LU R27, [R1+0x3fc] ;  /* 0x0003fc00011b7983 */ /* 0x000ee20000300800 */
[----:B--2---:R-:W-:Y:S11]  /*5a240*/  HMMA.16816.F32.BF16 R16, R20, R4, R16 ;  /* 0x000000041410723c */ /* 0x004ff60000041810 */
[----:B------:R-:W-:Y:S11]  /*5a250*/  @!UPT UIADD3 URZ, URZ, URZ, URZ ;  /* 0x0000003f3f3ff290 */ /* 0x000ff6000fffe03f */
[----:B------:R-:W-:Y:S02]  /*5a260*/  @!UPT UIADD3 URZ, URZ, URZ, URZ ;  /* 0x0000003f3f3ff290 */ /* 0x000fe4000fffe03f */
[----:B------:R-:W-:Y:S02]  /*5a270*/  IMAD.MOV.U32 R14, RZ, RZ, R18 ;  /* 0x000000ffff0e7224 */ /* 0x000fe400078e0012 */
[----:B------:R-:W-:Y:S01]  /*5a280*/  IMAD.MOV.U32 R15, RZ, RZ, R19 ;  /* 0x000000ffff0f7224 */ /* 0x000fe200078e0013 */
[----:B---3--:R-:W-:Y:S01]  /*5a290*/  STL.64 [R1+0x36f0], R26 ;  /* 0x0036f01a01007387 */ /* 0x008fe20000100a00 */
[----:B------:R0:W-:Y:S03]  /*5a2a0*/  STL.64 [R1+0x36e8], R24 ;  /* 0x0036e81801007387 */ /* 0x0001e60000100a00 */
[----:B0-----:R-:W2:Y:S01]  /*5a2b0*/  LDL.LU R24, [R1+0x400] ;  /* 0x0004000001187983 */ /* 0x001ea20000300800 */
[----:B------:R-:W2:Y:S02]  /*5a2c0*/  LDL.LU R25, [R1+0x404] ;  /* 0x0004040001197983 */ /* 0x000ea40000300800 */
[----:B------:R-:W2:Y:S02]  /*5a2d0*/  LDL.LU R26, [R1+0x408] ;  /* 0x00040800011a7983 */ /* 0x000ea40000300800 */
[----:B------:R-:W2:Y:S01]  /*5a2e0*/  LDL.LU R27, [R1+0x40c] ;  /* 0x00040c00011b7983 */ /* 0x000ea20000300800 */
[----:B------:R0:W-:Y:S01]  /*5a2f0*/  STL.64 [R1+0x430], R16 ;  /* 0x0004301001007387 */ /* 0x0001e20000100a00 */
[----:B------:R-:W3:Y:S03]  /*5a300*/  LDL.LU.64 R18, [R1+0x3728] ;  /* 0x0037280001127983 */ /* 0x000ee60000300a00 */
[----:B0-----:R-:W3:Y:S01]  /*5a310*/  LDL.LU.64 R16, [R1+0x3720] ;  /* 0x0037200001107983 */ /* 0x001ee20000300a00 */
[----:B------:R0:W-:Y:S02]  /*5a320*/  STL.64 [R1+0x35e8], R4 ;  /* 0x0035e80401007387 */ /* 0x0001e40000100a00 */
[----:B----4-:R-:W-:-:S02]  /*5a330*/  IMAD.MOV.U32 R6, RZ, RZ, R29 ;  /* 0x000000ffff067224 */ /* 0x010fc400078e001d */
[----:B------:R-:W-:Y:S01]  /*5a340*/  IMAD.MOV.U32 R7, RZ, RZ, R28 ;  /* 0x000000ffff077224 */ /* 0x000fe200078e001c */
[----:B0-----:R-:W4:Y:S01]  /*5a350*/  LDL.LU R4, [R1+0x3e0] ;  /* 0x0003e00001047983 */ /* 0x001f220000300800 */
[----:B------:R-:W4:Y:S02]  /*5a360*/  LDL.LU R5, [R1+0x3e4] ;  /* 0x0003e40001057983 */ /* 0x000f240000300800 */
[----:B------:R0:W-:Y:S02]  /*5a370*/  STL [R1+0x33b4], R15 ;  /* 0x0033b40f01007387 */ /* 0x0001e40000100800 */
[----:B------:R1:W-:Y:S02]  /*5a380*/  STL [R1+0x33b0], R14 ;  /* 0x0033b00e01007387 */ /* 0x0003e40000100800 */
[----:B0-----:R-:W-:Y:S02]  /*5a390*/  IMAD.MOV.U32 R15, RZ, RZ, R8 ;  /* 0x000000ffff0f7224 */ /* 0x001fe400078e0008 */
[----:B-1----:R-:W-:Y:S01]  /*5a3a0*/  IMAD.MOV.U32 R14, RZ, RZ, R9 ;  /* 0x000000ffff0e7224 */ /* 0x002fe200078e0009 */
[C---:B---3--:R-:W-:Y:S01]  /*5a3b0*/  HMMA.16816.F32.BF16 R16, R20.reuse, R8, R16 ;  /* 0x000000081410723c */ /* 0x048fe20000041810 */
[----:B------:R-:W3:Y:S11]  /*5a3c0*/  LDL.LU.64 R8, [R1+0x3718] ;  /* 0x0037180001087983 */ /* 0x000ef60000300a00 */
[----:B------:R-:W-:Y:S11]  /*5a3d0*/  @!UPT UIADD3 URZ, URZ, URZ, URZ ;  /* 0x0000003f3f3ff290 */ /* 0x000ff6000fffe03f */
[----:B------:R0:W-:Y:S01]  /*5a3e0*/  STL.64 [R1+0x420], R16 ;  /* 0x0004201001007387 */ /* 0x0001e20000100a00 */
[----:B------:R-:W-:Y:S02]  /*5a3f0*/  IMAD.MOV.U32 R29, RZ, RZ, R18 ;  /* 0x000000ffff1d7224 */ /* 0x000fe400078e0012 */
[----:B------:R-:W-:Y:S02]  /*5a400*/  IMAD.MOV.U32 R28, RZ, RZ, R19 ;  /* 0x000000ffff1c7224 */ /* 0x000fe400078e0013 */
[----:B------:R-:W3:Y:S04]  /*5a410*/  LDL.LU.64 R18, [R1+0x3710] ;  /* 0x0037100001127983 */ /* 0x000ee80000300a00 */
[----:B0-----:R-:W3:Y:S01]  /*5a420*/  LDL.LU.64 R16, [R1+0x3708] ;  /* 0x0037080001107983 */ /* 0x001ee20000300a00 */
[----:B------:R-:W-:Y:S02]  /*5a430*/  STL [R1+0x35d0], R14 ;  /* 0x0035d00e01007387 */ /* 0x000fe40000100800 */
[----:B------:R-:W-:Y:S02]  /*5a440*/  STL [R1+0x35cc], R15 ;  /* 0x0035cc0f01007387 */ /* 0x000fe40000100800 */
[----:B------:R-:W-:Y:S01]  /*5a450*/  STL [R1+0x33bc], R28 ;  /* 0x0033bc1c01007387 */ /* 0x000fe20000100800 */
[----:B------:R-:W-:Y:S01]  /*5a460*/  STL [R1+0x33b8], R29 ;  /* 0x0033b81d01007387 */ /* 0x000fe20000100800 */
[C---:B---3--:R-:W-:Y:S11]  /*5a470*/  HMMA.16816.F32.BF16 R16, R20.reuse, R8, R16 ;  /* 0x000000081410723c */ /* 0x048ff60000041810 */
[----:B------:R-:W-:Y:S11]  /*5a480*/  @!UPT UIADD3 URZ, URZ, URZ, URZ ;  /* 0x0000003f3f3ff290 */ /* 0x000ff6000fffe03f */
[----:B------:R-:W-:Y:S01]  /*5a490*/  @!UPT UIADD3 URZ, URZ, URZ, URZ ;  /* 0x0000003f3f3ff290 */ /* 0x000fe2000fffe03f */
[----:B------:R0:W-:Y:S01]  /*5a4a0*/  STL.64 [R1+0x410], R16 ;  /* 0x0004101001007387 */ /* 0x0001e20000100a00 */
[----:B------:R1:W-:Y:S03]  /*5a4b0*/  STL.64 [R1+0x418], R18 ;  /* 0x0004181201007387 */ /* 0x0003e60000100a00 */
[----:B0-----:R-:W3:Y:S01]  /*5a4c0*/  LDL.LU.64 R16, [R1+0x3700] ;  /* 0x0037000001107983 */ /* 0x001ee20000300a00 */
[----:B-1----:R-:W-:Y:S02]  /*5a4d0*/  IMAD.MOV.U32 R19, RZ, RZ, R8 ;  /* 0x000000ffff137224 */ /* 0x002fe400078e0008 */
[----:B------:R-:W-:Y:S02]  /*5a4e0*/  IMAD.MOV.U32 R18, RZ, RZ, R9 ;  /* 0x000000ffff127224 */ /* 0x000fe400078e0009 */
[----:B------:R-:W2:Y:S03]  /*5a4f0*/  LDL.LU.64 R8, [R1+0x36f8] ;  /* 0x0036f80001087983 */ /* 0x000ea60000300a00 */
[----:B------:R-:W-:Y:S02]  /*5a500*/  STL [R1+0x35d8], R18 ;  /* 0x0035d81201007387 */ /* 0x000fe40000100800 */
[----:B------:R-:W-:Y:S01]  /*5a510*/  STL [R1+0x35d4], R19 ;  /* 0x0035d41301007387 */ /* 0x000fe20000100800 */
        /* <DEDUP_REMOVED lines=11> */
[C---:B--2---:R-:W-:Y:S11]  /*5a5d0*/  HMMA.16816.F32.BF16 R24, R20.reuse, R8, R24 ;  /* 0x000000081418723c */ /* 0x044ff60000041818 */
[----:B------:R-:W-:Y:S11]  /*5a5e0*/  @!UPT UIADD3 URZ, URZ, URZ, URZ ;  /* 0x0000003f3f3ff290 */ /* 0x000ff6000fffe03f */
[----:B------:R-:W-:Y:S01]  /*5a5f0*/  @!UPT UIADD3 URZ, URZ, URZ, URZ ;  /* 0x0000003f3f3ff290 */ /* 0x000fe2000fffe03f */
[----:B------:R0:W-:Y:S01]  /*5a600*/  STL.64 [R1+0x3f0], R24 ;  /* 0x0003f01801007387 */ /* 0x0001e20000100a00 */
[----:B------:R-:W-:Y:S03]  /*5a610*/  STL.64 [R1+0x3f8], R26 ;  /* 0x0003f81a01007387 */ /* 0x000fe60000100a00 */
[----:B0-----:R-:W4:Y:S01]  /*5a620*/  LDL.LU.64 R24, [R1+0x36d8] ;  /* 0x0036d80001187983 */ /* 0x001f220000300a00 */
[----:B------:R-:W2:Y:S02]  /*5a630*/  LDL.LU.64 R10, [R1+0x36d0] ;  /* 0x0036d000010a7983 */ /* 0x000ea40000300a00 */
[----:B------:R-:W-:Y:S02]  /*5a640*/  IMAD.MOV.U32 R2, RZ, RZ, R9 ;  /* 0x000000ffff027224 */ /* 0x000fe400078e0009 */
[----:B------:R-:W-:Y:S02]  /*5a650*/  IMAD.MOV.U32 R15, RZ, RZ, R8 ;  /* 0x000000ffff0f7224 */ /* 0x000fe400078e0008 */
[----:B------:R-:W2:Y:S01]  /*5a660*/  LDL.LU.64 R8, [R1+0x36c8] ;  /* 0x0036c80001087983 */ /* 0x000ea20000300a00 */
[----:B------:R-:W-:Y:S02]  /*5a670*/  STL [R1+0x35f0], R2 ;  /* 0x0035f00201007387 */ /* 0x000fe40000100800 */
[----:B------:R-:W-:Y:S01]  /*5a680*/  STL [R1+0x35e4], R15 ;  /* 0x0035e40f01007387 */ /* 0x000fe20000100800 */
[----:B----4-:R-:W-:Y:S01]  /*5a690*/  HMMA.16816.F32.BF16 R4, R20, R24, R4 ;  /* 0x000000181404723c */ /* 0x010fe20000041804 */
[----:B------:R-:W-:-:S02]  /*5a6a0*/  IMAD.MOV.U32 R14, RZ, RZ, R25 ;  /* 0x000000ffff0e7224 */ /* 0x000fc400078e0019 */
[----:B------:R-:W-:-:S04]  /*5a6b0*/  IMAD.MOV.U32 R19, RZ, RZ, R24 ;  /* 0x000000ffff137224 */ /* 0x000fc800078e0018 */
[----:B--2---:R-:W-:Y:S02]  /*5a6c0*/  IMAD.MOV.U32 R24, RZ, RZ, R11 ;  /* 0x000000ffff187224 */ /* 0x004fe400078e000b */
[----:B------:R-:W-:Y:S11]  /*5a6d0*/  IMAD.MOV.U32 R25, RZ, RZ, R10 ;  /* 0x000000ffff197224 */ /* 0x000ff600078e000a */
[----:B------:R-:W-:Y:S03]  /*5a6e0*/  @!UPT UIADD3 URZ, URZ, URZ, URZ ;  /* 0x0000003f3f3ff290 */ /* 0x000fe6000fffe03f */
[----:B------:R0:W-:Y:S01]  /*5a6f0*/  STL.64 [R1+0x3e0], R4 ;  /* 0x0003e00401007387 */ /* 0x0001e20000100a00 */
[----:B------:R1:W-:Y:S02]  /*5a700*/  STL.64 [R1+0x3e8], R6 ;  /* 0x0003e80601007387 */ /* 0x0003e40000100a00 */
[----:B------:R-:W-:Y:S02]  /*5a710*/  STL [R1+0x36a8], R14 ;  /* 0x0036a80e01007387 */ /* 0x000fe40000100800 */
[----:B------:R-:W-:Y:S01]  /*5a720*/  STL.64 [R1+0x36a0], R12 ;  /* 0x0036a00c01007387 */ /* 0x000fe20000100a00 */
[----:B------:R-:W-:Y:S01]  /*5a730*/  STL [R1+0x35f4], R19 ;  /* 0x0035f41301007387 */ /* 0x000fe20000100800 */
[----:B---3--:R-:W-:Y:S03]  /*5a740*/  STL.64 [R1+0x36b0], R16 ;  /* 0x0036b01001007387 */ /* 0x008fe60000100a00 */
[----:B0-----:R-:W2:Y:S01]  /*5a750*/  LDL.LU R4, [R1+0x350] ;  /* 0x0003500001047983 */ /* 0x001ea20000300800 */
[----:B------:R-:W2:Y:S02]  /*5a760*/  LDL.LU R5, [R1+0x354] ;  /* 0x0003540001057983 */ /* 0x000ea40000300800 */
[----:B-1----:R-:W3:Y:S02]  /*5a770*/  LDL.LU R6, [R1+0x358] ;  /* 0x0003580001067983 */ /* 0x002ee40000300800 */
[----:B------:R-:W3:Y:S01]  /*5a780*/  LDL.LU R7, [R1+0x35c] ;  /* 0x00035c0001077983 */ /* 0x000ee20000300800 */
[----:B------:R0:W-:Y:S04]  /*5a790*/  STL.64 [R1+0x3648], R24 ;  /* 0x0036481801007387 */ /* 0x0001e80000100a00 */
[----:B0-----:R-:W4:Y:S04]  /*5a7a0*/  LDL.64 R24, [R1+0x10] ;  /* 0x0000100001187983 */ /* 0x001f280000100a00 */
        /* <DEDUP_REMOVED lines=15> */
[----:B------:R-:W3:Y:S01]  /*5a8a0*/  LDL.LU R7, [R1+0x37c] ;  /* 0x00037c0001077983 */ /* 0x000ee20000300800 */
[----:B------:R-:W4:Y:S01]  /*5a8b0*/  LDL.LU R24, [R1+0x240] ;  /* 0x0002400001187983 */ /* 0x000f220000300800 */
[----:B------:R-:W4:Y:S02]  /*5a8c0*/  LDL.LU R25, [R1+0x244] ;  /* 0x0002440001197983 */ /* 0x000f240000300800 */
[----:B------:R-:W2:Y:S02]  /*5a8d0*/  LDL.LU R26, [R1+0x248] ;  /* 0x00024800011a7983 */ /* 0x000ea40000300800 */
[----:B------:R-:W2:Y:S01]  /*5a8e0*/  LDL.LU R27, [R1+0x24c] ;  /* 0x00024c00011b7983 */ /* 0x000ea20000300800 */
[----:B------:R-:W2:Y:S01]  /*5a8f0*/  LDL.64 R16, [R1+0x180] ;  /* 0x0001800001107983 */ /* 0x000ea20000100a00 */
[----:B------:R-:W2:Y:S02]  /*5a900*/  LDL.LU R12, [R1+0x3c0] ;  /* 0x0003c000010c7983 */ /* 0x000ea40000300800 */
[----:B------:R-:W2:Y:S02]  /*5a910*/  LDL.LU R13, [R1+0x3c4] ;  /* 0x0003c400010d7983 */ /* 0x000ea40000300800 */
[----:B------:R-:W2:Y:S01]  /*5a920*/  LDL.LU R14, [R1+0x3c8] ;  /* 0x0003c800010e7983 */ /* 0x000ea20000300800 */
[----:B------:R-:W2:Y:S04]  /*5a930*/  LDL.LU R15, [R1+0x3cc] ;  /* 0x0003cc00010f7983 */ /* 0x000ea80000300800 */
[----:B--2---:R-:W-:Y:S01]  /*5a940*/  STL.64 [R1+0x36c0], R14 ;  /* 0x0036c00e01007387 */ /* 0x004fe20000100a00 */
[----:B------:R0:W-:Y:S03]  /*5a950*/  STL.64 [R1+0x36b8], R12 ;  /* 0x0036b80c01007387 */ /* 0x0001e60000100a00 */
[----:B0-----:R-:W2:Y:S01]  /*5a960*/  LDL.LU R12, [R1+0x3d0] ;  /* 0x0003d000010c7983 */ /* 0x001ea20000300800 */
[----:B------:R-:W2:Y:S02]  /*5a970*/  LDL.LU R13, [R1+0x3d4] ;  /* 0x0003d400010d7983 */ /* 0x000ea40000300800 */
[----:B------:R-:W2:Y:S02]  /*5a980*/  LDL.LU R14, [R1+0x3d8] ;  /* 0x0003d800010e7983 */ /* 0x000ea40000300800 */
[----:B------:R-:W2:Y:S01]  /*5a990*/  LDL.LU R15, [R1+0x3dc] ;  /* 0x0003dc00010f7983 */ /* 0x000ea20000300800 */
[----:B------:R-:W-:Y:S01]  /*5a9a0*/  STL.64 [R1+0x3698], R26 ;  /* 0x0036981a01007387 */ /* 0x000fe20000100a00 */
[----:B----4-:R0:W-:Y:S02]  /*5a9b0*/  STL.64 [R1+0x3690], R24 ;  /* 0x0036901801007387 */ /* 0x0101e40000100a00 */
[----:B------:R-:W4:Y:S01]  /*5a9c0*/  LDL.64 R8, [R1+0x160] ;  /* 0x0001600001087983 */ /* 0x000f220000100a00 */
[----:B0-----:R-:W2:Y:S01]  /*5a9d0*/  LDL.64 R24, [R1+0x170] ;  /* 0x0001700001187983 */ /* 0x001ea20000100a00 */
[----:B---3--:R-:W-:Y:S02]  /*5a9e0*/  STL.64 [R1+0x3620], R6 ;  /* 0x0036200601007387 */ /* 0x008fe40000100a00 */
[----:B------:R0:W-:Y:S02]  /*5a9f0*/  STL.64 [R1+0x3618], R4 ;  /* 0x0036180401007387 */ /* 0x0001e40000100a00 */
        /* <DEDUP_REMOVED lines=22> */
[----:B------:R-:W2:Y:S02]  /*5ab60*/  LDL.LU R7, [R1+0x3bc] ;  /* 0x0003bc0001077983 */ /* 0x000ea40000300800 */
[----:B------:R-:W-:Y:S01]  /*5ab70*/  STL.64 [R1+0x3d0], R12 ;  /* 0x0003d00c01007387 */ /* 0x000fe20000100a00 */
[----:B------:R0:W-:Y:S03]  /*5ab80*/  STL.64 [R1+0x3d8], R14 ;  /* 0x0003d80e01007387 */ /* 0x0001e60000100a00 */
[----:B0-----:R-:W3:Y:S01]  /*5ab90*/  LDL.LU.64 R14, [R1+0x36c0] ;  /* 0x0036c000010e7983 */ /* 0x001ee20000300a00 */
[----:B------:R-:W3:Y:S02]  /*5aba0*/  LDL.LU.64 R12, [R1+0x36b8] ;  /* 0x0036b800010c7983 */ /* 0x000ee40000300a00 */
[----:B------:R-:W-:-:S02]  /*5abb0*/  IMAD.MOV.U32 R29, RZ, RZ, R16 ;  /* 0x000000ffff1d7224 */ /* 0x000fc400078e0010 */
[----:B------:R-:W-:Y:S02]  /*5abc0*/  IMAD.MOV.U32 R18, RZ, RZ, R17 ;  /* 0x000000ffff127224 */ /* 0x000fe400078e0011 */
[----:B------:R-:W2:Y:S01]  /*5abd0*/  LDL.LU.64 R16, [R1+0x36b0] ;  /* 0x0036b00001107983 */ /* 0x000ea20000300a00 */
[----:B------:R-:W-:Y:S01]  /*5abe0*/  IMAD.MOV.U32 R28, RZ, RZ, R25 ;  /* 0x000000ffff1c7224 */ /* 0x000fe200078e0019 */
[----:B---3--:R-:W-:Y:S11]  /*5abf0*/  HMMA.16816.F32.BF16 R12, R20, R24, R12 ;  /* 0x00000018140c723c */ /* 0x008ff6000004180c */
[----:B------:R-:W-:Y:S11]  /*5ac00*/  @!UPT UIADD3 URZ, URZ, URZ, URZ ;  /* 0x0000003f3f3ff290 */ /* 0x000ff6000fffe03f */
[----:B------:R-:W-:Y:S01]  /*5ac10*/  @!UPT UIADD3 URZ, URZ, URZ, URZ ;  /* 0x0000003f3f3ff290 */ /* 0x000fe2000fffe03f */
[----:B------:R-:W-:Y:S01]  /*5ac20*/  STL.64 [R1+0x3c0], R12 ;  /* 0x0003c00c01007387 */ /* 0x000fe20000100a00 */
[----:B------:R0:W-:Y:S03]  /*5ac30*/  STL.64 [R1+0x3c8], R14 ;  /* 0x0003c80e01007387 */ /* 0x0001e60000100a00 */
[----:B0-----:R-:W3:Y:S01]  /*5ac40*/  LDL.LU R14, [R1+0x36a8] ;  /* 0x0036a800010e7983 */ /* 0x001ee20000300800 */
[----:B------:R-:W2:Y:S02]  /*5ac50*/  LDL.LU.64 R12, [R1+0x36a0] ;  /* 0x0036a000010c7983 */ /* 0x000ea40000300a00 */
[----:B------:R-:W-:Y:S02]  /*5ac60*/  IMAD.MOV.U32 R15, RZ, RZ, R24 ;  /* 0x000000ffff0f7224 */ /* 0x000fe400078e0018 */
[----:B------:R-:W2:Y:S01]  /*5ac70*/  LDL.LU.64 R26, [R1+0x3698] ;  /* 0x00369800011a7983 */ /* 0x000ea20000300a00 */
[----:B------:R-:W2:Y:S01]  /*5ac80*/  LDL.LU.64 R24, [R1+0x3690] ;  /* 0x0036900001187983 */ /* 0x000ea20000300a00 */
[----:B----4-:R-:W-:-:S02]  /*5ac90*/  IMAD.MOV.U32 R19, RZ, RZ, R8 ;  /* 0x000000ffff137224 */ /* 0x010fc400078e0008 */
[----:B------:R-:W-:Y:S01]  /*5aca0*/  IMAD.MOV.U32 R2, RZ, RZ, R9 ;  /* 0x000000ffff027224 */ /* 0x000fe200078e0009 */
[----:B--2---:R-:W-:Y:S01]  /*5acb0*/  HMMA.16816.F32.BF16 R20, R20, R8, R24 ;  /* 0x000000081414723c */ /* 0x004fe20000041818 */
[----:B------:R-:W2:Y:S11]  /*5acc0*/  LDL.LU.64 R24, [R1+0x3688] ;  /* 0x0036880001187983 */ /* 0x000eb60000300a00 */
[----:B------:R-:W-:Y:S11]  /*5acd0*/  @!UPT UIADD3 URZ, URZ, URZ, URZ ;  /* 0x0000003f3f3ff290 */ /* 0x000ff6000fffe03f */
[----:B------:R-:W-:Y:S01]  /*5ace0*/  STL.64 [R1+0x240], R20 ;  /* 0x0002401401007387 */ /* 0x000fe20000100a00 */
[----:B------:R0:W-:Y:S02]  /*5acf0*/  STL.64 [R1+0x248], R22 ;  /* 0x0002481601007387 */ /* 0x0001e40000100a00 */
[----:B------:R-:W2:Y:S02]  /*5ad00*/  LDL.LU.64 R10, [R1+0x3680] ;  /* 0x00368000010a7983 */ /* 0x000ea40000300a00 */
[----:B------:R-:W2:Y:S01]  /*5ad10*/  LDL.LU.64 R8, [R1+0x3678] ;  /* 0x0036780001087983 */ /* 0x000ea20000300a00 */
[----:B0-----:R-:W4:Y:S01]  /*5ad20*/  LDL R23, [R1+0x1ec0] ;  /* 0x001ec00001177983 */ /* 0x001f220000100800 */
[C---:B--2---:R-:W-:Y:S03]  /*5ad30*/  HMMA.16816.F32.BF16 R24, R8.reuse, R24, R4 ;  /* 0x000000180818723c */ /* 0x044fe60000041804 */
[----:B------:R-:W2:Y:S01]  /*5ad40*/  LDL.LU.64 R6, [R1+0x3670] ;  /* 0x0036700001067983 */ /* 0x000ea20000300a00 */
[----:B------:R-:W2:Y:S03]  /*5ad50*/  LDL.LU.64 R4, [R1+0x3668] ;  /* 0x0036680001047983 */ /* 0x000ea60000300a00 */
[----:B----4-:R-:W0:Y:S11]  /*5ad60*/  LDSM.16.MT88.4 R20, [R23+0x12000] ;  /* 0x012000001714783b */ /* 0x010e360000004200 */
[----:B------:R-:W-:Y:S05]  /*5ad70*/  @!UPT UIADD3 URZ, URZ, URZ, URZ ;  /* 0x0000003f3f3ff290 */ /* 0x000fea000fffe03f */
[----:B------:R1:W-:Y:S01]  /*5ad80*/  STL.64 [R1+0x3b0], R24 ;  /* 0x0003b01801007387 */ /* 0x0003e20000100a00 */
[----:B------:R-:W-:Y:S03]  /*5ad90*/  STL.64 [R1+0x3b8], R26 ;  /* 0x0003b81a01007387 */ /* 0x000fe60000100a00 */
[----:B-1----:R-:W2:Y:S02]  /*5ada0*/  LDL.LU.64 R24, [R1+0x3660] ;  /* 0x0036600001187983 */ /* 0x002ea40000300a00 */
[C---:B--2---:R-:W-:Y:S01]  /*5adb0*/  HMMA.16816.F32.BF16 R4, R8.reuse, R24, R4 ;  /* 0x000000180804723c */ /* 0x044fe20000041804 */
[----:B------:R-:W-:Y:S02]  /*5adc0*/  IMAD.MOV.U32 R3, RZ, RZ, R24 ;  /* 0x000000ffff037224 */ /* 0x000fe400078e0018 */
[----:B------:R-:W-:Y:S11]  /*5add0*/  IMAD.MOV.U32 R0, RZ, RZ, R25 ;  /* 0x000000ffff007224 */ /* 0x000ff600078e0019 */
[----:B------:R-:W-:Y:S09]  /*5ade0*/  @!UPT UIADD3 URZ, URZ, URZ, URZ ;  /* 0x0000003f3f3ff290 */ /* 0x000ff2000fffe03f */
[----:B------:R-:W-:Y:S01]  /*5adf0*/  STL.64 [R1+0x3a0], R4 ;  /* 0x0003a00401007387 */ /* 0x000fe20000100a00 */
[----:B------:R1:W-:Y:S03]  /*5ae00*/  STL.64 [R1+0x3a8], R6 ;  /* 0x0003a80601007387 */ /* 0x0003e60000100a00 */
[----:B-1----:R-:W2:Y:S01]  /*5ae10*/  LDL.LU.64 R6, [R1+0x3658] ;  /* 0x0036580001067983 */ /* 0x002ea20000300a00 */
        /* <DEDUP_REMOVED lines=8> */
[----:B-1----:R-:W4:Y:S01]  /*5aea0*/  LDL.LU.64 R26, [R1+0x3630] ;  /* 0x00363000011a7983 */ /* 0x002f220000300a00 */
[----:B------:R-:W2:Y:S02]  /*5aeb0*/  LDL.LU.64 R24, [R1+0x3628] ;  /* 0x0036280001187983 */ /* 0x000ea40000300a00 */
[C---:B--2---:R-:W-:Y:S11]  /*5aec0*/  HMMA.16816.F32.BF16 R4, R8.reuse, R24, R4 ;  /* 0x000000180804723c */ /* 0x044ff60000041804 */
[----:B------:R-:W-:Y:S11]  /*5aed0*/  @!UPT UIADD3 URZ, URZ, URZ, URZ ;  /* 0x0000003f3f3ff290 */ /* 0x000ff6000fffe03f */
[----:B------:R-:W-:Y:S01]  /*5aee0*/  @!UPT UIADD3 URZ, URZ, URZ, URZ ;  /* 0x0000003f3f3ff290 */ /* 0x000fe2000fffe03f */
[----:B------:R-:W-:Y:S01]  /*5aef0*/  STL.64 [R1+0x380], R4 ;  /* 0x0003800401007387 */ /* 0x000fe20000100a00 */
[----:B------:R1:W-:Y:S03]  /*5af00*/  STL.64 [R1+0x388], R6 ;  /* 0x0003880601007387 */ /* 0x0003e60000100a00 */
[----:B-1----:R-:W2:Y:S01]  /*5af10*/  LDL.LU.64 R6, [R1+0x3620] ;  /* 0x0036200001067983 */ /* 0x002ea20000300a00 */
[----:B------:R-:W2:Y:S02]  /*5af20*/  LDL.LU.64 R4, [R1+0x3618] ;  /* 0x0036180001047983 */ /* 0x000ea40000300a00 */
[----:B----4-:R-:W-:Y:S02]  /*5af30*/  STL.64 [R1+0x34e8], R26 ;  /* 0x0034e81a01007387 */ /* 0x010fe40000100a00 */
[----:B------:R1:W-:Y:S02]  /*5af40*/  STL.64 [R1+0x34e0], R24 ;  /* 0x0034e01801007387 */ /* 0x0003e40000100a00 */
[----:B-1----:R-:W4:Y:S01]  /*5af50*/  LDL.LU R24, [R1+0x340] ;  /* 0x0003400001187983 */ /* 0x002f220000300800 */
[----:B------:R-:W4:Y:S02]  /*5af60*/  LDL.LU R25, [R1+0x344] ;  /* 0x0003440001197983 */ /* 0x000f240000300800 */
[----:B------:R-:W4:Y:S02]  /*5af70*/  LDL.LU R26, [R1+0x348] ;  /* 0x00034800011a7983 */ /* 0x000f240000300800 */
[----:B------:R-:W4:Y:S01]  /*5af80*/  LDL.LU R27, [R1+0x34c] ;  /* 0x00034c00011b7983 */ /* 0x000f220000300800 */
[C---:B--2---:R-:W-:Y:S11]  /*5af90*/  HMMA.16816.F32.BF16 R4, R8.reuse, R16, R4 ;  /* 0x000000100804723c */ /* 0x044ff60000041804 */
[----:B------:R-:W-:Y:S11]  /*5afa0*/  @!UPT UIADD3 URZ, URZ, URZ, URZ ;  /* 0x0000003f3f3ff290 */ /* 0x000ff6000fffe03f */
[----:B------:R-:W-:Y:S01]  /*5afb0*/  @!UPT UIADD3 URZ, URZ, URZ, URZ ;  /* 0x0000003f3f3ff290 */ /* 0x000fe2000fffe03f */
[----:B------:R-:W-:Y:S01]  /*5afc0*/  STL.64 [R1+0x370], R4 ;  /* 0x0003700401007387 */ /* 0x000fe20000100a00 */
[----:B------:R1:W-:Y:S03]  /*5afd0*/  STL.64 [R1+0x378], R6 ;  /* 0x0003780601007387 */ /* 0x0003e60000100a00 */
[----:B-1----:R-:W2:Y:S01]  /*5afe0*/  LDL.LU.64 R6, [R1+0x3610] ;  /* 0x0036100001067983 */ /* 0x002ea20000300a00 */
[----:B------:R-:W2:Y:S02]  /*5aff0*/  LDL.LU.64 R4, [R1+0x3608] ;  /* 0x0036080001047983 */ /* 0x000ea40000300a00 */
[----:B------:R-:W-:Y:S01]  /*5b000*/  STL.64 [R1+0x34d8], R16 ;  /* 0x0034d81001007387 */ /* 0x000fe20000100a00 */
[----:B--2---:R-:W-:Y:S11]  /*5b010*/  HMMA.16816.F32.BF16 R4, R8, R12, R4 ;  /* 0x0000000c0804723c */ /* 0x004ff60000041804 */
[----:B------:R-:W-:Y:S11]  /*5b020*/  @!UPT UIADD3 URZ, URZ, URZ, URZ ;  /* 0x0000003f3f3ff290 */ /* 0x000ff6000fffe03f */
[----:B------:R-:W-:Y:S01]  /*5b030*/  @!UPT UIADD3 URZ, URZ, URZ, URZ ;  /* 0x0000003f3f3ff290 */ /* 0x000fe2000fffe03f */
[----:B------:R-:W-:Y:S01]  /*5b040*/  STL.64 [R1+0x360], R4 ;  /* 0x0003600401007387 */ /* 0x000fe20000100a00 */
[----:B------:R1:W-:Y:S03]  /*5b050*/  STL.64 [R1+0x368], R6 ;  /* 0x0003680601007387 */ /* 0x0003e60000100a00 */
[----:B-1----:R-:W2:Y:S01]  /*5b060*/  LDL.LU.64 R6, [R1+0x3600] ;  /* 0x0036000001067983 */ /* 0x002ea20000300a00 */
[----:B------:R-:W2:Y:S02]  /*5b070*/  LDL.LU.64 R4, [R1+0x35f8] ;  /* 0x0035f80001047983 */ /* 0x000ea40000300a00 */
[----:B------:R-:W-:Y:S02]  /*5b080*/  STL.64 [R1+0x34d0], R12 ;  /* 0x0034d00c01007387 */ /* 0x000fe40000100a00 */
[----:B0-----:R-:W-:Y:S01]  /*5b090*/  STL.64 [R1+0x3420], R22 ;  /* 0x0034201601007387 */ /* 0x001fe20000100a00 */
[----:B------:R0:W-:Y:S02]  /*5b0a0*/  STL.64 [R1+0x3418], R20 ;  /* 0x0034181401007387 */ /* 0x0001e40000100a00 */
[----:B0-----:R-:W-:-:S02]  /*5b0b0*/  IMAD.MOV.U32 R20, RZ, RZ, R19 ;  /* 0x000000ffff147224 */ /* 0x001fc400078e0013 */
[----:B------:R-:W-:Y:S01]  /*5b0c0*/  IMAD.MOV.U32 R21, RZ, RZ, R2 ;  /* 0x000000ffff157224 */ /* 0x000fe200078e0002 */
[----:B------:R-:W2:Y:S01]  /*5b0d0*/  LDL.LU R19, [R1+0x35f4] ;  /* 0x0035f40001137983 */ /* 0x000ea20000300800 */
[----:B------:R-:W2:Y:S03]  /*5b0e0*/  LDL.LU R2, [R1+0x35f0] ;  /* 0x0035f00001027983 */ /* 0x000ea60000300800 */
[----:B------:R0:W-:Y:S04]  /*5b0f0*/  STL.64 [R1+0x3530], R20 ;  /* 0x0035301401007387 */ /* 0x0001e80000100a00 */
[----:B0-----:R-:W2:Y:S04]  /*5b100*/  LDL R20, [R1+0x30] ;  /* 0x0000300001147983 */ /* 0x001ea80000100800 */
[----:B------:R-:W2:Y:S02]  /*5b110*/  LDL R21, [R1+0x34] ;  /* 0x0000340001157983 */ /* 0x000ea40000100800 */
[C---:B--2---:R-:W-:Y:S02]  /*5b120*/  HMMA.16816.F32.BF16 R20, R8.reuse, R20, R4 ;  /* 0x000000140814723c */ /* 0x044fe40000041804 */
[----:B------:R-:W4:Y:S11]  /*5b130*/  LDL.LU.64 R4, [R1+0x35e8] ;  /* 0x0035e80001047983 */ /* 0x000f360000300a00 */
[----:B------:R-:W-:Y:S10]  /*5b140*/  @!UPT UIADD3 URZ, URZ, URZ, URZ ;  /* 0x0000003f3f3ff290 */ /* 0x000ff4000fffe03f */
[----:B------:R-:W-:Y:S01]  /*5b150*/  STL.64 [R1+0x350], R20 ;  /* 0x0003501401007387 */ /* 0x000fe20000100a00 */
[----:B------:R4:W-:Y:S02]  /*5b160*/  STL.64 [R1+0x358], R22 ;  /* 0x0003581601007387 */ /* 0x0009e40000100a00 */
[----:B----4-:R-:W-:Y:S01]  /*5b170*/  HMMA.16816.F32.BF16 R20, R8, R4, R24 ;  /* 0x000000040814723c */ /* 0x010fe20000041818 */
[----:B------:R-:W2:Y:S11]  /*5b180*/  LDL.LU R4, [R1+0x230] ;  /* 0x0002300001047983 */ /* 0x000eb60000300800 */
[----:B------:R-:W-:Y:S11]  /*5b190*/  @!UPT UIADD3 URZ, URZ, URZ, URZ ;  /* 0x0000003f3f3ff290 */ /* 0x000ff6000fffe03f */
[----:B------:R0:W-:Y:S01]  /*5b1a0*/  STL.64 [R1+0x340], R20 ;  /* 0x0003401401007387 */ /* 0x0001e20000100a00 */
[----:B------:R-:W-:Y:S02]  /*5b1b0*/  STL.64 [R1+0x348], R22 ;  /* 0x0003481601007387 */ /* 0x000fe40000100a00 */
[----:B------:R-:W2:Y:S02]  /*5b1c0*/  LDL.LU R5, [R1+0x234] ;  /* 0x0002340001057983 */ /* 0x000ea40000300800 */
[----:B------:R-:W4:Y:S01]  /*5b1d0*/  LDL.LU R6, [R1+0x238] ;  /* 0x0002380001067983 */ /* 0x000f220000300800 */
[----:B------:R-:W4:Y:S01]  /*5b1e0*/  LDL.LU R7, [R1+0x23c] ;  /* 0x00023c0001077983 */ /* 0x000f220000300800 */
[----:B0-----:R-:W-:Y:S02]  /*5b1f0*/  IMAD.MOV.U32 R20, RZ, RZ, R15 ;  /* 0x000000ffff147224 */ /* 0x001fe400078e000f */
[----:B------:R-:W-:Y:S01]  /*5b200*/  IMAD.MOV.U32 R21, RZ, RZ, R28 ;  /* 0x000000ffff157224 */ /* 0x000fe200078e001c */
[----:B----4-:R-:W-:Y:S01]  /*5b210*/  STL.64 [R1+0x3540], R6 ;  /* 0x0035400601007387 */ /* 0x010fe20000100a00 */
[----:B--2---:R0:W-:Y:S02]  /*5b220*/  STL.64 [R1+0x3538], R4 ;  /* 0x0035380401007387 */ /* 0x0041e40000100a00 */
[----:B------:R-:W2:Y:S02]  /*5b230*/  LDL.LU R15, [R1+0x35e4] ;  /* 0x0035e400010f7983 */ /* 0x000ea40000300800 */
[----:B------:R-:W4:Y:S01]  /*5b240*/  LDL.LU R28, [R1+0x35e0] ;  /* 0x0035e000011c7983 */ /* 0x000f220000300800 */
[----:B------:R1:W-:Y:S04]  /*5b250*/  STL.64 [R1+0x3548], R20 ;  /* 0x0035481401007387 */ /* 0x0003e80000100a00 */
[----:B0-----:R-:W2:Y:S01]  /*5b260*/  LDL.LU R4, [R1+0x2d0] ;  /* 0x0002d00001047983 */ /* 0x001ea20000300800 */
[----:B------:R-:W2:Y:S02]  /*5b270*/  LDL.LU R5, [R1+0x2d4] ;  /* 0x0002d40001057983 */ /* 0x000ea40000300800 */
[----:B------:R-:W2:Y:S02]  /*5b280*/  LDL.LU R6, [R1+0x2d8] ;  /* 0x0002d80001067983 */ /* 0x000ea40000300800 */
[----:B------:R-:W2:Y:S02]  /*5b290*/  LDL.LU R7, [R1+0x2dc] ;  /* 0x0002dc0001077983 */ /* 0x000ea40000300800 */
[----:B-1----:R-:W-:-:S02]  /*5b2a0*/  IMAD.MOV.U32 R20, RZ, RZ, R29 ;  /* 0x000000ffff147224 */ /* 0x002fc400078e001d */
[----:B------:R-:W-:Y:S02]  /*5b2b0*/  IMAD.MOV.U32 R21, RZ, RZ, R18 ;  /* 0x000000ffff157224 */ /* 0x000fe400078e0012 */
[----:B------:R-:W-:Y:S02]  /*5b2c0*/  IMAD.MOV.U32 R12, RZ, RZ, R19 ;  /* 0x000000ffff0c7224 */ /* 0x000fe400078e0013 */
[----:B---3--:R-:W-:Y:S01]  /*5b2d0*/  IMAD.MOV.U32 R13, RZ, RZ, R14 ;  /* 0x000000ffff0d7224 */ /* 0x008fe200078e000e */
[----:B--2---:R-:W-:Y:S01]  /*5b2e0*/  STL.64 [R1+0x3558], R6 ;  /* 0x0035580601007387 */ /* 0x004fe20000100a00 */
[----:B------:R-:W-:Y:S02]  /*5b2f0*/  STL.64 [R1+0x3550], R4 ;  /* 0x0035500401007387 */ /* 0x000fe40000100a00 */
[----:B------:R-:W2:Y:S02]  /*5b300*/  LDL.LU R29, [R1+0x35dc] ;  /* 0x0035dc00011d7983 */ /* 0x000ea40000300800 */
[----:B------:R-:W3:Y:S01]  /*5b310*/  LDL.LU R18, [R1+0x35d8] ;  /* 0x0035d80001127983 */ /* 0x000ee20000300800 */
[----:B------:R-:W-:Y:S01]  /*5b320*/  STL.64 [R1+0x3560], R20 ;  /* 0x0035601401007387 */ /* 0x000fe20000100a00 */
[----:B------:R-:W3:Y:S02]  /*5b330*/  LDL.LU R19, [R1+0x35d4] ;  /* 0x0035d40001137983 */ /* 0x000ee40000300800 */
[----:B------:R-:W3:Y:S02]  /*5b340*/  LDL.LU R14, [R1+0x35d0] ;  /* 0x0035d000010e7983 */ /* 0x000ee40000300800 */
[----:B------:R0:W-:Y:S02]  /*5b350*/  STL.64 [R1+0x3568], R12 ;  /* 0x0035680c01007387 */ /* 0x0001e40000100a00 */
[----:B0-----:R-:W-:-:S02]  /*5b360*/  IMAD.MOV.U32 R12, RZ, RZ, R15 ;  /* 0x000000ffff0c7224 */ /* 0x001fc400078e000f */
[----:B------:R-:W-:Y:S01]  /*5b370*/  IMAD.MOV.U32 R13, RZ, RZ, R2 ;  /* 0x000000ffff0d7224 */ /* 0x000fe200078e0002 */
[----:B------:R-:W3:Y:S01]  /*5b380*/  LDL.LU R15, [R1+0x35cc] ;  /* 0x0035cc00010f7983 */ /* 0x000ee20000300800 */
[----:B------:R-:W3:Y:S03]  /*5b390*/  LDL.LU R2, [R1+0x35c8] ;  /* 0x0035c80001027983 */ /* 0x000ee60000300800 */
[----:B------:R4:W-:Y:S01]  /*5b3a0*/  STL.64 [R1+0x3580], R12 ;  /* 0x0035800c01007387 */ /* 0x0009e20000100a00 */
[----:B------:R-:W3:Y:S02]  /*5b3b0*/  LDL.LU R20, [R1+0x2f0] ;  /* 0x0002f00001147983 */ /* 0x000ee40000300800 */
[----:B------:R-:W3:Y:S02]  /*5b3c0*/  LDL.LU R21, [R1+0x2f4] ;  /* 0x0002f40001157983 */ /* 0x000ee40000300800 */
[----:B------:R-:W3:Y:S01]  /*5b3d0*/  LDL.LU R22, [R1+0x2f8] ;  /* 0x0002f80001167983 */ /* 0x000ee20000300800 */
[----:B------:R-:W3:Y:S01]  /*5b3e0*/  LDL.LU R23, [R1+0x2fc] ;  /* 0x0002fc0001177983 */ /* 0x000ee20000300800 */
[----:B----4-:R-:W-:-:S02]  /*5b3f0*/  IMAD.MOV.U32 R13, RZ, RZ, R28 ;  /* 0x000000ffff0d7224 */ /* 0x010fc400078e001c */
[----:B--2---:R-:W-:-:S05]  /*5b400*/  IMAD.MOV.U32 R12, RZ, RZ, R29 ;  /* 0x000000ffff0c7224 */ /* 0x004fca00078e001d */
[----:B------:R-:W-:Y:S04]  /*5b410*/  STL.64 [R1+0x3598], R12 ;  /* 0x0035980c01007387 */ /* 0x000fe80000100a00 */
[----:B---3--:R-:W-:Y:S01]  /*5b420*/  STL.64 [R1+0x3578], R22 ;  /* 0x0035781601007387 */ /* 0x008fe20000100a00 */
[----:B------:R0:W-:Y:S03]  /*5b430*/  STL.64 [R1+0x3570], R20 ;  /* 0x0035701401007387 */ /* 0x0001e60000100a00 */
        /* <DEDUP_REMOVED lines=29> */
[----:B------:R-:W4:Y:S04]  /*5b610*/  LDL.LU.64 R24, [R1] ;  /* 0x0000000001187983 */ /* 0x000f280000300a00 */
[----:B----4-:R0:W-:Y:S01]  /*5b620*/  STL.64 [R1+0x3500], R24 ;  /* 0x0035001801007387 */ /* 0x0101e20000100a00 */
[----:B------:R-:W4:Y:S02]  /*5b630*/  LDL.LU R16, [R1+0x1f0] ;  /* 0x0001f00001107983 */ /* 0x000f240000300800 */
[----:B------:R-:W4:Y:S02]  /*5b640*/  LDL.LU R17, [R1+0x1f4] ;  /* 0x0001f40001117983 */ /* 0x000f240000300800 */
[----:B------:R-:W2:Y:S01]  /*5b650*/  LDL.LU R18, [R1+0x1f8] ;  /* 0x0001f80001127983 */ /* 0x000ea20000300800 */
[----:B------:R-:W2:Y:S01]  /*5b660*/  LDL.LU R19, [R1+0x1fc] ;  /* 0x0001fc0001137983 */ /* 0x000ea20000300800 */
[----:B0-----:R-:W-:-:S02]  /*5b670*/  IMAD.MOV.U32 R24, RZ, RZ, R3 ;  /* 0x000000ffff187224 */ /* 0x001fc400078e0003 */
[----:B------:R-:W-:-:S05]  /*5b680*/  IMAD.MOV.U32 R25, RZ, RZ, R0 ;  /* 0x000000ffff197224 */ /* 0x000fca00078e0000 */
[----:B------:R0:W-:Y:S04]  /*5b690*/  STL.64 [R1+0x3518], R24 ;  /* 0x0035181801007387 */ /* 0x0001e80000100a00 */
[----:B0-----:R-:W3:Y:S04]  /*5b6a0*/  LDL.LU.64 R24, [R1+0x20] ;  /* 0x0000200001187983 */ /* 0x001ee80000300a00 */
[----:B--2---:R-:W-:Y:S01]  /*5b6b0*/  STL.64 [R1+0x34f8], R18 ;  /* 0x0034f81201007387 */ /* 0x004fe20000100a00 */
[----:B----4-:R0:W-:Y:S03]  /*5b6c0*/  STL.64 [R1+0x34f0], R16 ;  /* 0x0034f01001007387 */ /* 0x0101e60000100a00 */
[----:B0-----:R-:W2:Y:S01]  /*5b6d0*/  LDL.LU R16, [R1+0x200] ;  /* 0x0002000001107983 */ /* 0x001ea20000300800 */
[----:B------:R-:W2:Y:S02]  /*5b6e0*/  LDL.LU R17, [R1+0x204] ;  /* 0x0002040001117983 */ /* 0x000ea40000300800 */
[----:B------:R-:W4:Y:S02]  /*5b6f0*/  LDL.LU R18, [R1+0x208] ;  /* 0x0002080001127983 */ /* 0x000f240000300800 */
[----:B------:R-:W4:Y:S02]  /*5b700*/  LDL.LU R19, [R1+0x20c] ;  /* 0x00020c0001137983 */ /* 0x000f240000300800 */
[----:B------:R-:W-:-:S02]  /*5b710*/  IMAD.MOV.U32 R12, RZ, RZ, R15 ;  /* 0x000000ffff0c7224 */ /* 0x000fc400078e000f */
[----:B------:R-:W-:-:S07]  /*5b720*/  IMAD.MOV.U32 R13, RZ, RZ, R14 ;  /* 0x000000ffff0d7224 */ /* 0x000fce00078e000e */
[C---:B------:R-:W-:Y:S01]  /*5b730*/  HMMA.16816.F32.BF16 R12, R8.reuse, R12, R20 ;  /* 0x0000000c080c723c */ /* 0x040fe20000041814 */
[----:B----4-:R-:W-:Y:S01]  /*5b740*/  STL.64 [R1+0x3510], R18 ;  /* 0x0035101201007387 */ /* 0x010fe20000100a00 */
[----:B--2---:R0:W-:Y:S03]  /*5b750*/  STL.64 [R1+0x3508], R16 ;  /* 0x0035081001007387 */ /* 0x0041e60000100a00 */
[----:B0-----:R-:W2:Y:S01]  /*5b760*/  LDL.LU R16, [R1+0x210] ;  /* 0x0002100001107983 */ /* 0x001ea20000300800 */
[----:B------:R-:W2:Y:S02]  /*5b770*/  LDL.LU R17, [R1+0x214] ;  /* 0x0002140001117983 */ /* 0x000ea40000300800 */
[----:B------:R-:W2:Y:S02]  /*5b780*/  LDL.LU R18, [R1+0x218] ;  /* 0x0002180001127983 */ /* 0x000ea40000300800 */
[----:B------:R-:W2:Y:S01]  /*5b790*/  LDL.LU R19, [R1+0x21c] ;  /* 0x00021c0001137983 */ /* 0x000ea20000300800 */
[----:B------:R-:W4:Y:S01]  /*5b7a0*/  LDL.LU.64 R22, [R1+0x35c0] ;  /* 0x0035c00001167983 */ /* 0x000f220000300a00 */
[----:B------:R-:W4:Y:S11]  /*5b7b0*/  LDL.LU.64 R20, [R1+0x35b8] ;  /* 0x0035b80001147983 */ /* 0x000f360000300a00 */
[----:B------:R0:W-:Y:S02]  /*5b7c0*/  STL.64 [R1+0x330], R12 ;  /* 0x0003300c01007387 */ /* 0x0001e40000100a00 */
[----:B------:R4:W-:Y:S01]  /*5b7d0*/  STL.64 [R1+0x338], R14 ;  /* 0x0003380e01007387 */ /* 0x0009e20000100a00 */
        /* <DEDUP_REMOVED lines=31> */
[C---:B---3--:R-:W-:Y:S01]  /*5b9d0*/  HMMA.16816.F32.BF16 R20, R8.reuse, R20, R4 ;  /* 0x000000140814723c */ /* 0x048fe20000041804 */
[----:B------:R-:W3:Y:S01]  /*5b9e0*/  LDL.LU.64 R6, [R1+0x3558] ;  /* 0x0035580001067983 */ /* 0x000ee20000300a00 */
[----:B------:R-:W3:Y:S11]  /*5b9f0*/  LDL.LU.64 R4, [R1+0x3550] ;  /* 0x0035500001047983 */ /* 0x000ef60000300a00 */
[----:B------:R-:W-:Y:S10]  /*5ba00*/  @!UPT UIADD3 URZ, URZ, URZ, URZ ;  /* 0x0000003f3f3ff290 */ /* 0x000ff4000fffe03f */
        /* <DEDUP_REMOVED lines=8> */
[----:B------:R-:W-:Y:S03]  /*5ba90*/  STL.64 [R1+0x2d8], R22 ;  /* 0x0002d81601007387 */ /* 0x000fe60000100a00 */
[----:B0-----:R-:W3:Y:S02]  /*5baa0*/  LDL.LU.64 R20, [R1+0x3530] ;  /* 0x0035300001147983 */ /* 0x001ee40000300a00 */
[----:B---3--:R-:W-:Y:S02]  /*5bab0*/  HMMA.16816.F32.BF16 R8, R8, R20, R4 ;  /* 0x000000140808723c */ /* 0x008fe40000041804 */
[----:B------:R-:W3:Y:S01]  /*5bac0*/  LDL.LU.64 R6, [R1+0x3528] ;  /* 0x0035280001067983 */ /* 0x000ee20000300a00 */
[----:B------:R-:W3:Y:S11]  /*5bad0*/  LDL.LU.64 R4, [R1+0x3520] ;  /* 0x0035200001047983 */ /* 0x000ef60000300a00 */
[----:B------:R-:W-:Y:S09]  /*5bae0*/  @!UPT UIADD3 URZ, URZ, URZ, URZ ;  /* 0x0000003f3f3ff290 */ /* 0x000ff2000fffe03f */
[----:B------:R0:W-:Y:S01]  /*5baf0*/  STL.64 [R1+0x230], R8 ;  /* 0x0002300801007387 */ /* 0x0001e20000100a00 */
[----:B------:R-:W-:Y:S03]  /*5bb00*/  STL.64 [R1+0x238], R10 ;  /* 0x0002380a01007387 */ /* 0x000fe60000100a00 */
[----:B0-----:R-:W2:Y:S04]  /*5bb10*/  LDL.LU.64 R8, [R1+0x30] ;  /* 0x0000300001087983 */ /* 0x001ea80000300a00 */
[----:B--2---:R0:W-:Y:S04]  /*5bb20*/  STL.64 [R1+0x34c8], R8 ;  /* 0x0034c80801007387 */ /* 0x0041e80000100a00 */
[----:B0-----:R-:W2:Y:S01]  /*5bb30*/  LDL.LU R8, [R1+0x4e0] ;  /* 0x0004e00001087983 */ /* 0x001ea20000300800 */
[----:B------:R-:W2:Y:S02]  /*5bb40*/  LDL.LU R9, [R1+0x4e4] ;  /* 0x0004e40001097983 */ /* 0x000ea40000300800 */
[----:B------:R-:W2:Y:S02]  /*5bb50*/  LDL.LU R10, [R1+0x4e8] ;  /* 0x0004e800010a7983 */ /* 0x000ea40000300800 */
[----:B------:R-:W2:Y:S01]  /*5bb60*/  LDL.LU R11, [R1+0x4ec] ;  /* 0x0004ec00010b7983 */ /* 0x000ea20000300800 */
[----:B------:R0:W-:Y:S04]  /*5bb70*/  STL.64 [R1+0x3438], R20 ;  /* 0x0034381401007387 */ /* 0x0001e80000100a00 */
        /* <DEDUP_REMOVED lines=11> */
[----:B------:R-:W3:Y:S03]  /*5bc30*/  LDL.LU.64 R24, [R1+0x3518] ;  /* 0x0035180001187983 */ /* 0x000ee60000300a00 */
[----:B------:R0:W-:Y:S02]  /*5bc40*/  STL.64 [R1+0x34a8], R20 ;  /* 0x0034a81401007387 */ /* 0x0001e40000100a00 */
[----:B0-----:R-:W2:Y:S01]  /*5bc50*/  LDL.LU.64 R20, [R1+0x1d0] ;  /* 0x0001d00001147983 */ /* 0x001ea20000300a00 */
[C---:B---3--:R-:W-:Y:S03]  /*5bc60*/  HMMA.16816.F32.BF16 R24, R4.reuse, R24, R16 ;  /* 0x000000180418723c */ /* 0x048fe60000041810 */
[----:B--2---:R0:W-:Y:S04]  /*5bc70*/  STL.64 [R1+0x34b8], R20 ;  /* 0x0034b81401007387 */ /* 0x0041e80000100a00 */
[----:B0-----:R-:W2:Y:S01]  /*5bc80*/  LDL.LU.64 R20, [R1+0x1e0] ;  /* 0x0001e00001147983 */ /* 0x001ea20000300a00 */
[----:B------:R-:W3:Y:S02]  /*5bc90*/  LDL.LU.64 R18, [R1+0x3510] ;  /* 0x0035100001127983 */ /* 0x000ee40000300a00 */
[----:B------:R-:W3:Y:S11]  /*5bca0*/  LDL.LU.64 R16, [R1+0x3508] ;  /* 0x0035080001107983 */ /* 0x000ef60000300a00 */
[----:B------:R-:W-:Y:S02]  /*5bcb0*/  @!UPT UIADD3 URZ, URZ, URZ, URZ ;  /* 0x0000003f3f3ff290 */ /* 0x000fe4000fffe03f */
[----:B------:R0:W-:Y:S01]  /*5bcc0*/  STL.64 [R1+0x210], R24 ;  /* 0x0002101801007387 */ /* 0x0001e20000100a00 */
[----:B------:R-:W-:Y:S04]  /*5bcd0*/  STL.64 [R1+0x218], R26 ;  /* 0x0002181a01007387 */ /* 0x000fe80000100a00 */
[----:B0-----:R-:W3:Y:S02]  /*5bce0*/  LDL.LU.64 R24, [R1+0x3500] ;  /* 0x0035000001187983 */ /* 0x001ee40000300a00 */
[C---:B---3--:R-:W-:Y:S01]  /*5bcf0*/  HMMA.16816.F32.BF16 R16, R4.reuse, R24, R16 ;  /* 0x000000180410723c */ /* 0x048fe20000041810 */
[----:B------:R-:W-:Y:S02]  /*5bd00*/  IMAD.MOV.U32 R3, RZ, RZ, R24 ;  /* 0x000000ffff037224 */ /* 0x000fe400078e0018 */
[----:B------:R-:W-:Y:S11]  /*5bd10*/  IMAD.MOV.U32 R0, RZ, RZ, R25 ;  /* 0x000000ffff007224 */ /* 0x000ff600078e0019 */
[----:B------:R-:W-:Y:S09]  /*5bd20*/  @!UPT UIADD3 URZ, URZ, URZ, URZ ;  /* 0x0000003f3f3ff290 */ /* 0x000ff2000fffe03f */
[----:B------:R-:W-:Y:S01]  /*5bd30*/  STL.64 [R1+0x200], R16 ;  /* 0x0002001001007387 */ /* 0x000fe20000100a00 */
[----:B------:R0:W-:Y:S03]  /*5bd40*/  STL.64 [R1+0x208], R18 ;  /* 0x0002081201007387 */ /* 0x0001e60000100a00 */
[----:B0-----:R-:W3:Y:S01]  /*5bd50*/  LDL.LU.64 R18, [R1+0x34f8] ;  /* 0x0034f80001127983 */ /* 0x001ee20000300a00 */
[----:B------:R-:W3:Y:S02]  /*5bd60*/  LDL.LU.64 R16, [R1+0x34f0] ;  /* 0x0034f00001107983 */ /* 0x000ee40000300a00 */
[----:B------:R-:W2:Y:S02]  /*5bd70*/  LDL.LU.64 R26, [R1+0x34e8] ;  /* 0x0034e800011a7983 */ /* 0x000ea40000300a00 */
[----:B------:R-:W3:Y:S02]  /*5bd80*/  LDL.LU.64 R24, [R1+0x34e0] ;  /* 0x0034e00001187983 */ /* 0x000ee40000300a00 */
[C---:B---3--:R-:W-:Y:S11]  /*5bd90*/  HMMA.16816.F32.BF16 R16, R4.reuse, R24, R16 ;  /* 0x000000180410723c */ /* 0x048ff60000041810 */
[----:B------:R-:W-:Y:S11]  /*5bda0*/  @!UPT UIADD3 URZ, URZ, URZ, URZ ;  /* 0x0000003f3f3ff290 */ /* 0x000ff6000fffe03f */
[----:B------:R-:W-:Y:S01]  /*5bdb0*/  @!UPT UIADD3 URZ, URZ, URZ, URZ ;  /* 0x0000003f3f3ff290 */ /* 0x000fe2000fffe03f */
[----:B------:R0:W-:Y:S01]  /*5bdc0*/  STL.64 [R1+0x1f0], R16 ;  /* 0x0001f01001007387 */ /* 0x0001e20000100a00 */
[----:B------:R-:W-:Y:S03]  /*5bdd0*/  STL.64 [R1+0x1f8], R18 ;  /* 0x0001f81201007387 */ /* 0x000fe60000100a00 */
[----:B0-----:R-:W4:Y:S01]  /*5bde0*/  LDL.LU.64 R16, [R1+0x34d8] ;  /* 0x0034d80001107983 */ /* 0x001f220000300a00 */
[----:B--2---:R-:W-:Y:S02]  /*5bdf0*/  STL.64 [R1+0x33d0], R26 ;  /* 0x0033d01a01007387 */ /* 0x004fe40000100a00 */
[----:B------:R0:W-:Y:S02]  /*5be00*/  STL.64 [R1+0x33c8], R24 ;  /* 0x0033c81801007387 */ /* 0x0001e40000100a00 */
[----:B0-----:R-:W2:Y:S01]  /*5be10*/  LDL.LU.64 R24, [R1+0x1c0] ;  /* 0x0001c00001187983 */ /* 0x001ea20000300a00 */
[C---:B----4-:R-:W-:Y:S03]  /*5be20*/  HMMA.16816.F32.BF16 R12, R4.reuse, R16, R12 ;  /* 0x00000010040c723c */ /* 0x050fe6000004180c */
[----:B--2---:R0:W-:Y:S04]  /*5be30*/  STL.64 [R1+0x34b0], R24 ;  /* 0x0034b01801007387 */ /* 0x0041e80000100a00 */
[----:B0-----:R-:W2:Y:S01]  /*5be40*/  LDL.LU R24, [R1+0x540] ;  /* 0x0005400001187983 */ /* 0x001ea20000300800 */
[----:B------:R-:W2:Y:S02]  /*5be50*/  LDL.LU R25, [R1+0x544] ;  /* 0x0005440001197983 */ /* 0x000ea40000300800 */
[----:B------:R-:W2:Y:S02]  /*5be60*/  LDL.LU R26, [R1+0x548] ;  /* 0x00054800011a7983 */ /* 0x000ea40000300800 */
[----:B------:R-:W2:Y:S11]  /*5be70*/  LDL.LU R27, [R1+0x54c] ;  /* 0x00054c00011b7983 */ /* 0x000eb60000300800 */
[----:B------:R0:W-:Y:S01]  /*5be80*/  STL.64 [R1+0x150], R12 ;  /* 0x0001500c01007387 */ /* 0x0001e20000100a00 */
[----:B------:R-:W-:Y:S03]  /*5be90*/  STL.64 [R1+0x158], R14 ;  /* 0x0001580e01007387 */ /* 0x000fe60000100a00 */
[----:B0-----:R-:W3:Y:S01]  /*5bea0*/  LDL.LU.64 R12, [R1+0x34d0] ;  /* 0x0034d000010c7983 */ /* 0x001ee20000300a00 */
[----:B------:R0:W-:Y:S02]  /*5beb0*/  STL [R1+0x33c4], R16 ;  /* 0x0033c41001007387 */ /* 0x0001e40000100800 */
[----:B------:R1:W-:Y:S01]  /*5bec0*/  STL [R1+0x33c0], R17 ;  /* 0x0033c01101007387 */ /* 0x0003e20000100800 */
[----:B0-----:R-:W4:Y:S01]  /*5bed0*/  LDL.LU R16, [R1+0x4d0] ;  /* 0x0004d00001107983 */ /* 0x001f220000300800 */
[----:B-1----:R-:W4:Y:S02]  /*5bee0*/  LDL.LU R17, [R1+0x4d4] ;  /* 0x0004d40001117983 */ /* 0x002f240000300800 */
[----:B------:R-:W4:Y:S02]  /*5bef0*/  LDL.LU R18, [R1+0x4d8] ;  /* 0x0004d80001127983 */ /* 0x000f240000300800 */
[----:B------:R-:W4:Y:S01]  /*5bf00*/  LDL.LU R19, [R1+0x4dc] ;  /* 0x0004dc0001137983 */ /* 0x000f220000300800 */
[C---:B---3--:R-:W-:Y:S11]  /*5bf10*/  HMMA.16816.F32.BF16 R8, R4.reuse, R12, R8 ;  /* 0x0000000c0408723c */ /* 0x048ff60000041808 */
[----:B------:R-:W-:Y:S11]  /*5bf20*/  @!UPT UIADD3 URZ, URZ, URZ, URZ ;  /* 0x0000003f3f3ff290 */ /* 0x000ff6000fffe03f */
[----:B------:R-:W-:Y:S01]  /*5bf30*/  @!UPT UIADD3 URZ, URZ, URZ, URZ ;  /* 0x0000003f3f3ff290 */ /* 0x000fe2000fffe03f */
[----:B------:R0:W-:Y:S01]  /*5bf40*/  STL.64 [R1+0x140], R8 ;  /* 0x0001400801007387 */ /* 0x0001e20000100a00 */
[----:B------:R-:W-:Y:S03]  /*5bf50*/  STL.64 [R1+0x148], R10 ;  /* 0x0001480a01007387 */ /* 0x000fe60000100a00 */
[----:B0-----:R-:W4:Y:S02]  /*5bf60*/  LDL.LU.64 R8, [R1+0x34c8] ;  /* 0x0034c80001087983 */ /* 0x001f240000300a00 */
[C---:B----4-:R-:W-:Y:S11]  /*5bf70*/  HMMA.16816.F32.BF16 R16, R4.reuse, R8, R16 ;  /* 0x000000080410723c */ /* 0x050ff60000041810 */
[----:B------:R-:W-:Y:S11]  /*5bf80*/  @!UPT UIADD3 URZ, URZ, URZ, URZ ;  /* 0x0000003f3f3ff290 */ /* 0x000ff6000fffe03f */
[----:B------:R-:W-:Y:S01]  /*5bf90*/  @!UPT UIADD3 URZ, URZ, URZ, URZ ;  /* 0x0000003f3f3ff290 */ /* 0x000fe2000fffe03f */
[----:B------:R-:W-:Y:S01]  /*5bfa0*/  STL.64 [R1+0x130], R16 ;  /* 0x0001301001007387 */ /* 0x000fe20000100a00 */
[----:B------:R0:W-:Y:S02]  /*5bfb0*/  STL.64 [R1+0x138], R18 ;  /* 0x0001381201007387 */ /* 0x0001e40000100a00 */
[----:B0-----:R-:W-:Y:S02]  /*5bfc0*/  IMAD.MOV.U32 R19, RZ, RZ, R8 ;  /* 0x000000ffff137224 */ /* 0x001fe400078e0008 */
[----:B------:R-:W-:Y:S02]  /*5bfd0*/  IMAD.MOV.U32 R18, RZ, RZ, R9 ;  /* 0x000000ffff127224 */ /* 0x000fe400078e0009 */
[----:B------:R-:W0:Y:S04]  /*5bfe0*/  LDSM.16.MT88.4 R8, [R2+0x12800] ;  /* 0x012800000208783b */ /* 0x000e280000004200 */
[----:B------:R1:W-:Y:S01]  /*5bff0*/  STL.64 [R1+0x3480], R18 ;  /* 0x0034801201007387 */ /* 0x0003e20000100a00 */
[----:B------:R-:W3:Y:S02]  /*5c000*/  LDL.LU R16, [R1+0x530] ;  /* 0x0005300001107983 */ /* 0x000ee40000300800 */
[----:B------:R-:W3:Y:S01]  /*5c010*/  LDL.LU R17, [R1+0x534] ;  /* 0x0005340001117983 */ /* 0x000ee20000300800 */
[----:B-1----:R-:W3:Y:S01]  /*5c020*/  LDL.LU R18, [R1+0x538] ;  /* 0x0005380001127983 */ /* 0x002ee20000300800 */
[----:B------:R-:W3:Y:S02]  /*5c030*/  LDL.LU R19, [R1+0x53c] ;  /* 0x00053c0001137983 */ /* 0x000ee40000300800 */
[----:B------:R-:W4:Y:S01]  /*5c040*/  LDL.LU R2, [R1+0x34c0] ;  /* 0x0034c00001027983 */ /* 0x000f220000300800 */
[----:B0-----:R-:W-:Y:S01]  /*5c050*/  STL.64 [R1+0x32d0], R10 ;  /* 0x0032d00a01007387 */ /* 0x001fe20000100a00 */
[----:B------:R0:W-:Y:S03]  /*5c060*/  STL.64 [R1+0x32c8], R8 ;  /* 0x0032c80801007387 */ /* 0x0001e60000100a00 */
[----:B0-----:R-:W2:Y:S01]  /*5c070*/  LDL.LU R8, [R1+0x550] ;  /* 0x0005500001087983 */ /* 0x001ea20000300800 */
[----:B------:R-:W2:Y:S02]  /*5c080*/  LDL.LU R9, [R1+0x554] ;  /* 0x0005540001097983 */ /* 0x000ea40000300800 */
[----:B------:R-:W2:Y:S02]  /*5c090*/  LDL.LU R10, [R1+0x558] ;  /* 0x00055800010a7983 */ /* 0x000ea40000300800 */
[----:B------:R-:W2:Y:S02]  /*5c0a0*/  LDL.LU R11, [R1+0x55c] ;  /* 0x00055c00010b7983 */ /* 0x000ea40000300800 */
        /* <DEDUP_REMOVED lines=8> */
[C---:B--2---:R-:W-:Y:S11]  /*5c130*/  HMMA.16816.F32.BF16 R24, R4.reuse, R20, R24 ;  /* 0x000000140418723c */ /* 0x044ff60000041818 */
[----:B------:R-:W-:Y:S11]  /*5c140*/  @!UPT UIADD3 URZ, URZ, URZ, URZ ;  /* 0x0000003f3f3ff290 */ /* 0x000ff6000fffe03f */
[----:B------:R-:W-:Y:S01]  /*5c150*/  @!UPT UIADD3 URZ, URZ, URZ, URZ ;  /* 0x0000003f3f3ff290 */ /* 0x000fe2000fffe03f */
[----:B------:R0:W-:Y:S01]  /*5c160*/  STL.64 [R1+0x110], R24 ;  /* 0x0001101801007387 */ /* 0x0001e20000100a00 */
[----:B------:R-:W-:Y:S03]  /*5c170*/  STL.64 [R1+0x118], R26 ;  /* 0x0001181a01007387 */ /* 0x000fe60000100a00 */
[----:B0-----:R-:W3:Y:S01]  /*5c180*/  LDL.LU.64 R24, [R1+0x34b0] ;  /* 0x0034b00001187983 */ /* 0x001ee20000300a00 */
[----:B------:R-:W-:Y:S02]  /*5c190*/  IMAD.MOV.U32 R11, RZ, RZ, R20 ;  /* 0x000000ffff0b7224 */ /* 0x000fe400078e0014 */
[----:B------:R-:W-:Y:S02]  /*5c1a0*/  IMAD.MOV.U32 R10, RZ, RZ, R21 ;  /* 0x000000ffff0a7224 */ /* 0x000fe400078e0015 */
[----:B------:R-:W2:Y:S03]  /*5c1b0*/  LDL.LU.64 R20, [R1+0x34a8] ;  /* 0x0034a80001147983 */ /* 0x000ea60000300a00 */
[----:B------:R-:W-:Y:S02]  /*5c1c0*/  STL.64 [R1+0x33e0], R10 ;  /* 0x0033e00a01007387 */ /* 0x000fe40000100a00 */
[----:B------:R3:W-:Y:S02]  /*5c1d0*/  STL.64 [R1+0x33d8], R8 ;  /* 0x0033d80801007387 */ /* 0x0007e40000100a00 */
[----:B---3--:R-:W-:Y:S01]  /*5c1e0*/  HMMA.16816.F32.BF16 R8, R4, R24, R16 ;  /* 0x000000180408723c */ /* 0x008fe20000041810 */
[----:B------:R-:W-:-:S02]  /*5c1f0*/  IMAD.MOV.U32 R15, RZ, RZ, R24 ;  /* 0x000000ffff0f7224 */ /* 0x000fc400078e0018 */
[----:B------:R-:W-:Y:S11]  /*5c200*/  IMAD.MOV.U32 R14, RZ, RZ, R25 ;  /* 0x000000ffff0e7224 */ /* 0x000ff600078e0019 */
[----:B------:R-:W-:Y:S09]  /*5c210*/  @!UPT UIADD3 URZ, URZ, URZ, URZ ;  /* 0x0000003f3f3ff290 */ /* 0x000ff2000fffe03f */
[----:B------:R-:W-:Y:S01]  /*5c220*/  STL.64 [R1+0x100], R8 ;  /* 0x0001000801007387 */ /* 0x000fe20000100a00 */
[----:B------:R-:W-:Y:S02]  /*5c230*/  STL.64 [R1+0x108], R10 ;  /* 0x0001080a01007387 */ /* 0x000fe40000100a00 */
[----:B------:R-:W-:Y:S02]  /*5c240*/  STL.64 [R1+0x33f0], R14 ;  /* 0x0033f00e01007387 */ /* 0x000fe40000100a00 */
[----:B------:R0:W-:Y:S02]  /*5c250*/  STL.64 [R1+0x33e8], R12 ;  /* 0x0033e80c01007387 */ /* 0x0001e40000100a00 */
[----:B0-----:R-:W3:Y:S01]  /*5c260*/  LDL.LU R12, [R1+0x80] ;  /* 0x00008000010c7983 */ /* 0x001ee20000300800 */
[----:B------:R-:W3:Y:S02]  /*5c270*/  LDL.LU R13, [R1+0x84] ;  /* 0x00008400010d7983 */ /* 0x000ee40000300800 */
[----:B------:R-:W2:Y:S02]  /*5c280*/  LDL.LU R14, [R1+0x88] ;  /* 0x00008800010e7983 */ /* 0x000ea40000300800 */
[----:B------:R-:W2:Y:S02]  /*5c290*/  LDL.LU R15, [R1+0x8c] ;  /* 0x00008c00010f7983 */ /* 0x000ea40000300800 */
[----:B------:R-:W-:-:S02]  /*5c2a0*/  IMAD.MOV.U32 R24, RZ, RZ, R3 ;  /* 0x000000ffff187224 */ /* 0x000fc400078e0003 */
[----:B------:R-:W-:Y:S01]  /*5c2b0*/  IMAD.MOV.U32 R25, RZ, RZ, R0 ;  /* 0x000000ffff197224 */ /* 0x000fe200078e0000 */
[----:B--2---:R-:W-:Y:S01]  /*5c2c0*/  STL.64 [R1+0x3400], R14 ;  /* 0x0034000e01007387 */ /* 0x004fe20000100a00 */
[----:B---3--:R0:W-:Y:S02]  /*5c2d0*/  STL.64 [R1+0x33f8], R12 ;  /* 0x0033f80c01007387 */ /* 0x0081e40000100a00 */
[----:B0-----:R-:W-:Y:S02]  /*5c2e0*/  IMAD.MOV.U32 R12, RZ, RZ, R21 ;  /* 0x000000ffff0c7224 */ /* 0x001fe400078e0015 */
[----:B------:R-:W-:-:S05]  /*5c2f0*/  IMAD.MOV.U32 R13, RZ, RZ, R20 ;  /* 0x000000ffff0d7224 */ /* 0x000fca00078e0014 */
[----:B------:R0:W-:Y:S01]  /*5c300*/  STL.64 [R1+0x3440], R12 ;  /* 0x0034400c01007387 */ /* 0x0001e20000100a00 */
[----:B------:R1:W-:Y:S03]  /*5c310*/  STL.64 [R1+0x3468], R24 ;  /* 0x0034681801007387 */ /* 0x0003e60000100a00 */
[----:B0-----:R-:W2:Y:S01]  /*5c320*/  LDL.LU R12, [R1+0xb0] ;  /* 0x0000b000010c7983 */ /* 0x001ea20000300800 */
[----:B------:R-:W2:Y:S02]  /*5c330*/  LDL.LU R13, [R1+0xb4] ;  /* 0x0000b400010d7983 */ /* 0x000ea40000300800 */
[----:B------:R-:W3:Y:S02]  /*5c340*/  LDL.LU R14, [R1+0xb8] ;  /* 0x0000b800010e7983 */ /* 0x000ee40000300800 */
[----:B------:R-:W3:Y:S01]  /*5c350*/  LDL.LU R15, [R1+0xbc] ;  /* 0x0000bc00010f7983 */ /* 0x000ee20000300800 */
[----:B-1----:R-:W2:Y:S01]  /*5c360*/  LDL.LU R24, [R1+0x500] ;  /* 0x0005000001187983 */ /* 0x002ea20000300800 */
[----:B------:R-:W2:Y:S02]  /*5c370*/  LDL.LU R25, [R1+0x504] ;  /* 0x0005040001197983 */ /* 0x000ea40000300800 */
[----:B------:R-:W2:Y:S02]  /*5c380*/  LDL.LU R26, [R1+0x508] ;  /* 0x00050800011a7983 */ /* 0x000ea40000300800 */
[----:B------:R-:W2:Y:S01]  /*5c390*/  LDL.LU R27, [R1+0x50c] ;  /* 0x00050c00011b7983 */ /* 0x000ea20000300800 */
[----:B------:R-:W2:Y:S01]  /*5c3a0*/  LDL.LU R16, [R1+0x510] ;  /* 0x0005100001107983 */ /* 0x000ea20000300800 */
        /* <DEDUP_REMOVED lines=13> */
[----:B0-----:R-:W2:Y:S01]  /*5c480*/  LDL.LU.64 R24, [R1+0x1b0] ;  /* 0x0001b00001187983 */ /* 0x001ea20000300a00 */
[----:B---3--:R-:W-:Y:S02]  /*5c490*/  STL.64 [R1+0x3450], R14 ;  /* 0x0034500e01007387 */ /* 0x008fe40000100a00 */
[----:B------:R0:W-:Y:S02]  /*5c4a0*/  STL.64 [R1+0x3448], R12 ;  /* 0x0034480c01007387 */ /* 0x0001e40000100a00 */
[----:B0-----:R-:W3:Y:S04]  /*5c4b0*/  LDL.LU.64 R12, [R1+0x180] ;  /* 0x00018000010c7983 */ /* 0x001ee80000300a00 */
[----:B---3--:R0:W-:Y:S04]  /*5c4c0*/  STL.64 [R1+0x3460], R12 ;  /* 0x0034600c01007387 */ /* 0x0081e80000100a00 */
[----:B0-----:R-:W3:Y:S01]  /*5c4d0*/  LDL.LU.64 R12, [R1+0x190] ;  /* 0x00019000010c7983 */ /* 0x001ee20000300a00 */
[----:B------:R-:W2:Y:S03]  /*5c4e0*/  LDL.LU.64 R20, [R1+0x170] ;  /* 0x0001700001147983 */ /* 0x000ea60000300a00 */
[----:B--2---:R0:W-:Y:S04]  /*5c4f0*/  STL.64 [R1+0x3458], R20 ;  /* 0x0034581401007387 */ /* 0x0041e80000100a00 */
[----:B0-----:R-:W2:Y:S01]  /*5c500*/  LDL.LU R20, [R1+0xc0] ;  /* 0x0000c00001147983 */ /* 0x001ea20000300800 */
[----:B------:R-:W2:Y:S02]  /*5c510*/  LDL.LU R21, [R1+0xc4] ;  /* 0x0000c40001157983 */ /* 0x000ea40000300800 */
[----:B------:R-:W2:Y:S02]  /*5c520*/  LDL.LU R22, [R1+0xc8] ;  /* 0x0000c80001167983 */ /* 0x000ea40000300800 */
[----:B------:R-:W2:Y:S01]  /*5c530*/  LDL.LU R23, [R1+0xcc] ;  /* 0x0000cc0001177983 */ /* 0x000ea20000300800 */
[----:B------:R-:W2:Y:S01]  /*5c540*/  LDL.LU R8, [R1+0x70] ;  /* 0x0000700001087983 */ /* 0x000ea20000300800 */
[----:B------:R-:W2:Y:S02]  /*5c550*/  LDL.LU R9, [R1+0x74] ;  /* 0x0000740001097983 */ /* 0x000ea40000300800 */
[----:B------:R-:W2:Y:S02]  /*5c560*/  LDL.LU R10, [R1+0x78] ;  /* 0x00007800010a7983 */ /* 0x000ea40000300800 */
[----:B----4-:R-:W-:-:S02]  /*5c570*/  IMAD.MOV.U32 R11, RZ, RZ, R2 ;  /* 0x000000ffff0b7224 */ /* 0x010fc400078e0002 */
[----:B------:R-:W4:Y:S01]  /*5c580*/  LDL.LU R2, [R1+0x34a0] ;  /* 0x0034a00001027983 */ /* 0x000f220000300800 */
[----:B------:R-:W-:Y:S03]  /*5c590*/  HMMA.16816.F32.BF16 R16, R4, R24, R16 ;  /* 0x000000180410723c */ /* 0x000fe60000041810 */
        /* <DEDUP_REMOVED lines=13> */
[----:B------:R-:W2:Y:S02]  /*5c670*/  LDL.LU.64 R24, [R1+0x3498] ;  /* 0x0034980001187983 */ /* 0x000ea40000300a00 */
[----:B----4-:R-:W-:Y:S01]  /*5c680*/  IMAD.MOV.U32 R11, RZ, RZ, R2 ;  /* 0x000000ffff0b7224 */ /* 0x010fe200078e0002 */
[----:B------:R-:W-:Y:S01]  /*5c690*/  STL.64 [R1+0xf0], R16 ;  /* 0x0000f01001007387 */ /* 0x000fe20000100a00 */
[----:B------:R0:W-:Y:S02]  /*5c6a0*/  STL [R1+0xf8], R18 ;  /* 0x0000f81201007387 */ /* 0x0001e40000100800 */
[----:B------:R-:W-:-:S02]  /*5c6b0*/  IMAD.MOV.U32 R2, RZ, RZ, R19 ;  /* 0x000000ffff027224 */ /* 0x000fc400078e0013 */
[----:B0-----:R-:W2:Y:S01]  /*5c6c0*/  LDL.LU.64 R18, [R1+0x3490] ;  /* 0x0034900001127983 */ /* 0x001ea20000300a00 */
[----:B------:R-:W2:Y:S02]  /*5c6d0*/  LDL.LU.64 R16, [R1+0x3488] ;  /* 0x0034880001107983 */ /* 0x000ea40000300a00 */
[----:B------:R-:W-:Y:S01]  /*5c6e0*/  STL [R1+0x3148], R2 ;  /* 0x0031480201007387 */ /* 0x000fe20000100800 */
        /* <DEDUP_REMOVED lines=9> */
[----:B------:R-:W3:Y:S02]  /*5c780*/  LDL.LU.64 R24, [R1+0x3470] ;  /* 0x0034700001187983 */ /* 0x000ee40000300a00 */
        /* <DEDUP_REMOVED lines=8> */
[----:B------:R-:W4:Y:S02]  /*5c810*/  LDL.LU.64 R12, [R1+0x3460] ;  /* 0x00346000010c7983 */ /* 0x000f240000300a00 */
[----:B----4-:R-:W-:Y:S01]  /*5c820*/  HMMA.16816.F32.BF16 R20, R4, R12, R20 ;  /* 0x0000000c0414723c */ /* 0x010fe20000041814 */
[----:B------:R-:W-:-:S02]  /*5c830*/  IMAD.MOV.U32 R0, RZ, RZ, R12 ;  /* 0x000000ffff007224 */ /* 0x000fc400078e000c */
[----:B------:R-:W-:Y:S11]  /*5c840*/  IMAD.MOV.U32 R3, RZ, RZ, R13 ;  /* 0x000000ffff037224 */ /* 0x000ff600078e000d */
[----:B------:R-:W-:Y:S09]  /*5c850*/  @!UPT UIADD3 URZ, URZ, URZ, URZ ;  /* 0x0000003f3f3ff290 */ /* 0x000ff2000fffe03f */
[----:B------:R0:W-:Y:S01]  /*5c860*/  STL.64 [R1+0xc0], R20 ;  /* 0x0000c01401007387 */ /* 0x0001e20000100a00 */
[----:B------:R-:W-:Y:S03]  /*5c870*/  STL.64 [R1+0xc8], R22 ;  /* 0x0000c81601007387 */ /* 0x000fe60000100a00 */
[----:B0-----:R-:W4:Y:S01]  /*5c880*/  LDL.LU.64 R20, [R1+0x3458] ;  /* 0x0034580001147983 */ /* 0x001f220000300a00 */
[----:B------:R-:W4:Y:S02]  /*5c890*/  LDL.LU.64 R14, [R1+0x3450] ;  /* 0x00345000010e7983 */ /* 0x000f240000300a00 */
[----:B------:R-:W4:Y:S02]  /*5c8a0*/  LDL.LU.64 R12, [R1+0x3448] ;  /* 0x00344800010c7983 */ /* 0x000f240000300a00 */
[----:B------:R-:W2:Y:S01]  /*5c8b0*/  LDL R2, [R1+0x1ec8] ;  /* 0x001ec80001027983 */ /* 0x000ea20000100800 */
[C---:B----4-:R-:W-:Y:S11]  /*5c8c0*/  HMMA.16816.F32.BF16 R12, R4.reuse, R20, R12 ;  /* 0x00000014040c723c */ /* 0x050ff6000004180c */
[----:B------:R-:W-:Y:S11]  /*5c8d0*/  @!UPT UIADD3 URZ, URZ, URZ, URZ ;  /* 0x0000003f3f3ff290 */ /* 0x000ff6000fffe03f */
[----:B------:R-:W-:Y:S01]  /*5c8e0*/  @!UPT UIADD3 URZ, URZ, URZ, URZ ;  /* 0x0000003f3f3ff290 */ /* 0x000fe2000fffe03f */
[----:B------:R0:W-:Y:S01]  /*5c8f0*/  STL.64 [R1+0xb0], R12 ;  /* 0x0000b00c01007387 */ /* 0x0001e20000100a00 */
[----:B------:R1:W-:Y:S03]  /*5c900*/  STL.64 [R1+0xb8], R14 ;  /* 0x0000b80e01007387 */ /* 0x0003e60000100a00 */
[----:B0-----:R-:W4:Y:S01]  /*5c910*/  LDL.LU.64 R12, [R1+0x3440] ;  /* 0x00344000010c7983 */ /* 0x001f220000300a00 */
[----:B-1----:R-:W-:Y:S02]  /*5c920*/  IMAD.MOV.U32 R15, RZ, RZ, R20 ;  /* 0x000000ffff0f7224 */ /* 0x002fe400078e0014 */
[----:B------:R-:W-:Y:S02]  /*5c930*/  IMAD.MOV.U32 R14, RZ, RZ, R21 ;  /* 0x000000ffff0e7224 */ /* 0x000fe400078e0015 */
[----:B------:R-:W2:Y:S02]  /*5c940*/  LDL.LU.64 R20, [R1+0x3438] ;  /* 0x0034380001147983 */ /* 0x000ea40000300a00 */
[----:B--2---:R-:W-:Y:S02]  /*5c950*/  HMMA.16816.F32.BF16 R4, R4, R20, R8 ;  /* 0x000000140404723c */ /* 0x004fe40000041808 */
[----:B------:R-:W4:Y:S01]  /*5c960*/  LDL.LU.64 R10, [R1+0x3430] ;  /* 0x00343000010a7983 */ /* 0x000f220000300a00 */
[----:B------:R-:W4:Y:S02]  /*5c970*/  LDL.LU.64 R8, [R1+0x3428] ;  /* 0x0034280001087983 */ /* 0x000f240000300a00 */
[----:B------:R-:W4:Y:S02]  /*5c980*/  LDL.LU.64 R22, [R1+0x3420] ;  /* 0x0034200001167983 */ /* 0x000f240000300a00 */
[----:B------:R-:W4:Y:S11]  /*5c990*/  LDL.LU.64 R20, [R1+0x3418] ;  /* 0x0034180001147983 */ /* 0x000f360000300a00 */
[----:B------:R-:W-:Y:S05]  /*5c9a0*/  @!UPT UIADD3 URZ, URZ, URZ, URZ ;  /* 0x0000003f3f3ff290 */ /* 0x000fea000fffe03f */
[----:B------:R0:W-:Y:S02]  /*5c9b0*/  STL.64 [R1+0xa0], R4 ;  /* 0x0000a00401007387 */ /* 0x0001e40000100a00 */
[----:B0-----:R-:W-:Y:S02]  /*5c9c0*/  IMAD.MOV.U32 R4, RZ, RZ, R15 ;  /* 0x000000ffff047224 */ /* 0x001fe400078e000f */
[----:B------:R-:W-:Y:S01]  /*5c9d0*/  IMAD.MOV.U32 R5, RZ, RZ, R14 ;  /* 0x000000ffff057224 */ /* 0x000fe200078e000e */
[----:B------:R-:W-:Y:S04]  /*5c9e0*/  STL.64 [R1+0xa8], R6 ;  /* 0x0000a80601007387 */ /* 0x000fe80000100a00 */
[----:B------:R0:W-:Y:S04]  /*5c9f0*/  STL.64 [R1+0x32d8], R4 ;  /* 0x0032d80401007387 */ /* 0x0001e80000100a00 */
[----:B0-----:R-:W2:Y:S01]  /*5ca00*/  LDL.LU R4, [R1+0x10] ;  /* 0x0000100001047983 */ /* 0x001ea20000300800 */
[----:B------:R-:W2:Y:S01]  /*5ca10*/  LDL.LU R5, [R1+0x14] ;  /* 0x0000140001057983 */ /* 0x000ea20000300800 */
[C---:B----4-:R-:W-:Y:S02]  /*5ca20*/  HMMA.16816.F32.BF16 R12, R20.reuse, R12, R8 ;  /* 0x0000000c140c723c */ /* 0x050fe40000041808 */
[----:B------:R-:W3:Y:S01]  /*5ca30*/  LDL.LU.64 R10, [R1+0x3410] ;  /* 0x00341000010a7983 */ /* 0x000ee20000300a00 */
[----:B------:R-:W3:Y:S11]  /*5ca40*/  LDL.LU.64 R8, [R1+0x3408] ;  /* 0x0034080001087983 */ /* 0x000ef60000300a00 */
[----:B------:R-:W-:Y:S09]  /*5ca50*/  @!UPT UIADD3 URZ, URZ, URZ, URZ ;  /* 0x0000003f3f3ff290 */ /* 0x000ff2000fffe03f */
[----:B------:R-:W-:Y:S01]  /*5ca60*/  STL.64 [R1+0x90], R12 ;  /* 0x0000900c01007387 */ /* 0x000fe20000100a00 */
[----:B------:R0:W-:Y:S03]  /*5ca70*/  STL.64 [R1+0x98], R14 ;  /* 0x0000980e01007387 */ /* 0x0001e60000100a00 */
[----:B0-----:R-:W2:Y:S01]  /*5ca80*/  LDL.LU.64 R14, [R1+0x3400] ;  /* 0x00340000010e7983 */ /* 0x001ea20000300a00 */
[----:B------:R-:W2:Y:S02]  /*5ca90*/  LDL.LU.64 R12, [R1+0x33f8] ;  /* 0x0033f800010c7983 */ /* 0x000ea40000300a00 */
[----:B--2---:R-:W-:Y:S01]  /*5caa0*/  HMMA.16816.F32.BF16 R4, R20, R4, R12 ;  /* 0x000000041404723c */ /* 0x004fe2000004180c */
[----:B------:R-:W2:Y:S01]  /*5cab0*/  LDL.LU.64 R14, [R1+0x33f0] ;  /* 0x0033f000010e7983 */ /* 0x000ea20000300a00 */
[----:B------:R-:W4:Y:S11]  /*5cac0*/  LDL.LU.64 R12, [R1+0x33e8] ;  /* 0x0033e800010c7983 */ /* 0x000f360000300a00 */
[----:B------:R-:W-:Y:S10]  /*5cad0*/  @!UPT UIADD3 URZ, URZ, URZ, URZ ;  /* 0x0000003f3f3ff290 */ /* 0x000ff4000fffe03f */
[----:B------:R0:W-:Y:S01]  /*5cae0*/  STL.64 [R1+0x80], R4 ;  /* 0x0000800401007387 */ /* 0x0001e20000100a00 */
[----:B------:R1:W-:Y:S03]  /*5caf0*/  STL.64 [R1+0x88], R6 ;  /* 0x0000880601007387 */ /* 0x0003e60000100a00 */
[----:B0-----:R-:W2:Y:S01]  /*5cb00*/  LDL.LU R4, [R1+0x450] ;  /* 0x0004500001047983 */ /* 0x001ea20000300800 */
[----:B------:R-:W2:Y:S02]  /*5cb10*/  LDL.LU R5, [R1+0x454] ;  /* 0x0004540001057983 */ /* 0x000ea40000300800 */
[----:B-1----:R-:W2:Y:S02]  /*5cb20*/  LDL.LU R6, [R1+0x458] ;  /* 0x0004580001067983 */ /* 0x002ea40000300800 */
[----:B------:R-:W2:Y:S02]  /*5cb30*/  LDL.LU R7, [R1+0x45c] ;  /* 0x00045c0001077983 */ /* 0x000ea40000300800 */
[----:B--2---:R-:W-:Y:S01]  /*5cb40*/  STL.64 [R1+0x32e8], R6 ;  /* 0x0032e80601007387 */ /* 0x004fe20000100a00 */
[----:B------:R0:W-:Y:S02]  /*5cb50*/  STL.64 [R1+0x32e0], R4 ;  /* 0x0032e00401007387 */ /* 0x0001e40000100a00 */
[----:B0-----:R-:W-:-:S02]  /*5cb60*/  IMAD.MOV.U32 R4, RZ, RZ, R27 ;  /* 0x000000ffff047224 */ /* 0x001fc400078e001b */
[----:B------:R-:W-:Y:S02]  /*5cb70*/  IMAD.MOV.U32 R5, RZ, RZ, R26 ;  /* 0x000000ffff057224 */ /* 0x000fe400078e001a */
[C---:B---3--:R-:W-:Y:S03]  /*5cb80*/  HMMA.16816.F32.BF16 R24, R20.reuse, R24, R8 ;  /* 0x000000181418723c */ /* 0x048fe60000041808 */
[----:B------:R0:W-:Y:S04]  /*5cb90*/  STL.64 [R1+0x3300], R4 ;  /* 0x0033000401007387 */ /* 0x0001e80000100a00 */
[----:B0-----:R-:W2:Y:S01]  /*5cba0*/  LDL.LU R4, [R1+0x60] ;  /* 0x0000600001047983 */ /* 0x001ea20000300800 */
[----:B------:R-:W2:Y:S02]  /*5cbb0*/  LDL.LU R5, [R1+0x64] ;  /* 0x0000640001057983 */ /* 0x000ea40000300800 */
[----:B------:R-:W2:Y:S02]  /*5cbc0*/  LDL.LU R6, [R1+0x68] ;  /* 0x0000680001067983 */ /* 0x000ea40000300800 */
[----:B------:R-:W2:Y:S01]  /*5cbd0*/  LDL.LU R7, [R1+0x6c] ;  /* 0x00006c0001077983 */ /* 0x000ea20000300800 */
[----:B------:R-:W3:Y:S01]  /*5cbe0*/  LDL.LU.64 R10, [R1+0x33e0] ;  /* 0x0033e000010a7983 */ /* 0x000ee20000300a00 */
[----:B------:R-:W2:Y:S09]  /*5cbf0*/  LDL.LU.64 R8, [R1+0x33d8] ;  /* 0x0033d80001087983 */ /* 0x000eb20000300a00 */
[----:B------:R-:W-:Y:S01]  /*5cc00*/  STL.64 [R1+0x70], R24 ;  /* 0x0000701801007387 */ /* 0x000fe20000100a00 */
[----:B------:R0:W-:Y:S03]  /*5cc10*/  STL.64 [R1+0x78], R26 ;  /* 0x0000781a01007387 */ /* 0x0001e60000100a00 */
[----:B0-----:R-:W2:Y:S01]  /*5cc20*/  LDL.LU.64 R26, [R1+0x33d0] ;  /* 0x0033d000011a7983 */ /* 0x001ea20000300a00 */
[----:B------:R-:W2:Y:S02]  /*5cc30*/  LDL.LU.64 R24, [R1+0x33c8] ;  /* 0x0033c80001187983 */ /* 0x000ea40000300a00 */
[----:B--2---:R-:W-:Y:S11]  /*5cc40*/  HMMA.16816.F32.BF16 R4, R20, R24, R4 ;  /* 0x000000181404723c */ /* 0x004ff60000041804 */
[----:B------:R-:W-:Y:S11]  /*5cc50*/  @!UPT UIADD3 URZ, URZ, URZ, URZ ;  /* 0x0000003f3f3ff290 */ /* 0x000ff6000fffe03f */
[----:B------:R-:W-:Y:S01]  /*5cc60*/  @!UPT UIADD3 URZ, URZ, URZ, URZ ;  /* 0x0000003f3f3ff290 */ /* 0x000fe2000fffe03f */
[----:B------:R0:W-:Y:S01]  /*5cc70*/  STL.64 [R1+0x60], R4 ;  /* 0x0000600401007387 */ /* 0x0001e20000100a00 */
[----:B------:R-:W-:Y:S02]  /*5cc80*/  STL.64 [R1+0x68], R6 ;  /* 0x0000680601007387 */ /* 0x000fe40000100a00 */
[----:B0-----:R-:W-:Y:S02]  /*5cc90*/  IMAD.MOV.U32 R4, RZ, RZ, R16 ;  /* 0x000000ffff047224 */ /* 0x001fe400078e0010 */
[----:B------:R-:W-:Y:S01]  /*5cca0*/  IMAD.MOV.U32 R5, RZ, RZ, R17 ;  /* 0x000000ffff057224 */ /* 0x000fe200078e0011 */
[----:B------:R-:W2:Y:S01]  /*5ccb0*/  LDL.LU R16, [R1+0x33c4] ;  /* 0x0033c40001107983 */ /* 0x000ea20000300800 */
[----:B------:R-:W2:Y:S03]  /*5ccc0*/  LDL.LU R17, [R1+0x33c0] ;  /* 0x0033c00001117983 */ /* 0x000ea60000300800 */
[----:B------:R-:W-:Y:S01]  /*5ccd0*/  STL.64 [R1+0x3318], R4 ;  /* 0x0033180401007387 */ /* 0x000fe20000100a00 */
[----:B------:R0:W-:Y:S02]  /*5cce0*/  STL.64 [R1+0x32a0], R26 ;  /* 0x0032a01a01007387 */ /* 0x0001e40000100a00 */
[----:B------:R-:W2:Y:S02]  /*5ccf0*/  LDL.LU R24, [R1+0x440] ;  /* 0x0004400001187983 */ /* 0x000ea40000300800 */
[----:B------:R-:W2:Y:S01]  /*5cd00*/  LDL.LU R25, [R1+0x444] ;  /* 0x0004440001197983 */ /* 0x000ea20000300800 */
[----:B0-----:R-:W2:Y:S01]  /*5cd10*/  LDL.LU R26, [R1+0x448] ;  /* 0x00044800011a7983 */ /* 0x001ea20000300800 */
[----:B------:R-:W2:Y:S02]  /*5cd20*/  LDL.LU R27, [R1+0x44c] ;  /* 0x00044c00011b7983 */ /* 0x000ea40000300800 */
[----:B------:R-:W-:-:S02]  /*5cd30*/  IMAD.MOV.U32 R4, RZ, RZ, R28 ;  /* 0x000000ffff047224 */ /* 0x000fc400078e001c */
[----:B------:R-:W-:Y:S01]  /*5cd40*/  IMAD.MOV.U32 R5, RZ, RZ, R29 ;  /* 0x000000ffff057224 */ /* 0x000fe200078e001d */
[----:B------:R-:W3:Y:S01]  /*5cd50*/  LDL.LU R28, [R1+0x33bc] ;  /* 0x0033bc00011c7983 */ /* 0x000ee20000300800 */
[----:B------:R-:W3:Y:S03]  /*5cd60*/  LDL.LU R29, [R1+0x33b8] ;  /* 0x0033b800011d7983 */ /* 0x000ee60000300800 */
        /* <DEDUP_REMOVED lines=9> */
[----:B------:R-:W4:Y:S01]  /*5ce00*/  LDL.LU R15, [R1+0x33b4] ;  /* 0x0033b400010f7983 */ /* 0x000f220000300800 */
[----:B------:R-:W4:Y:S03]  /*5ce10*/  LDL.LU R14, [R1+0x33b0] ;  /* 0x0033b000010e7983 */ /* 0x000f260000300800 */
[----:B------:R3:W-:Y:S02]  /*5ce20*/  STL.64 [R1+0x3348], R4 ;  /* 0x0033480401007387 */ /* 0x0007e40000100a00 */
[----:B---3--:R-:W-:Y:S02]  /*5ce30*/  IMAD.MOV.U32 R4, RZ, RZ, R11 ;  /* 0x000000ffff047224 */ /* 0x008fe400078e000b */
[----:B------:R-:W-:Y:S01]  /*5ce40*/  IMAD.MOV.U32 R5, RZ, RZ, R10 ;  /* 0x000000ffff057224 */ /* 0x000fe200078e000a */
[----:B--2---:R-:W-:Y:S01]  /*5ce50*/  STL.64 [R1+0x3310], R26 ;  /* 0x0033101a01007387 */ /* 0x004fe20000100a00 */
[----:B------:R0:W-:Y:S03]  /*5ce60*/  STL.64 [R1+0x3308], R24 ;  /* 0x0033081801007387 */ /* 0x0001e60000100a00 */
[----:B0-----:R-:W2:Y:S01]  /*5ce70*/  LDL.LU R24, [R1+0x470] ;  /* 0x0004700001187983 */ /* 0x001ea20000300800 */
[----:B------:R-:W2:Y:S02]  /*5ce80*/  LDL.LU R25, [R1+0x474] ;  /* 0x0004740001197983 */ /* 0x000ea40000300800 */
[----:B------:R-:W3:Y:S02]  /*5ce90*/  LDL.LU R26, [R1+0x478] ;  /* 0x00047800011a7983 */ /* 0x000ee40000300800 */
[----:B------:R-:W3:Y:S01]  /*5cea0*/  LDL.LU R27, [R1+0x47c] ;  /* 0x00047c00011b7983 */ /* 0x000ee20000300800 */
[----:B------:R0:W-:Y:S02]  /*5ceb0*/  STL.64 [R1+0x3368], R4 ;  /* 0x0033680401007387 */ /* 0x0001e40000100a00 */
[----:B0-----:R-:W-:-:S02]  /*5cec0*/  IMAD.MOV.U32 R4, RZ, RZ, R9 ;  /* 0x000000ffff047224 */ /* 0x001fc400078e0009 */
[----:B------:R-:W-:-:S05]  /*5ced0*/  IMAD.MOV.U32 R5, RZ, RZ, R8 ;  /* 0x000000ffff057224 */ /* 0x000fca00078e0008 */
[----:B------:R0:W-:Y:S02]  /*5cee0*/  STL.64 [R1+0x3380], R4 ;  /* 0x0033800401007387 */ /* 0x0001e40000100a00 */
[----:B0-----:R-:W-:Y:S02]  /*5cef0*/  IMAD.MOV.U32 R4, RZ, RZ, R19 ;  /* 0x000000ffff047224 */ /* 0x001fe400078e0013 */
[----:B------:R-:W-:Y:S01]  /*5cf00*/  IMAD.MOV.U32 R5, RZ, RZ, R18 ;  /* 0x000000ffff057224 */ /* 0x000fe200078e0012 */
[----:B------:R-:W4:Y:S01]  /*5cf10*/  LDL.LU R19, [R1+0x33ac] ;  /* 0x0033ac0001137983 */ /* 0x000f220000300800 */
[----:B------:R-:W4:Y:S03]  /*5cf20*/  LDL.LU R18, [R1+0x33a8] ;  /* 0x0033a80001127983 */ /* 0x000f260000300800 */
[----:B------:R0:W-:Y:S04]  /*5cf30*/  STL.64 [R1+0x3398], R4 ;  /* 0x0033980401007387 */ /* 0x0001e80000100a00 */
        /* <DEDUP_REMOVED lines=26> */
[C---:B----4-:R-:W-:Y:S08]  /*5d0e0*/  HMMA.16816.F32.BF16 R8, R20.reuse, R16, R8 ;  /* 0x000000101408723c */ /* 0x050ff00000041808 */
        /* <DEDUP_REMOVED lines=13> */
[----:B------:R0:W-:Y:S01]  /*5d1c0*/  STL.64 [R1+0x50], R8 ;  /* 0x0000500801007387 */ /* 0x0001e20000100a00 */
[----:B------:R1:W-:Y:S03]  /*5d1d0*/  STL.64 [R1+0x58], R10 ;  /* 0x0000580a01007387 */ /* 0x0003e60000100a00 */
[----:B0-----:R-:W3:Y:S01]  /*5d1e0*/  LDL.LU R8, [R1+0x2c0] ;  /* 0x0002c00001087983 */ /* 0x001ee20000300800 */
[----:B------:R-:W3:Y:S02]  /*5d1f0*/  LDL.LU R9, [R1+0x2c4] ;  /* 0x0002c40001097983 */ /* 0x000ee40000300800 */
[----:B-1----:R-:W-:-:S02]  /*5d200*/  IMAD.MOV.U32 R10, RZ, RZ, R18 ;  /* 0x000000ffff0a7224 */ /* 0x002fc400078e0012 */
[----:B------:R-:W-:Y:S01]  /*5d210*/  IMAD.MOV.U32 R11, RZ, RZ, R19 ;  /* 0x000000ffff0b7224 */ /* 0x000fe200078e0013 */
[----:B------:R-:W4:Y:S01]  /*5d220*/  LDL.LU R18, [R1+0x33a4] ;  /* 0x0033a40001127983 */ /* 0x000f220000300800 */
[----:B------:R-:W4:Y:S02]  /*5d230*/  LDL.LU R19, [R1+0x33a0] ;  /* 0x0033a00001137983 */ /* 0x000f240000300800 */
[----:B------:R0:W-:Y:S02]  /*5d240*/  STL.64 [R1+0x40], R4 ;  /* 0x0000400401007387 */ /* 0x0001e40000100a00 */
[----:B------:R2:W-:Y:S01]  /*5d250*/  STL.64 [R1+0x48], R6 ;  /* 0x0000480601007387 */ /* 0x0005e20000100a00 */
        /* <DEDUP_REMOVED lines=8> */
[----:B--2---:R-:W-:Y:S02]  /*5d2e0*/  HMMA.16816.F32.BF16 R4, R20, R4, R24 ;  /* 0x000000041404723c */ /* 0x004fe40000041818 */
[----:B------:R-:W2:Y:S01]  /*5d2f0*/  LDL.LU.64 R26, [R1+0x3378] ;  /* 0x00337800011a7983 */ /* 0x000ea20000300a00 */
[----:B------:R-:W2:Y:S11]  /*5d300*/  LDL.LU.64 R24, [R1+0x3370] ;  /* 0x0033700001187983 */ /* 0x000eb60000300a00 */
[----:B------:R-:W-:Y:S09]  /*5d310*/  @!UPT UIADD3 URZ, URZ, URZ, URZ ;  /* 0x0000003f3f3ff290 */ /* 0x000ff2000fffe03f */
[----:B------:R0:W-:Y:S01]  /*5d320*/  STL [R1+0x670], R4 ;  /* 0x0006700401007387 */ /* 0x0001e20000100800 */
[----:B------:R-:W-:-:S03]  /*5d330*/  IMAD.MOV.U32 R17, RZ, RZ, R5 ;  /* 0x000000ffff117224 */ /* 0x000fc600078e0005 */
[----:B0-----:R-:W2:Y:S01]  /*5d340*/  LDL.LU.64 R4, [R1+0x3368] ;  /* 0x0033680001047983 */ /* 0x001ea20000300a00 */
[----:B------:R-:W-:Y:S02]  /*5d350*/  IMAD.MOV.U32 R16, RZ, RZ, R6 ;  /* 0x000000ffff107224 */ /* 0x000fe400078e0006 */
[----:B------:R-:W-:Y:S02]  /*5d360*/  IMAD.MOV.U32 R12, RZ, RZ, R7 ;  /* 0x000000ffff0c7224 */ /* 0x000fe400078e0007 */
[----:B----4-:R0:W-:Y:S01]  /*5d370*/  STL.64 [R1+0x3298], R18 ;  /* 0x0032981201007387 */ /* 0x0101e20000100a00 */
[----:B------:R-:W-:Y:S01]  /*5d380*/  STL.64 [R1+0x3290], R16 ;  /* 0x0032901001007387 */ /* 0x000fe20000100a00 */
[----:B------:R-:W-:-:S03]  /*5d390*/  IMAD.MOV.U32 R13, RZ, RZ, R3 ;  /* 0x000000ffff0d7224 */ /* 0x000fc600078e0003 */
[----:B0-----:R-:W4:Y:S01]  /*5d3a0*/  LDL.64 R18, [R1+0x28] ;  /* 0x0000280001127983 */ /* 0x001f220000100a00 */
[----:B------:R0:W-:Y:S02]  /*5d3b0*/  STL [R1+0x314c], R12 ;  /* 0x00314c0c01007387 */ /* 0x0001e40000100800 */
[----:B------:R-:W-:Y:S02]  /*5d3c0*/  STL.64 [R1+0x32b8], R14 ;  /* 0x0032b80e01007387 */ /* 0x000fe40000100a00 */
[----:B0-----:R-:W-:Y:S02]  /*5d3d0*/  IMAD.MOV.U32 R12, RZ, RZ, R0 ;  /* 0x000000ffff0c7224 */ /* 0x001fe400078e0000 */
[----:B------:R-:W3:Y:S01]  /*5d3e0*/  LDL.LU R0, [R1+0x3364] ;  /* 0x0033640001007983 */ /* 0x000ee20000300800 */
[----:B------:R-:W3:Y:S01]  /*5d3f0*/  LDL.LU R3, [R1+0x3360] ;  /* 0x0033600001037983 */ /* 0x000ee20000300800 */
        /* <DEDUP_REMOVED lines=32> */
[----:B------:R-:W-:Y:S01]  /*5d600*/  STL.64 [R1+0x620], R4 ;  /* 0x0006200401007387 */ /* 0x000fe20000100a00 */
[----:B------:R0:W-:Y:S03]  /*5d610*/  STL.64 [R1+0x628], R6 ;  /* 0x0006280601007387 */ /* 0x0001e60000100a00 */
[----:B0-----:R-:W2:Y:S01]  /*5d620*/  LDL.LU.64 R6, [R1+0x32e8] ;  /* 0x0032e80001067983 */ /* 0x001ea20000300a00 */
[----:B------:R-:W2:Y:S02]  /*5d630*/  LDL.LU.64 R4, [R1+0x32e0] ;  /* 0x0032e00001047983 */ /* 0x000ea40000300a00 */
[C---:B--2---:R-:W-:Y:S01]  /*5d640*/  HMMA.16816.F32.BF16 R12, R20.reuse, R12, R4 ;  /* 0x0000000c140c723c */ /* 0x044fe20000041804 */
[----:B------:R-:W2:Y:S11]  /*5d650*/  LDL.LU.64 R4, [R1+0x32d8] ;  /* 0x0032d80001047983 */ /* 0x000eb60000300a00 */
[----:B------:R-:W-:Y:S11]  /*5d660*/  @!UPT UIADD3 URZ, URZ, URZ, URZ ;  /* 0x0000003f3f3ff290 */ /* 0x000ff6000fffe03f */
[----:B------:R0:W-:Y:S01]  /*5d670*/  STL.64 [R1+0x610], R12 ;  /* 0x0006100c01007387 */ /* 0x0001e20000100a00 */
[----:B------:R1:W-:Y:S03]  /*5d680*/  STL.64 [R1+0x618], R14 ;  /* 0x0006180e01007387 */ /* 0x0003e60000100a00 */
[----:B0-----:R-:W3:Y:S01]  /*5d690*/  LDL.LU R12, [R1+0x2a0] ;  /* 0x0002a000010c7983 */ /* 0x001ee20000300800 */
[C---:B--2---:R-:W-:Y:S03]  /*5d6a0*/  HMMA.16816.F32.BF16 R24, R20.reuse, R4, R24 ;  /* 0x000000041418723c */ /* 0x044fe60000041818 */
[----:B------:R-:W0:Y:S11]  /*5d6b0*/  LDSM.16.MT88.4 R4, [R2+0x12800] ;  /* 0x012800000204783b */ /* 0x000e360000004200 */
[----:B------:R-:W-:Y:S09]  /*5d6c0*/  @!UPT UIADD3 URZ, URZ, URZ, URZ ;  /* 0x0000003f3f3ff290 */ /* 0x000ff2000fffe03f */
[----:B------:R-:W-:Y:S01]  /*5d6d0*/  STL.64 [R1+0x600], R24 ;  /* 0x0006001801007387 */ /* 0x000fe20000100a00 */
[----:B------:R2:W-:Y:S02]  /*5d6e0*/  STL.64 [R1+0x608], R26 ;  /* 0x0006081a01007387 */ /* 0x0005e40000100a00 */
[----:B------:R-:W3:Y:S02]  /*5d6f0*/  LDL.LU R13, [R1+0x2a4] ;  /* 0x0002a400010d7983 */ /* 0x000ee40000300800 */
[----:B-1----:R-:W3:Y:S01]  /*5d700*/  LDL.LU R14, [R1+0x2a8] ;  /* 0x0002a800010e7983 */ /* 0x002ee20000300800 */
[----:B------:R-:W3:Y:S04]  /*5d710*/  LDL.LU R15, [R1+0x2ac] ;  /* 0x0002ac00010f7983 */ /* 0x000ee80000300800 */
[----:B--2---:R-:W2:Y:S04]  /*5d720*/  LDL.64 R26, [R1+0x8] ;  /* 0x00000800011a7983 */ /* 0x004ea80000100a00 */
[----:B--2---:R1:W-:Y:S04]  /*5d730*/  STL.64 [R1+0x32c0], R26 ;  /* 0x0032c01a01007387 */ /* 0x0043e80000100a00 */
[----:B-1----:R-:W2:Y:S01]  /*5d740*/  LDL.64 R26, [R1+0x18] ;  /* 0x00001800011a7983 */ /* 0x002ea20000100a00 */
[----:B0-----:R-:W-:Y:S02]  /*5d750*/  STL.64 [R1+0x31b8], R6 ;  /* 0x0031b80601007387 */ /* 0x001fe40000100a00 */
[----:B------:R0:W-:Y:S02]  /*5d760*/  STL.64 [R1+0x31b0], R4 ;  /* 0x0031b00401007387 */ /* 0x0001e40000100a00 */
[----:B0-----:R-:W3:Y:S01]  /*5d770*/  LDL.LU.64 R4, [R1+0x160] ;  /* 0x0001600001047983 */ /* 0x001ee20000300a00 */
[----:B------:R-:W2:Y:S01]  /*5d780*/  LDL.64 R6, [R1+0x168] ;  /* 0x0001680001067983 */ /* 0x000ea20000100a00 */
[----:B---3--:R-:W-:Y:S02]  /*5d790*/  HMMA.16816.F32.BF16 R20, R20, R4, R8 ;  /* 0x000000041414723c */ /* 0x008fe40000041808 */
[----:B------:R-:W3:Y:S01]  /*5d7a0*/  LDL.LU.64 R10, [R1+0x32d0] ;  /* 0x0032d000010a7983 */ /* 0x000ee20000300a00 */
[----:B------:R-:W3:Y:S11]  /*5d7b0*/  LDL.LU.64 R8, [R1+0x32c8] ;  /* 0x0032c80001087983 */ /* 0x000ef60000300a00 */
[----:B------:R-:W-:Y:S09]  /*5d7c0*/  @!UPT UIADD3 URZ, URZ, URZ, URZ ;  /* 0x0000003f3f3ff290 */ /* 0x000ff2000fffe03f */
[----:B------:R0:W-:Y:S01]  /*5d7d0*/  STL.64 [R1+0x4b0], R20 ;  /* 0x0004b01401007387 */ /* 0x0001e20000100a00 */
[----:B------:R1:W-:Y:S03]  /*5d7e0*/  STL.64 [R1+0x4b8], R22 ;  /* 0x0004b81601007387 */ /* 0x0003e60000100a00 */
[----:B0-----:R-:W3:Y:S01]  /*5d7f0*/  LDL.LU R20, [R1+0x2b0] ;  /* 0x0002b00001147983 */ /* 0x001ee20000300800 */
[----:B------:R-:W3:Y:S02]  /*5d800*/  LDL.LU R21, [R1+0x2b4] ;  /* 0x0002b40001157983 */ /* 0x000ee40000300800 */
[----:B-1----:R-:W3:Y:S02]  /*5d810*/  LDL.LU R22, [R1+0x2b8] ;  /* 0x0002b80001167983 */ /* 0x002ee40000300800 */
[----:B------:R-:W3:Y:S01]  /*5d820*/  LDL.LU R23, [R1+0x2bc] ;  /* 0x0002bc0001177983 */ /* 0x000ee20000300800 */
[----:B--2---:R-:W-:Y:S01]  /*5d830*/  STL.64 [R1+0x31c8], R6 ;  /* 0x0031c80601007387 */ /* 0x004fe20000100a00 */
[----:B----4-:R-:W-:-:S02]  /*5d840*/  IMAD.MOV.U32 R4, RZ, RZ, R18 ;  /* 0x000000ffff047224 */ /* 0x010fc400078e0012 */
[----:B------:R-:W-:Y:S01]  /*5d850*/  IMAD.MOV.U32 R2, RZ, RZ, R19 ;  /* 0x000000ffff027224 */ /* 0x000fe200078e0013 */
[C---:B---3--:R-:W-:Y:S11]  /*5d860*/  HMMA.16816.F32.BF16 R20, R8.reuse, R18, R20 ;  /* 0x000000120814723c */ /* 0x048ff60000041814 */
[----:B------:R-:W-:Y:S11]  /*5d870*/  @!UPT UIADD3 URZ, URZ, URZ, URZ ;  /* 0x0000003f3f3ff290 */ /* 0x000ff6000fffe03f */
[----:B------:R-:W-:Y:S01]  /*5d880*/  @!UPT UIADD3 URZ, URZ, URZ, URZ ;  /* 0x0000003f3f3ff290 */ /* 0x000fe2000fffe03f */
[----:B------:R-:W-:Y:S01]  /*5d890*/  STL.64 [R1+0x490], R20 ;  /* 0x0004901401007387 */ /* 0x000fe20000100a00 */
[----:B------:R-:W-:Y:S02]  /*5d8a0*/  STL.64 [R1+0x498], R22 ;  /* 0x0004981601007387 */ /* 0x000fe40000100a00 */
[----:B------:R-:W2:Y:S02]  /*5d8b0*/  LDL.LU R16, [R1+0x280] ;  /* 0x0002800001107983 */ /* 0x000ea40000300800 */
[----:B------:R-:W2:Y:S01]  /*5d8c0*/  LDL.LU R17, [R1+0x284] ;  /* 0x0002840001117983 */ /* 0x000ea20000300800 */
[----:B------:R-:W3:Y:S01]  /*5d8d0*/  LDL.LU R18, [R1+0x288] ;  /* 0x0002880001127983 */ /* 0x000ee20000300800 */
[----:B------:R-:W3:Y:S03]  /*5d8e0*/  LDL.LU R19, [R1+0x28c] ;  /* 0x00028c0001137983 */ /* 0x000ee60000300800 */
[----:B---3--:R-:W-:Y:S01]  /*5d8f0*/  STL.64 [R1+0x32b0], R18 ;  /* 0x0032b01201007387 */ /* 0x008fe20000100a00 */
[----:B--2---:R0:W-:Y:S03]  /*5d900*/  STL.64 [R1+0x32a8], R16 ;  /* 0x0032a81001007387 */ /* 0x0041e60000100a00 */
[----:B0-----:R-:W2:Y:S01]  /*5d910*/  LDL.LU R16, [R1+0x290] ;  /* 0x0002900001107983 */ /* 0x001ea20000300800 */
[----:B------:R-:W2:Y:S02]  /*5d920*/  LDL.LU R17, [R1+0x294] ;  /* 0x0002940001117983 */ /* 0x000ea40000300800 */
[----:B------:R-:W2:Y:S02]  /*5d930*/  LDL.LU R18, [R1+0x298] ;  /* 0x0002980001127983 */ /* 0x000ea40000300800 */
[----:B------:R-:W2:Y:S01]  /*5d940*/  LDL.LU R19, [R1+0x29c] ;  /* 0x00029c0001137983 */ /* 0x000ea20000300800 */
[----:B------:R-:W3:Y:S04]  /*5d950*/  LDL.64 R22, [R1+0x38] ;  /* 0x0000380001167983 */ /* 0x000ee80000100a00 */
[----:B---3--:R0:W-:Y:S01]  /*5d960*/  STL.64 [R1+0x3270], R22 ;  /* 0x0032701601007387 */ /* 0x0081e20000100a00 */
[----:B------:R-:W3:Y:S02]  /*5d970*/  LDL.LU R20, [R1+0x260] ;  /* 0x0002600001147983 */ /* 0x000ee40000300800 */
[----:B------:R-:W3:Y:S01]  /*5d980*/  LDL.LU R21, [R1+0x264] ;  /* 0x0002640001157983 */ /* 0x000ee20000300800 */
[----:B0-----:R-:W4:Y:S01]  /*5d990*/  LDL.LU R22, [R1+0x268] ;  /* 0x0002680001167983 */ /* 0x001f220000300800 */
[----:B------:R-:W4:Y:S01]  /*5d9a0*/  LDL.LU R23, [R1+0x26c] ;  /* 0x00026c0001177983 */ /* 0x000f220000300800 */
[----:B------:R-:W-:Y:S01]  /*5d9b0*/  HMMA.16816.F32.BF16 R12, R8, R26, R12 ;  /* 0x0000001a080c723c */ /* 0x000fe2000004180c */
[----:B------:R-:W-:-:S02]  /*5d9c0*/  IMAD.MOV.U32 R6, RZ, RZ, R26 ;  /* 0x000000ffff067224 */ /* 0x000fc400078e001a */
[----:B------:R-:W-:Y:S01]  /*5d9d0*/  IMAD.MOV.U32 R5, RZ, RZ, R27 ;  /* 0x000000ffff057224 */ /* 0x000fe200078e001b */
[----:B----4-:R-:W-:Y:S01]  /*5d9e0*/  STL.64 [R1+0x3280], R22 ;  /* 0x0032801601007387 */ /* 0x010fe20000100a00 */
[----:B---3--:R0:W-:Y:S03]  /*5d9f0*/  STL.64 [R1+0x3278], R20 ;  /* 0x0032781401007387 */ /* 0x0081e60000100a00 */
[----:B0-----:R-:W3:Y:S01]  /*5da00*/  LDL.LU R20, [R1+0x270] ;  /* 0x0002700001147983 */ /* 0x001ee20000300800 */
[----:B------:R-:W3:Y:S02]  /*5da10*/  LDL.LU R21, [R1+0x274] ;  /* 0x0002740001157983 */ /* 0x000ee40000300800 */
[----:B------:R-:W2:Y:S02]  /*5da20*/  LDL.LU.64 R26, [R1+0x32c0] ;  /* 0x0032c000011a7983 */ /* 0x000ea40000300a00 */
[----:B------:R-:W-:-:S02]  /*5da30*/  IMAD.MOV.U32 R23, RZ, RZ, R0 ;  /* 0x000000ffff177224 */ /* 0x000fc400078e0000 */
[----:B------:R-:W-:-:S09]  /*5da40*/  IMAD.MOV.U32 R22, RZ, RZ, R3 ;  /* 0x000000ffff167224 */ /* 0x000fd200078e0003 */
[----:B------:R-:W-:Y:S02]  /*5da50*/  IMAD.MOV.U32 R0, RZ, RZ, R15 ;  /* 0x000000ffff007224 */ /* 0x000fe400078e000f */
[----:B------:R-:W-:Y:S01]  /*5da60*/  IMAD.MOV.U32 R3, RZ, RZ, R14 ;  /* 0x000000ffff037224 */ /* 0x000fe200078e000e */
[----:B------:R0:W-:Y:S01]  /*5da70*/  STL.64 [R1+0x480], R12 ;  /* 0x0004800c01007387 */ /* 0x0001e20000100a00 */
[----:B------:R-:W4:Y:S03]  /*5da80*/  LDL.LU.64 R14, [R1+0x32b8] ;  /* 0x0032b800010e7983 */ /* 0x000f260000300a00 */
[----:B0-----:R-:W3:Y:S01]  /*5da90*/  LDL R13, [R1+0x1ec4] ;  /* 0x001ec400010d7983 */ /* 0x001ee20000100800 */
        /* <DEDUP_REMOVED lines=11> */
[----:B------:R0:W-:Y:S01]  /*5db50*/  STL.64 [R1+0x3258], R6 ;  /* 0x0032580601007387 */ /* 0x0001e20000100a00 */
[----:B------:R1:W-:Y:S04]  /*5db60*/  STL.64 [R1+0x3250], R4 ;  /* 0x0032500401007387 */ /* 0x0003e80000100a00 */
[----:B0-----:R-:W3:Y:S01]  /*5db70*/  LDL.64 R6, [R1+0x1e8] ;  /* 0x0001e80001067983 */ /* 0x001ee20000100a00 */
[----:B--2---:R-:W-:Y:S03]  /*5db80*/  HMMA.16816.F32.BF16 R16, R8, R26, R16 ;  /* 0x0000001a0810723c */ /* 0x004fe60000041810 */
[----:B---3--:R0:W-:Y:S01]  /*5db90*/  STL.64 [R1+0x3268], R6 ;  /* 0x0032680601007387 */ /* 0x0081e20000100a00 */
[----:B-1----:R-:W2:Y:S02]  /*5dba0*/  LDL.LU R4, [R1+0x250] ;  /* 0x0002500001047983 */ /* 0x002ea40000300800 */
[----:B------:R-:W2:Y:S01]  /*5dbb0*/  LDL.LU R5, [R1+0x254] ;  /* 0x0002540001057983 */ /* 0x000ea20000300800 */
[----:B0-----:R-:W2:Y:S01]  /*5dbc0*/  LDL.LU R6, [R1+0x258] ;  /* 0x0002580001067983 */ /* 0x001ea20000300800 */
[----:B------:R-:W2:Y:S11]  /*5dbd0*/  LDL.LU R7, [R1+0x25c] ;  /* 0x00025c0001077983 */ /* 0x000eb60000300800 */
[----:B------:R-:W-:Y:S04]  /*5dbe0*/  @!UPT UIADD3 URZ, URZ, URZ, URZ ;  /* 0x0000003f3f3ff290 */ /* 0x000fe8000fffe03f */
[----:B------:R0:W-:Y:S02]  /*5dbf0*/  STL.64 [R1+0x468], R18 ;  /* 0x0004681201007387 */ /* 0x0001e40000100a00 */
[----:B0-----:R-:W3:Y:S01]  /*5dc00*/  LDL.LU.64 R18, [R1+0x3298] ;  /* 0x0032980001127983 */ /* 0x001ee20000300a00 */
[----:B------:R-:W-:Y:S02]  /*5dc10*/  IMAD.MOV.U32 R0, RZ, RZ, R16 ;  /* 0x000000ffff007224 */ /* 0x000fe400078e0010 */
[----:B------:R-:W-:Y:S02]  /*5dc20*/  IMAD.MOV.U32 R3, RZ, RZ, R17 ;  /* 0x000000ffff037224 */ /* 0x000fe400078e0011 */
[----:B------:R-:W2:Y:S01]  /*5dc30*/  LDL.LU.64 R16, [R1+0x3290] ;  /* 0x0032900001107983 */ /* 0x000ea20000300a00 */
[----:B------:R4:W-:Y:S02]  /*5dc40*/  STL.64 [R1+0x3260], R26 ;  /* 0x0032601a01007387 */ /* 0x0009e40000100a00 */
[----:B------:R-:W2:Y:S02]  /*5dc50*/  LDL.LU R24, [R1+0x430] ;  /* 0x0004300001187983 */ /* 0x000ea40000300800 */
[----:B------:R-:W2:Y:S02]  /*5dc60*/  LDL.LU R25, [R1+0x434] ;  /* 0x0004340001197983 */ /* 0x000ea40000300800 */
[----:B----4-:R-:W-:-:S02]  /*5dc70*/  IMAD.MOV.U32 R26, RZ, RZ, R14 ;  /* 0x000000ffff1a7224 */ /* 0x010fc400078e000e */
[----:B------:R-:W-:Y:S01]  /*5dc80*/  IMAD.MOV.U32 R27, RZ, RZ, R15 ;  /* 0x000000ffff1b7224 */ /* 0x000fe200078e000f */
[----:B------:R-:W4:Y:S01]  /*5dc90*/  LDL.LU R14, [R1+0x328c] ;  /* 0x00328c00010e7983 */ /* 0x000f220000300800 */
[----:B------:R-:W4:Y:S02]  /*5dca0*/  LDL.LU R15, [R1+0x3288] ;  /* 0x00328800010f7983 */ /* 0x000f240000300800 */
[----:B------:R-:W-:Y:S02]  /*5dcb0*/  STL [R1+0x2ecc], R3 ;  /* 0x002ecc0301007387 */ /* 0x000fe40000100800 */
[----:B------:R-:W-:Y:S01]  /*5dcc0*/  STL [R1+0x2ec8], R0 ;  /* 0x002ec80001007387 */ /* 0x000fe20000100800 */
[C---:B---3--:R-:W-:Y:S11]  /*5dcd0*/  HMMA.16816.F32.BF16 R20, R8.reuse, R18, R20 ;  /* 0x000000120814723c */ /* 0x048ff60000041814 */
[----:B------:R-:W-:Y:S11]  /*5dce0*/  @!UPT UIADD3 URZ, URZ, URZ, URZ ;  /* 0x0000003f3f3ff290 */ /* 0x000ff6000fffe03f */
[----:B------:R-:W-:Y:S01]  /*5dcf0*/  @!UPT UIADD3 URZ, URZ, URZ, URZ ;  /* 0x0000003f3f3ff290 */ /* 0x000fe2000fffe03f */
[----:B------:R-:W-:Y:S01]  /*5dd00*/  STL.64 [R1+0x450], R20 ;  /* 0x0004501401007387 */ /* 0x000fe20000100a00 */
[----:B------:R0:W-:Y:S03]  /*5dd10*/  STL.64 [R1+0x458], R22 ;  /* 0x0004581601007387 */ /* 0x0001e60000100a00 */
[----:B0-----:R-:W4:Y:S01]  /*5dd20*/  LDL.LU.64 R22, [R1+0x3280] ;  /* 0x0032800001167983 */ /* 0x001f220000300a00 */
[----:B------:R-:W4:Y:S02]  /*5dd30*/  LDL.LU.64 R20, [R1+0x3278] ;  /* 0x0032780001147983 */ /* 0x000f240000300a00 */
[----:B------:R0:W-:Y:S02]  /*5dd40*/  STL.64 [R1+0x3168], R18 ;  /* 0x0031681201007387 */ /* 0x0001e40000100a00 */
[----:B--2---:R-:W-:Y:S01]  /*5dd50*/  STL.64 [R1+0x3160], R16 ;  /* 0x0031601001007387 */ /* 0x004fe20000100a00 */
[----:B0-----:R-:W2:Y:S04]  /*5dd60*/  LDL R18, [R1+0x1d8] ;  /* 0x0001d80001127983 */ /* 0x001ea80000100800 */
[----:B------:R-:W2:Y:S01]  /*5dd70*/  LDL R19, [R1+0x1dc] ;  /* 0x0001dc0001137983 */ /* 0x000ea20000100800 */
[C---:B----4-:R-:W-:Y:S11]  /*5dd80*/  HMMA.16816.F32.BF16 R20, R8.reuse, R14, R20 ;  /* 0x0000000e0814723c */ /* 0x050ff60000041814 */
[----:B------:R-:W-:Y:S11]  /*5dd90*/  @!UPT UIADD3 URZ, URZ, URZ, URZ ;  /* 0x0000003f3f3ff290 */ /* 0x000ff6000fffe03f */
[----:B------:R-:W-:Y:S01]  /*5dda0*/  @!UPT UIADD3 URZ, URZ, URZ, URZ ;  /* 0x0000003f3f3ff290 */ /* 0x000fe2000fffe03f */
[----:B------:R-:W-:Y:S01]  /*5ddb0*/  STL.64 [R1+0x440], R20 ;  /* 0x0004401401007387 */ /* 0x000fe20000100a00 */
[----:B------:R0:W-:Y:S03]  /*5ddc0*/  STL.64 [R1+0x448], R22 ;  /* 0x0004481601007387 */ /* 0x0001e60000100a00 */
[----:B0-----:R-:W3:Y:S01]  /*5ddd0*/  LDL.LU.64 R22, [R1+0x3270] ;  /* 0x0032700001167983 */ /* 0x001ee20000300a00 */
[----:B------:R-:W-:Y:S02]  /*5dde0*/  STL [R1+0x3154], R14 ;  /* 0x0031540e01007387 */ /* 0x000fe40000100800 */
[----:B------:R-:W-:Y:S01]  /*5ddf0*/  STL [R1+0x3150], R15 ;  /* 0x0031500f01007387 */ /* 0x000fe20000100800 */
[C---:B---3--:R-:W-:Y:S11]  /*5de00*/  HMMA.16816.F32.BF16 R4, R8.reuse, R22, R4 ;  /* 0x000000160804723c */ /* 0x048ff60000041804 */
[----:B------:R-:W-:Y:S11]  /*5de10*/  @!UPT UIADD3 URZ, URZ, URZ, URZ ;  /* 0x0000003f3f3ff290 */ /* 0x000ff6000fffe03f */
[----:B------:R-:W-:Y:S01]  /*5de20*/  @!UPT UIADD3 URZ, URZ, URZ, URZ ;  /* 0x0000003f3f3ff290 */ /* 0x000fe2000fffe03f */
[----:B------:R-:W-:Y:S01]  /*5de30*/  STL.64 [R1+0x5f0], R4 ;  /* 0x0005f00401007387 */ /* 0x000fe20000100a00 */
[----:B------:R0:W-:Y:S03]  /*5de40*/  STL.64 [R1+0x5f8], R6 ;  /* 0x0005f80601007387 */ /* 0x0001e60000100a00 */
[----:B0-----:R-:W3:Y:S01]  /*5de50*/  LDL.LU.64 R6, [R1+0x3268] ;  /* 0x0032680001067983 */ /* 0x001ee20000300a00 */
[----:B------:R-:W-:Y:S02]  /*5de60*/  IMAD.MOV.U32 R3, RZ, RZ, R22 ;  /* 0x000000ffff037224 */ /* 0x000fe400078e0016 */
[----:B------:R-:W-:Y:S02]  /*5de70*/  IMAD.MOV.U32 R0, RZ, RZ, R23 ;  /* 0x000000ffff007224 */ /* 0x000fe400078e0017 */
[----:B------:R-:W0:Y:S04]  /*5de80*/  LDSM.16.MT88.4 R20, [R13+0x12800] ;  /* 0x012800000d14783b */ /* 0x000e280000004200 */
[----:B------:R-:W-:Y:S04]  /*5de90*/  STL [R1+0x3158], R3 ;  /* 0x0031580301007387 */ /* 0x000fe80000100800 */
[----:B0-----:R-:W-:Y:S01]  /*5dea0*/  STL.64 [R1+0x3070], R22 ;  /* 0x0030701601007387 */ /* 0x001fe20000100a00 */
[----:B------:R0:W-:Y:S03]  /*5deb0*/  STL.64 [R1+0x3068], R20 ;  /* 0x0030681401007387 */ /* 0x0001e60000100a00 */
[----:B0-----:R-:W2:Y:S01]  /*5dec0*/  LDL.LU R20, [R1+0x420] ;  /* 0x0004200001147983 */ /* 0x001ea20000300800 */
[----:B------:R-:W2:Y:S01]  /*5ded0*/  LDL.LU R21, [R1+0x424] ;  /* 0x0004240001157983 */ /* 0x000ea20000300800 */
[----:B---3--:R-:W-:Y:S11]  /*5dee0*/  HMMA.16816.F32.BF16 R24, R8, R6, R24 ;  /* 0x000000060818723c */ /* 0x008ff60000041818 */
[----:B------:R-:W-:Y:S11]  /*5def0*/  @!UPT UIADD3 URZ, URZ, URZ, URZ ;  /* 0x0000003f3f3ff290 */ /* 0x000ff6000fffe03f */
[----:B------:R-:W-:Y:S01]  /*5df00*/  @!UPT UIADD3 URZ, URZ, URZ, URZ ;  /* 0x0000003f3f3ff290 */ /* 0x000fe2000fffe03f */
[----:B------:R-:W-:Y:S01]  /*5df10*/  STL.64 [R1+0x4e0], R24 ;  /* 0x0004e01801007387 */ /* 0x000fe20000100a00 */
[----:B------:R0:W-:Y:S03]  /*5df20*/  STL.64 [R1+0x4e8], R26 ;  /* 0x0004e81a01007387 */ /* 0x0001e60000100a00 */
[----:B0-----:R-:W3:Y:S01]  /*5df30*/  LDL.LU.64 R26, [R1+0x3260] ;  /* 0x00326000011a7983 */ /* 0x001ee20000300a00 */
[----:B------:R-:W-:Y:S02]  /*5df40*/  IMAD.MOV.U32 R22, RZ, RZ, R29 ;  /* 0x000000ffff167224 */ /* 0x000fe400078e001d */
[----:B------:R-:W-:Y:S02]  /*5df50*/  IMAD.MOV.U32 R23, RZ, RZ, R28 ;  /* 0x000000ffff177224 */ /* 0x000fe400078e001c */
[----:B------:R-:W-:Y:S02]  /*5df60*/  IMAD.MOV.U32 R24, RZ, RZ, R6 ;  /* 0x000000ffff187224 */ /* 0x000fe400078e0006 */
[----:B------:R-:W-:-:S02]  /*5df70*/  IMAD.MOV.U32 R13, RZ, RZ, R7 ;  /* 0x000000ffff0d7224 */ /* 0x000fc400078e0007 */
[----:B------:R-:W4:Y:S01]  /*5df80*/  LDL.LU.64 R6, [R1+0x3258] ;  /* 0x0032580001067983 */ /* 0x000f220000300a00 */
[----:B------:R-:W4:Y:S01]  /*5df90*/  LDL.LU.64 R4, [R1+0x3250] ;  /* 0x0032500001047983 */ /* 0x000f220000300a00 */
[----:B--2---:R-:W-:Y:S02]  /*5dfa0*/  HMMA.16816.F32.BF16 R16, R8, R18, R20 ;  /* 0x000000120810723c */ /* 0x004fe40000041814 */
[----:B---3--:R-:W-:Y:S01]  /*5dfb0*/  STL.64 [R1+0x3238], R26 ;  /* 0x0032381a01007387 */ /* 0x008fe20000100a00 */
[----:B------:R-:W-:Y:S02]  /*5dfc0*/  STL [R1+0x3234], R24 ;  /* 0x0032341801007387 */ /* 0x000fe40000100800 */
[----:B------:R-:W-:Y:S11]  /*5dfd0*/  STL [R1+0x3230], R13 ;  /* 0x0032300d01007387 */ /* 0x000ff60000100800 */
[----:B------:R-:W-:Y:S07]  /*5dfe0*/  @!UPT UIADD3 URZ, URZ, URZ, URZ ;  /* 0x0000003f3f3ff290 */ /* 0x000fee000fffe03f */
[----:B------:R-:W-:Y:S01]  /*5dff0*/  STL.64 [R1+0x4d0], R16 ;  /* 0x0004d01001007387 */ /* 0x000fe20000100a00 */
[----:B------:R-:W2:Y:S01]  /*5e000*/  LDL.LU R20, [R1+0x370] ;  /* 0x0003700001147983 */ /* 0x000ea20000300800 */
[----:B------:R-:W2:Y:S02]  /*5e010*/  LDL.LU R21, [R1+0x374] ;  /* 0x0003740001157983 */ /* 0x000ea40000300800 */
[----:B------:R-:W3:Y:S02]  /*5e020*/  LDL.LU R22, [R1+0x378] ;  /* 0x0003780001167983 */ /* 0x000ee40000300800 */
[----:B------:R-:W3:Y:S02]  /*5e030*/  LDL.LU R23, [R1+0x37c] ;  /* 0x00037c0001177983 */ /* 0x000ee40000300800 */
[----:B------:R-:W-:Y:S02]  /*5e040*/  IMAD.MOV.U32 R29, RZ, RZ, R18 ;  /* 0x000000ffff1d7224 */ /* 0x000fe400078e0012 */
[----:B------:R-:W-:-:S02]  /*5e050*/  IMAD.MOV.U32 R28, RZ, RZ, R19 ;  /* 0x000000ffff1c7224 */ /* 0x000fc400078e0013 */
[----:B------:R-:W-:Y:S02]  /*5e060*/  IMAD.MOV.U32 R18, RZ, RZ, R12 ;  /* 0x000000ffff127224 */ /* 0x000fe400078e000c */
[----:B----4-:R-:W-:Y:S01]  /*5e070*/  IMAD.MOV.U32 R19, RZ, RZ, R7 ;  /* 0x000000ffff137224 */ /* 0x010fe200078e0007 */
[----:B---3--:R-:W-:Y:S01]  /*5e080*/  STL.64 [R1+0x3178], R22 ;  /* 0x0031781601007387 */ /* 0x008fe20000100a00 */
[----:B--2---:R0:W-:Y:S03]  /*5e090*/  STL.64 [R1+0x3170], R20 ;  /* 0x0031701401007387 */ /* 0x0041e60000100a00 */
[----:B------:R1:W-:Y:S01]  /*5e0a0*/  STL.64 [R1+0x3180], R18 ;  /* 0x0031801201007387 */ /* 0x0003e20000100a00 */
[----:B0-----:R-:W2:Y:S01]  /*5e0b0*/  LDL.LU R20, [R1+0x390] ;  /* 0x0003900001147983 */ /* 0x001ea20000300800 */
[----:B------:R-:W2:Y:S02]  /*5e0c0*/  LDL.LU R21, [R1+0x394] ;  /* 0x0003940001157983 */ /* 0x000ea40000300800 */
[----:B------:R-:W3:Y:S02]  /*5e0d0*/  LDL.LU R22, [R1+0x398] ;  /* 0x0003980001167983 */ /* 0x000ee40000300800 */
[----:B------:R-:W3:Y:S02]  /*5e0e0*/  LDL.LU R23, [R1+0x39c] ;  /* 0x00039c0001177983 */ /* 0x000ee40000300800 */
[----:B-1----:R-:W-:-:S02]  /*5e0f0*/  IMAD.MOV.U32 R18, RZ, RZ, R6 ;  /* 0x000000ffff127224 */ /* 0x002fc400078e0006 */
[----:B------:R-:W-:Y:S01]  /*5e100*/  IMAD.MOV.U32 R19, RZ, RZ, R5 ;  /* 0x000000ffff137224 */ /* 0x000fe200078e0005 */
[----:B---3--:R-:W-:Y:S01]  /*5e110*/  STL.64 [R1+0x3190], R22 ;  /* 0x0031901601007387 */ /* 0x008fe20000100a00 */
[----:B--2---:R0:W-:Y:S03]  /*5e120*/  STL.64 [R1+0x3188], R20 ;  /* 0x0031881401007387 */ /* 0x0041e60000100a00 */
[----:B------:R-:W-:Y:S01]  /*5e130*/  STL.64 [R1+0x3198], R18 ;  /* 0x0031981201007387 */ /* 0x000fe20000100a00 */
[----:B0-----:R-:W2:Y:S01]  /*5e140*/  LDL.LU R20, [R1+0x3a0] ;  /* 0x0003a00001147983 */ /* 0x001ea20000300800 */
[----:B------:R-:W2:Y:S02]  /*5e150*/  LDL.LU R21, [R1+0x3a4] ;  /* 0x0003a40001157983 */ /* 0x000ea40000300800 */
[----:B------:R-:W3:Y:S02]  /*5e160*/  LDL.LU R22, [R1+0x3a8] ;  /* 0x0003a80001167983 */ /* 0x000ee40000300800 */
[----:B------:R-:W3:Y:S01]  /*5e170*/  LDL.LU R23, [R1+0x3ac] ;  /* 0x0003ac0001177983 */ /* 0x000ee20000300800 */
[----:B------:R-:W4:Y:S04]  /*5e180*/  LDL.64 R6, [R1+0x178] ;  /* 0x0001780001067983 */ /* 0x000f280000100a00 */
[----:B----4-:R0:W-:Y:S01]  /*5e190*/  STL.64 [R1+0x31e0], R6 ;  /* 0x0031e00601007387 */ /* 0x0101e20000100a00 */
[----:B---3--:R-:W-:Y:S02]  /*5e1a0*/  STL.64 [R1+0x31a8], R22 ;  /* 0x0031a81601007387 */ /* 0x008fe40000100a00 */
[----:B--2---:R-:W-:Y:S01]  /*5e1b0*/  STL.64 [R1+0x31a0], R20 ;  /* 0x0031a01401007387 */ /* 0x004fe20000100a00 */
[----:B0-----:R-:W2:Y:S04]  /*5e1c0*/  LDL R6, [R1+0x188] ;  /* 0x0001880001067983 */ /* 0x001ea80000100800 */
[----:B------:R-:W2:Y:S01]  /*5e1d0*/  LDL R7, [R1+0x18c] ;  /* 0x00018c0001077983 */ /* 0x000ea20000100800 */
[----:B------:R-:W-:-:S02]  /*5e1e0*/  IMAD.MOV.U32 R18, RZ, RZ, R4 ;  /* 0x000000ffff127224 */ /* 0x000fc400078e0004 */
[----:B------:R-:W-:Y:S01]  /*5e1f0*/  IMAD.MOV.U32 R19, RZ, RZ, R2 ;  /* 0x000000ffff137224 */ /* 0x000fe200078e0002 */
[----:B--2---:R0:W-:Y:S04]  /*5e200*/  STL.64 [R1+0x31f8], R6 ;  /* 0x0031f80601007387 */ /* 0x0041e80000100a00 */
[----:B0-----:R-:W2:Y:S04]  /*5e210*/  LDL.64 R6, [R1+0x198] ;  /* 0x0001980001067983 */ /* 0x001ea80000100a00 */
[----:B--2---:R-:W-:Y:S01]  /*5e220*/  STL.64 [R1+0x3210], R6 ;  /* 0x0032100601007387 */ /* 0x004fe20000100a00 */
[----:B------:R0:W-:Y:S02]  /*5e230*/  STL.64 [R1+0x31c0], R18 ;  /* 0x0031c01201007387 */ /* 0x0001e40000100a00 */
[----:B------:R-:W2:Y:S02]  /*5e240*/  LDL.LU R16, [R1+0x240] ;  /* 0x0002400001107983 */ /* 0x000ea40000300800 */
[----:B------:R-:W2:Y:S01]  /*5e250*/  LDL.LU R17, [R1+0x244] ;  /* 0x0002440001117983 */ /* 0x000ea20000300800 */
[----:B0-----:R-:W3:Y:S01]  /*5e260*/  LDL.LU R18, [R1+0x248] ;  /* 0x0002480001127983 */ /* 0x001ee20000300800 */
[----:B------:R-:W3:Y:S02]  /*5e270*/  LDL.LU R19, [R1+0x24c] ;  /* 0x00024c0001137983 */ /* 0x000ee40000300800 */
[----:B------:R-:W4:Y:S02]  /*5e280*/  LDL R6, [R1+0x1a8] ;  /* 0x0001a80001067983 */ /* 0x000f240000100800 */
[----:B------:R-:W4:Y:S01]  /*5e290*/  LDL R7, [R1+0x1ac] ;  /* 0x0001ac0001077983 */ /* 0x000f220000100800 */
        /* <DEDUP_REMOVED lines=10> */
[----:B------:R-:W2:Y:S01]  /*5e340*/  LDL.64 R26, [R1+0x1c8] ;  /* 0x0001c800011a7983 */ /* 0x000ea20000100a00 */
[----:B----4-:R0:W-:Y:S03]  /*5e350*/  STL.64 [R1+0x3228], R6 ;  /* 0x0032280601007387 */ /* 0x0101e60000100a00 */
[----:B0-----:R-:W4:Y:S01]  /*5e360*/  LDL.64 R6, [R1+0x1b8] ;  /* 0x0001b80001067983 */ /* 0x001f220000100a00 */
        /* <DEDUP_REMOVED lines=29> */
[----:B------:R-:W-:Y:S01]  /*5e540*/  STL [R1+0x2de4], R28 ;  /* 0x002de41c01007387 */ /* 0x000fe20000100800 */
[----:B------:R-:W-:Y:S02]  /*5e550*/  STL [R1+0x2de0], R29 ;  /* 0x002de01d01007387 */ /* 0x000fe40000100800 */
[----:B------:R-:W-:Y:S02]  /*5e560*/  STL.64 [R1+0x4c0], R12 ;  /* 0x0004c00c01007387 */ /* 0x000fe40000100a00 */
[----:B------:R0:W-:Y:S02]  /*5e570*/  STL.64 [R1+0x4c8], R14 ;  /* 0x0004c80e01007387 */ /* 0x0001e40000100a00 */
[----:B0-----:R-:W4:Y:S01]  /*5e580*/  LDL.LU.64 R14, [R1+0x3248] ;  /* 0x00324800010e7983 */ /* 0x001f220000300a00 */
[----:B------:R-:W4:Y:S02]  /*5e590*/  LDL.LU.64 R12, [R1+0x3240] ;  /* 0x00324000010c7983 */ /* 0x000f240000300a00 */
[----:B------:R-:W-:-:S02]  /*5e5a0*/  IMAD.MOV.U32 R2, RZ, RZ, R26 ;  /* 0x000000ffff027224 */ /* 0x000fc400078e001a */
[----:B------:R-:W-:Y:S02]  /*5e5b0*/  IMAD.MOV.U32 R25, RZ, RZ, R27 ;  /* 0x000000ffff197224 */ /* 0x000fe400078e001b */
[----:B------:R-:W2:Y:S01]  /*5e5c0*/  LDL.LU.64 R26, [R1+0x3238] ;  /* 0x00323800011a7983 */ /* 0x000ea20000300a00 */
[----:B------:R-:W2:Y:S01]  /*5e5d0*/  LDL.LU R24, [R1+0x3234] ;  /* 0x0032340001187983 */ /* 0x000ea20000300800 */
[C---:B----4-:R-:W-:Y:S11]  /*5e5e0*/  HMMA.16816.F32.BF16 R12, R8.reuse, R6, R12 ;  /* 0x00000006080c723c */ /* 0x050ff6000004180c */
[----:B------:R-:W-:Y:S11]  /*5e5f0*/  @!UPT UIADD3 URZ, URZ, URZ, URZ ;  /* 0x0000003f3f3ff290 */ /* 0x000ff6000fffe03f */
[----:B------:R-:W-:Y:S01]  /*5e600*/  @!UPT UIADD3 URZ, URZ, URZ, URZ ;  /* 0x0000003f3f3ff290 */ /* 0x000fe2000fffe03f */
[----:B------:R0:W-:Y:S01]  /*5e610*/  STL.64 [R1+0x5e0], R12 ;  /* 0x0005e00c01007387 */ /* 0x0001e20000100a00 */
[----:B------:R1:W-:Y:S03]  /*5e620*/  STL.64 [R1+0x5e8], R14 ;  /* 0x0005e80e01007387 */ /* 0x0003e60000100a00 */
[----:B0-----:R-:W4:Y:S01]  /*5e630*/  LDL.LU R13, [R1+0x3230] ;  /* 0x00323000010d7983 */ /* 0x001f220000300800 */
[----:B-1----:R-:W-:Y:S02]  /*5e640*/  IMAD.MOV.U32 R15, RZ, RZ, R6 ;  /* 0x000000ffff0f7224 */ /* 0x002fe400078e0006 */
[----:B------:R-:W-:Y:S02]  /*5e650*/  IMAD.MOV.U32 R12, RZ, RZ, R7 ;  /* 0x000000ffff0c7224 */ /* 0x000fe400078e0007 */
[----:B------:R-:W2:Y:S02]  /*5e660*/  LDL.LU.64 R6, [R1+0x3228] ;  /* 0x0032280001067983 */ /* 0x000ea40000300a00 */
[C---:B--2---:R-:W-:Y:S02]  /*5e670*/  HMMA.16816.F32.BF16 R4, R8.reuse, R6, R16 ;  /* 0x000000060804723c */ /* 0x044fe40000041810 */
[----:B------:R-:W2:Y:S01]  /*5e680*/  LDL.LU.64 R18, [R1+0x3220] ;  /* 0x0032200001127983 */ /* 0x000ea20000300a00 */
[----:B------:R-:W2:Y:S11]  /*5e690*/  LDL.LU.64 R16, [R1+0x3218] ;  /* 0x0032180001107983 */ /* 0x000eb60000300a00 */
[----:B------:R-:W-:Y:S09]  /*5e6a0*/  @!UPT UIADD3 URZ, URZ, URZ, URZ ;  /* 0x0000003f3f3ff290 */ /* 0x000ff2000fffe03f */
[----:B------:R-:W-:Y:S01]  /*5e6b0*/  STL.64 [R1+0x5d0], R4 ;  /* 0x0005d00401007387 */ /* 0x000fe20000100a00 */
[----:B------:R-:W-:Y:S02]  /*5e6c0*/  IMAD.MOV.U32 R28, RZ, RZ, R6 ;  /* 0x000000ffff1c7224 */ /* 0x000fe400078e0006 */
[----:B------:R-:W-:Y:S02]  /*5e6d0*/  IMAD.MOV.U32 R29, RZ, RZ, R7 ;  /* 0x000000ffff1d7224 */ /* 0x000fe400078e0007 */
[----:B------:R-:W2:Y:S03]  /*5e6e0*/  LDL.LU.64 R6, [R1+0x3210] ;  /* 0x0032100001067983 */ /* 0x000ea60000300a00 */
[----:B------:R0:W-:Y:S02]  /*5e6f0*/  STL [R1+0x2dec], R29 ;  /* 0x002dec1d01007387 */ /* 0x0001e40000100800 */
[----:B------:R1:W-:Y:S01]  /*5e700*/  STL [R1+0x2de8], R28 ;  /* 0x002de81c01007387 */ /* 0x0003e20000100800 */
[----:B--2---:R-:W-:Y:S01]  /*5e710*/  HMMA.16816.F32.BF16 R16, R8, R6, R16 ;  /* 0x000000060810723c */ /* 0x004fe20000041810 */
[----:B0-----:R-:W-:-:S02]  /*5e720*/  IMAD.MOV.U32 R29, RZ, RZ, R6 ;  /* 0x000000ffff1d7224 */ /* 0x001fc400078e0006 */
[----:B-1----:R-:W-:Y:S11]  /*5e730*/  IMAD.MOV.U32 R28, RZ, RZ, R7 ;  /* 0x000000ffff1c7224 */ /* 0x002ff600078e0007 */
        /* <DEDUP_REMOVED lines=22> */
[----:B--2---:R-:W-:Y:S01]  /*5e8a0*/  HMMA.16816.F32.BF16 R8, R8, R6, R16 ;  /* 0x000000060808723c */ /* 0x004fe20000041810 */
[----:B------:R-:W3:Y:S06]  /*5e8b0*/  LDL.LU.64 R18, [R1+0x31c0] ;  /* 0x0031c00001127983 */ /* 0x000eec0000300a00 */
[----:B------:R-:W-:-:S02]  /*5e8c0*/  IMAD.MOV.U32 R17, RZ, RZ, R6 ;  /* 0x000000ffff117224 */ /* 0x000fc400078e0006 */
[----:B------:R-:W-:Y:S11]  /*5e8d0*/  IMAD.MOV.U32 R16, RZ, RZ, R7 ;  /* 0x000000ffff107224 */ /* 0x000ff600078e0007 */
[----:B------:R-:W-:Y:S03]  /*5e8e0*/  @!UPT UIADD3 URZ, URZ, URZ, URZ ;  /* 0x0000003f3f3ff290 */ /* 0x000fe6000fffe03f */
[----:B------:R-:W-:Y:S01]  /*5e8f0*/  STL.64 [R1+0x3c0], R8 ;  /* 0x0003c00801007387 */ /* 0x000fe20000100a00 */
[----:B------:R0:W-:Y:S02]  /*5e900*/  STL.64 [R1+0x3c8], R10 ;  /* 0x0003c80a01007387 */ /* 0x0001e40000100a00 */
[----:B------:R-:W3:Y:S02]  /*5e910*/  LDL.LU.64 R6, [R1+0x31b8] ;  /* 0x0031b80001067983 */ /* 0x000ee40000300a00 */
[----:B------:R-:W3:Y:S01]  /*5e920*/  LDL.LU.64 R4, [R1+0x31b0] ;  /* 0x0031b00001047983 */ /* 0x000ee20000300a00 */
[----:B0-----:R-:W2:Y:S04]  /*5e930*/  LDL R11, [R1+0x1ec0] ;  /* 0x001ec000010b7983 */ /* 0x001ea80000100800 */
[----:B--2---:R-:W0:Y:S04]  /*5e940*/  LDSM.16.MT88.4 R8, [R11+0x12800] ;  /* 0x012800000b08783b */ /* 0x004e280000004200 */
[----:B0-----:R0:W-:Y:S02]  /*5e950*/  STL.64 [R1+0x2f78], R10 ;  /* 0x002f780a01007387 */ /* 0x0011e40000100a00 */
[----:B0-----:R-:W-:-:S02]  /*5e960*/  IMAD.MOV.U32 R10, RZ, RZ, R17 ;  /* 0x000000ffff0a7224 */ /* 0x001fc400078e0011 */
[----:B------:R-:W-:Y:S02]  /*5e970*/  IMAD.MOV.U32 R11, RZ, RZ, R16 ;  /* 0x000000ffff0b7224 */ /* 0x000fe400078e0010 */
[C---:B---3--:R-:W-:Y:S01]  /*5e980*/  HMMA.16816.F32.BF16 R16, R4.reuse, R18, R20 ;  /* 0x000000120410723c */ /* 0x048fe20000041814 */
[----:B------:R0:W-:Y:S02]  /*5e990*/  STL.64 [R1+0x2f70], R8 ;  /* 0x002f700801007387 */ /* 0x0001e40000100a00 */
[----:B------:R1:W-:Y:S02]  /*5e9a0*/  STL.64 [R1+0x30c8], R10 ;  /* 0x0030c80a01007387 */ /* 0x0003e40000100a00 */
[----:B0-----:R-:W2:Y:S01]  /*5e9b0*/  LDL.LU R8, [R1+0x380] ;  /* 0x0003800001087983 */ /* 0x001ea20000300800 */
[----:B------:R-:W2:Y:S02]  /*5e9c0*/  LDL.LU R9, [R1+0x384] ;  /* 0x0003840001097983 */ /* 0x000ea40000300800 */
[----:B-1----:R-:W2:Y:S02]  /*5e9d0*/  LDL.LU R10, [R1+0x388] ;  /* 0x00038800010a7983 */ /* 0x002ea40000300800 */
[----:B------:R-:W2:Y:S01]  /*5e9e0*/  LDL.LU R11, [R1+0x38c] ;  /* 0x00038c00010b7983 */ /* 0x000ea20000300800 */
[----:B------:R-:W3:Y:S01]  /*5e9f0*/  LDL.LU.64 R22, [R1+0x31a8] ;  /* 0x0031a80001167983 */ /* 0x000ee20000300a00 */
[----:B------:R-:W3:Y:S11]  /*5ea00*/  LDL.LU.64 R20, [R1+0x31a0] ;  /* 0x0031a00001147983 */ /* 0x000ef60000300a00 */
        /* <DEDUP_REMOVED lines=16> */
[----:B0-----:R-:W3:Y:S01]  /*5eb10*/  LDL.LU.64 R18, [R1+0x3168] ;  /* 0x0031680001127983 */ /* 0x001ee20000300a00 */
[C---:B--2---:R-:W-:Y:S01]  /*5eb20*/  HMMA.16816.F32.BF16 R8, R4.reuse, R26, R8 ;  /* 0x0000001a0408723c */ /* 0x044fe20000041808 */
[----:B------:R-:W2:Y:S02]  /*5eb30*/  LDL.LU.64 R16, [R1+0x3160] ;  /* 0x0031600001107983 */ /* 0x000ea40000300a00 */
[----:B------:R-:W-:Y:S11]  /*5eb40*/  STL.64 [R1+0x3060], R26 ;  /* 0x0030601a01007387 */ /* 0x000ff60000100a00 */
[----:B------:R-:W-:Y:S09]  /*5eb50*/  @!UPT UIADD3 URZ, URZ, URZ, URZ ;  /* 0x0000003f3f3ff290 */ /* 0x000ff2000fffe03f */
[----:B------:R-:W-:Y:S01]  /*5eb60*/  STL.64 [R1+0x2b0], R8 ;  /* 0x0002b00801007387 */ /* 0x000fe20000100a00 */
[----:B------:R3:W-:Y:S02]  /*5eb70*/  STL.64 [R1+0x2b8], R10 ;  /* 0x0002b80a01007387 */ /* 0x0007e40000100a00 */
[----:B---3--:R-:W-:Y:S01]  /*5eb80*/  HMMA.16816.F32.BF16 R8, R4, R18, R20 ;  /* 0x000000120408723c */ /* 0x008fe20000041814 */
[----:B------:R-:W3:Y:S11]  /*5eb90*/  LDL.LU R20, [R1+0x230] ;  /* 0x0002300001147983 */ /* 0x000ef60000300800 */
[----:B------:R-:W-:Y:S11]  /*5eba0*/  @!UPT UIADD3 URZ, URZ, URZ, URZ ;  /* 0x0000003f3f3ff290 */ /* 0x000ff6000fffe03f */
[----:B------:R-:W-:Y:S01]  /*5ebb0*/  STL.64 [R1+0x2a0], R8 ;  /* 0x0002a00801007387 */ /* 0x000fe20000100a00 */
[----:B------:R-:W-:Y:S02]  /*5ebc0*/  STL.64 [R1+0x2a8], R10 ;  /* 0x0002a80a01007387 */ /* 0x000fe40000100a00 */
[----:B------:R-:W3:Y:S02]  /*5ebd0*/  LDL.LU R21, [R1+0x234] ;  /* 0x0002340001157983 */ /* 0x000ee40000300800 */
[----:B------:R-:W2:Y:S01]  /*5ebe0*/  LDL.LU R22, [R1+0x238] ;  /* 0x0002380001167983 */ /* 0x000ea20000300800 */
[----:B------:R-:W2:Y:S04]  /*5ebf0*/  LDL.LU R23, [R1+0x23c] ;  /* 0x00023c0001177983 */ /* 0x000ea80000300800 */
[----:B--2---:R0:W-:Y:S01]  /*5ec00*/  STL.64 [R1+0x3080], R22 ;  /* 0x0030801601007387 */ /* 0x0041e20000100a00 */
[----:B---3--:R-:W-:Y:S02]  /*5ec10*/  STL.64 [R1+0x3078], R20 ;  /* 0x0030781401007387 */ /* 0x008fe40000100a00 */
[----:B0-----:R-:W-:-:S02]  /*5ec20*/  IMAD.MOV.U32 R22, RZ, RZ, R3 ;  /* 0x000000ffff167224 */ /* 0x001fc400078e0003 */
[----:B------:R-:W-:Y:S01]  /*5ec30*/  IMAD.MOV.U32 R23, RZ, RZ, R14 ;  /* 0x000000ffff177224 */ /* 0x000fe200078e000e */
[----:B------:R-:W2:Y:S01]  /*5ec40*/  LDL.LU R3, [R1+0x3158] ;  /* 0x0031580001037983 */ /* 0x000ea20000300800 */
[----:B------:R-:W3:Y:S03]  /*5ec50*/  LDL.LU R14, [R1+0x3154] ;  /* 0x00315400010e7983 */ /* 0x000ee60000300800 */
[----:B------:R0:W-:Y:S04]  /*5ec60*/  STL.64 [R1+0x3090], R22 ;  /* 0x0030901601007387 */ /* 0x0001e80000100a00 */
[----:B0-----:R-:W2:Y:S04]  /*5ec70*/  LDL.64 R22, [R1+0x188] ;  /* 0x0001880001167983 */ /* 0x001ea80000100a00 */
[----:B--2---:R0:W-:Y:S02]  /*5ec80*/  STL.64 [R1+0x30a8], R22 ;  /* 0x0030a81601007387 */ /* 0x0041e40000100a00 */
[----:B0-----:R-:W-:-:S02]  /*5ec90*/  IMAD.MOV.U32 R22, RZ, RZ, R29 ;  /* 0x000000ffff167224 */ /* 0x001fc400078e001d */
[----:B------:R-:W-:-:S05]  /*5eca0*/  IMAD.MOV.U32 R23, RZ, RZ, R28 ;  /* 0x000000ffff177224 */ /* 0x000fca00078e001c */
[----:B------:R-:W-:Y:S01]  /*5ecb0*/  STL.64 [R1+0x30c0], R22 ;  /* 0x0030c01601007387 */ /* 0x000fe20000100a00 */
[----:B------:R0:W-:Y:S02]  /*5ecc0*/  STL.64 [R1+0x3058], R18 ;  /* 0x0030581201007387 */ /* 0x0001e40000100a00 */
[----:B------:R1:W-:Y:S01]  /*5ecd0*/  STL.64 [R1+0x3050], R16 ;  /* 0x0030501001007387 */ /* 0x0003e20000100a00 */
[----:B0-----:R-:W2:Y:S04]  /*5ece0*/  LDL.LU.64 R18, [R1+0x8] ;  /* 0x0000080001127983 */ /* 0x001ea80000300a00 */
[----:B--2---:R0:W-:Y:S01]  /*5ecf0*/  STL.64 [R1+0x3088], R18 ;  /* 0x0030881201007387 */ /* 0x0041e20000100a00 */
[----:B-1----:R-:W2:Y:S02]  /*5ed00*/  LDL.LU R16, [R1+0x2d0] ;  /* 0x0002d00001107983 */ /* 0x002ea40000300800 */
[----:B------:R-:W2:Y:S01]  /*5ed10*/  LDL.LU R17, [R1+0x2d4] ;  /* 0x0002d40001117983 */ /* 0x000ea20000300800 */
[----:B0-----:R-:W2:Y:S01]  /*5ed20*/  LDL.LU R18, [R1+0x2d8] ;  /* 0x0002d80001127983 */ /* 0x001ea20000300800 */
[----:B------:R-:W2:Y:S02]  /*5ed30*/  LDL.LU R19, [R1+0x2dc] ;  /* 0x0002dc0001137983 */ /* 0x000ea40000300800 */
[----:B------:R-:W2:Y:S02]  /*5ed40*/  LDL.LU R8, [R1+0x300] ;  /* 0x0003000001087983 */ /* 0x000ea40000300800 */
[----:B------:R-:W2:Y:S01]  /*5ed50*/  LDL.LU R9, [R1+0x304] ;  /* 0x0003040001097983 */ /* 0x000ea20000300800 */
[----:B------:R-:W2:Y:S01]  /*5ed60*/  LDL.LU R10, [R1+0x308] ;  /* 0x00030800010a7983 */ /* 0x000ea20000300800 */
[----:B------:R-:W2:Y:S03]  /*5ed70*/  LDL.LU R11, [R1+0x30c] ;  /* 0x00030c00010b7983 */ /* 0x000ea60000300800 */
[----:B--2---:R0:W-:Y:S01]  /*5ed80*/  STL.64 [R1+0x30d8], R10 ;  /* 0x0030d80a01007387 */ /* 0x0041e20000100a00 */
[----:B------:R-:W-:Y:S02]  /*5ed90*/  STL.64 [R1+0x30d0], R8 ;  /* 0x0030d00801007387 */ /* 0x000fe40000100a00 */
[----:B0-----:R-:W-:-:S02]  /*5eda0*/  IMAD.MOV.U32 R10, RZ, RZ, R15 ;  /* 0x000000ffff0a7224 */ /* 0x001fc400078e000f */
[----:B------:R-:W-:Y:S01]  /*5edb0*/  IMAD.MOV.U32 R11, RZ, RZ, R12 ;  /* 0x000000ffff0b7224 */ /* 0x000fe200078e000c */
[----:B------:R-:W3:Y:S01]  /*5edc0*/  LDL.LU R15, [R1+0x3150] ;  /* 0x00315000010f7983 */ /* 0x000ee20000300800 */
[----:B------:R-:W2:Y:S03]  /*5edd0*/  LDL.LU R12, [R1+0x314c] ;  /* 0x00314c00010c7983 */ /* 0x000ea60000300800 */
[----:B------:R0:W-:Y:S02]  /*5ede0*/  STL.64 [R1+0x30e8], R10 ;  /* 0x0030e80a01007387 */ /* 0x0001e40000100a00 */
[----:B0-----:R-:W-:Y:S02]  /*5edf0*/  IMAD.MOV.U32 R10, RZ, RZ, R2 ;  /* 0x000000ffff0a7224 */ /* 0x001fe400078e0002 */
[----:B------:R-:W-:Y:S01]  /*5ee00*/  IMAD.MOV.U32 R11, RZ, RZ, R25 ;  /* 0x000000ffff0b7224 */ /* 0x000fe200078e0019 */
[----:B------:R-:W2:Y:S04]  /*5ee10*/  LDL.LU R2, [R1+0x3148] ;  /* 0x0031480001027983 */ /* 0x000ea80000300800 */
[----:B------:R-:W-:Y:S01]  /*5ee20*/  STL.64 [R1+0x3100], R10 ;  /* 0x0031000a01007387 */ /* 0x000fe20000100a00 */
[----:B------:R-:W2:Y:S03]  /*5ee30*/  LDL.64 R22, [R1+0x1a8] ;  /* 0x0001a80001167983 */ /* 0x000ea60000100a00 */
[----:B--2---:R0:W-:Y:S01]  /*5ee40*/  STL.64 [R1+0x30e0], R22 ;  /* 0x0030e01601007387 */ /* 0x0041e20000100a00 */
[----:B------:R-:W2:Y:S02]  /*5ee50*/  LDL.LU R20, [R1+0x310] ;  /* 0x0003100001147983 */ /* 0x000ea40000300800 */
[----:B------:R-:W2:Y:S01]  /*5ee60*/  LDL.LU R21, [R1+0x314] ;  /* 0x0003140001157983 */ /* 0x000ea20000300800 */
[----:B0-----:R-:W2:Y:S01]  /*5ee70*/  LDL.LU R22, [R1+0x318] ;  /* 0x0003180001167983 */ /* 0x001ea20000300800 */
[----:B------:R-:W2:Y:S02]  /*5ee80*/  LDL.LU R23, [R1+0x31c] ;  /* 0x00031c0001177983 */ /* 0x000ea40000300800 */
[----:B------:R-:W2:Y:S02]  /*5ee90*/  LDL.64 R10, [R1+0x1d8] ;  /* 0x0001d800010a7983 */ /* 0x000ea40000100a00 */
[----:B--2---:R-:W-:Y:S01]  /*5eea0*/  STL.64 [R1+0x3118], R10 ;  /* 0x0031180a01007387 */ /* 0x004fe20000100a00 */
[----:B------:R-:W-:Y:S02]  /*5eeb0*/  STL.64 [R1+0x30f8], R22 ;  /* 0x0030f81601007387 */ /* 0x000fe40000100a00 */
[----:B------:R0:W-:Y:S02]  /*5eec0*/  STL.64 [R1+0x30f0], R20 ;  /* 0x0030f01401007387 */ /* 0x0001e40000100a00 */
[----:B0-----:R-:W2:Y:S01]  /*5eed0*/  LDL.LU R20, [R1+0x320] ;  /* 0x0003200001147983 */ /* 0x001ea20000300800 */
[----:B------:R-:W2:Y:S02]  /*5eee0*/  LDL.LU R21, [R1+0x324] ;  /* 0x0003240001157983 */ /* 0x000ea40000300800 */
[----:B------:R-:W2:Y:S02]  /*5eef0*/  LDL.LU R22, [R1+0x328] ;  /* 0x0003280001167983 */ /* 0x000ea40000300800 */
[----:B------:R-:W2:Y:S02]  /*5ef00*/  LDL.LU R23, [R1+0x32c] ;  /* 0x00032c0001177983 */ /* 0x000ea40000300800 */
[----:B------:R-:W-:-:S02]  /*5ef10*/  IMAD.MOV.U32 R10, RZ, RZ, R24 ;  /* 0x000000ffff0a7224 */ /* 0x000fc400078e0018 */
[----:B----4-:R-:W-:-:S05]  /*5ef20*/  IMAD.MOV.U32 R11, RZ, RZ, R13 ;  /* 0x000000ffff0b7224 */ /* 0x010fca00078e000d */
[----:B------:R-:W-:Y:S01]  /*5ef30*/  STL.64 [R1+0x3130], R10 ;  /* 0x0031300a01007387 */ /* 0x000fe20000100a00 */
[----:B------:R-:W3:Y:S02]  /*5ef40*/  LDL.LU R24, [R1+0x360] ;  /* 0x0003600001187983 */ /* 0x000ee40000300800 */
[----:B------:R-:W3:Y:S02]  /*5ef50*/  LDL.LU R25, [R1+0x364] ;  /* 0x0003640001197983 */ /* 0x000ee40000300800 */
[----:B------:R-:W3:Y:S01]  /*5ef60*/  LDL.LU R26, [R1+0x368] ;  /* 0x00036800011a7983 */ /* 0x000ee20000300800 */
[----:B------:R-:W3:Y:S04]  /*5ef70*/  LDL.LU R27, [R1+0x36c] ;  /* 0x00036c00011b7983 */ /* 0x000ee80000300800 */
[----:B--2---:R-:W-:Y:S01]  /*5ef80*/  STL.64 [R1+0x3110], R22 ;  /* 0x0031101601007387 */ /* 0x004fe20000100a00 */
[----:B------:R0:W-:Y:S03]  /*5ef90*/  STL.64 [R1+0x3108], R20 ;  /* 0x0031081401007387 */ /* 0x0001e60000100a00 */
        /* <DEDUP_REMOVED lines=8> */
[----:B------:R-:W4:Y:S02]  /*5f020*/  LDL.LU R22, [R1+0x348] ;  /* 0x0003480001167983 */ /* 0x000f240000300800 */
[----:B------:R-:W4:Y:S01]  /*5f030*/  LDL.LU R23, [R1+0x34c] ;  /* 0x00034c0001177983 */ /* 0x000f220000300800 */
[----:B---3--:R-:W-:Y:S01]  /*5f040*/  HMMA.16816.F32.BF16 R24, R4, R14, R24 ;  /* 0x0000000e0418723c */ /* 0x008fe20000041818 */
[----:B----4-:R-:W-:Y:S01]  /*5f050*/  STL.64 [R1+0x3140], R22 ;  /* 0x0031401601007387 */ /* 0x010fe20000100a00 */
[----:B--2---:R0:W-:Y:S03]  /*5f060*/  STL.64 [R1+0x3138], R20 ;  /* 0x0031381401007387 */ /* 0x0041e60000100a00 */
[----:B0-----:R-:W2:Y:S01]  /*5f070*/  LDL.LU R20, [R1+0x350] ;  /* 0x0003500001147983 */ /* 0x001ea20000300800 */
[----:B------:R-:W2:Y:S02]  /*5f080*/  LDL.LU R21, [R1+0x354] ;  /* 0x0003540001157983 */ /* 0x000ea40000300800 */
[----:B------:R-:W2:Y:S02]  /*5f090*/  LDL.LU R22, [R1+0x358] ;  /* 0x0003580001167983 */ /* 0x000ea40000300800 */
[----:B------:R-:W2:Y:S01]  /*5f0a0*/  LDL.LU R23, [R1+0x35c] ;  /* 0x00035c0001177983 */ /* 0x000ea20000300800 */
[----:B------:R-:W-:Y:S01]  /*5f0b0*/  STL.64 [R1+0x30a0], R18 ;  /* 0x0030a01201007387 */ /* 0x000fe20000100a00 */
[----:B------:R0:W-:Y:S03]  /*5f0c0*/  STL.64 [R1+0x3098], R16 ;  /* 0x0030981001007387 */ /* 0x0001e60000100a00 */
[----:B0-----:R-:W3:Y:S01]  /*5f0d0*/  LDL.LU R16, [R1+0x2e0] ;  /* 0x0002e00001107983 */ /* 0x001ee20000300800 */
[----:B------:R-:W3:Y:S02]  /*5f0e0*/  LDL.LU R17, [R1+0x2e4] ;  /* 0x0002e40001117983 */ /* 0x000ee40000300800 */
[----:B------:R-:W4:Y:S02]  /*5f0f0*/  LDL.LU R18, [R1+0x2e8] ;  /* 0x0002e80001127983 */ /* 0x000f240000300800 */
[----:B------:R-:W4:Y:S02]  /*5f100*/  LDL.LU R19, [R1+0x2ec] ;  /* 0x0002ec0001137983 */ /* 0x000f240000300800 */
[----:B------:R-:W-:-:S02]  /*5f110*/  IMAD.MOV.U32 R10, RZ, RZ, R3 ;  /* 0x000000ffff0a7224 */ /* 0x000fc400078e0003 */
[----:B------:R-:W-:-:S07]  /*5f120*/  IMAD.MOV.U32 R11, RZ, RZ, R0 ;  /* 0x000000ffff0b7224 */ /* 0x000fce00078e0000 */
[C---:B--2---:R-:W-:Y:S01]  /*5f130*/  HMMA.16816.F32.BF16 R8, R4.reuse, R10, R20 ;  /* 0x0000000a0408723c */ /* 0x044fe20000041814 */
[----:B----4-:R-:W-:Y:S01]  /*5f140*/  STL.64 [R1+0x30b8], R18 ;  /* 0x0030b81201007387 */ /* 0x010fe20000100a00 */
[----:B---3--:R0:W-:Y:S03]  /*5f150*/  STL.64 [R1+0x30b0], R16 ;  /* 0x0030b01001007387 */ /* 0x0081e60000100a00 */
        /* <DEDUP_REMOVED lines=8> */
[----:B-1----:R-:W3:Y:S02]  /*5f1e0*/  LDL.LU R26, [R1+0x218] ;  /* 0x00021800011a7983 */ /* 0x002ee40000300800 */
[----:B------:R-:W3:Y:S01]  /*5f1f0*/  LDL.LU R27, [R1+0x21c] ;  /* 0x00021c00011b7983 */ /* 0x000ee20000300800 */
[----:B------:R-:W-:Y:S01]  /*5f200*/  STL.64 [R1+0x3048], R14 ;  /* 0x0030480e01007387 */ /* 0x000fe20000100a00 */
[----:B------:R0:W-:Y:S03]  /*5f210*/  STL [R1+0x3040], R12 ;  /* 0x0030400c01007387 */ /* 0x0001e60000100800 */
[----:B0-----:R-:W4:Y:S01]  /*5f220*/  LDL.LU R12, [R1+0x200] ;  /* 0x00020000010c7983 */ /* 0x001f220000300800 */
[----:B------:R-:W4:Y:S02]  /*5f230*/  LDL.LU R13, [R1+0x204] ;  /* 0x00020400010d7983 */ /* 0x000f240000300800 */
[----:B------:R-:W4:Y:S02]  /*5f240*/  LDL.LU R14, [R1+0x208] ;  /* 0x00020800010e7983 */ /* 0x000f240000300800 */
[----:B------:R-:W4:Y:S01]  /*5f250*/  LDL.LU R15, [R1+0x20c] ;  /* 0x00020c00010f7983 */ /* 0x000f220000300800 */
[----:B------:R-:W2:Y:S01]  /*5f260*/  LDL.LU.64 R22, [R1+0x3140] ;  /* 0x0031400001167983 */ /* 0x000ea20000300a00 */
[----:B------:R-:W2:Y:S02]  /*5f270*/  LDL.LU.64 R20, [R1+0x3138] ;  /* 0x0031380001147983 */ /* 0x000ea40000300a00 */
[----:B------:R-:W-:Y:S02]  /*5f280*/  STL.64 [R1+0x400], R8 ;  /* 0x0004000801007387 */ /* 0x000fe40000100a00 */
[----:B------:R0:W-:Y:S02]  /*5f290*/  STL.64 [R1+0x408], R10 ;  /* 0x0004080a01007387 */ /* 0x0001e40000100a00 */
[----:B0-----:R-:W2:Y:S02]  /*5f2a0*/  LDL.LU.64 R10, [R1+0x3130] ;  /* 0x00313000010a7983 */ /* 0x001ea40000300a00 */
        /* <DEDUP_REMOVED lines=38> */
[----:B------:R-:W2:Y:S03]  /*5f510*/  LDL.LU.64 R22, [R1+0x30c0] ;  /* 0x0030c00001167983 */ /* 0x000ea60000300a00 */
        /* <DEDUP_REMOVED lines=10> */
[----:B------:R-:W-:Y:S11]  /*5f5c0*/  IMAD.MOV.U32 R28, RZ, RZ, R23 ;  /* 0x000000ffff1c7224 */ /* 0x000ff600078e0017 */
[----:B------:R-:W-:Y:S11]  /*5f5d0*/  @!UPT UIADD3 URZ, URZ, URZ, URZ ;  /* 0x0000003f3f3ff290 */ /* 0x000ff6000fffe03f */
[----:B------:R-:W-:Y:S01]  /*5f5e0*/  STL.64 [R1+0x2e0], R16 ;  /* 0x0002e01001007387 */ /* 0x000fe20000100a00 */
[----:B------:R0:W-:Y:S03]  /*5f5f0*/  STL.64 [R1+0x2e8], R18 ;  /* 0x0002e81201007387 */ /* 0x0001e60000100a00 */
[----:B0-----:R-:W2:Y:S01]  /*5f600*/  LDL.LU.64 R18, [R1+0x30a0] ;  /* 0x0030a00001127983 */ /* 0x001ea20000300a00 */
[----:B------:R-:W2:Y:S02]  /*5f610*/  LDL.LU.64 R16, [R1+0x3098] ;  /* 0x0030980001107983 */ /* 0x000ea40000300a00 */
[----:B------:R-:W2:Y:S02]  /*5f620*/  LDL.LU.64 R22, [R1+0x3090] ;  /* 0x0030900001167983 */ /* 0x000ea40000300a00 */
[----:B------:R-:W-:Y:S01]  /*5f630*/  STL [R1+0x2fe0], R28 ;  /* 0x002fe01c01007387 */ /* 0x000fe20000100800 */
[C---:B--2---:R-:W-:Y:S01]  /*5f640*/  HMMA.16816.F32.BF16 R20, R4.reuse, R22, R16 ;  /* 0x000000160414723c */ /* 0x044fe20000041810 */
[----:B------:R-:W2:Y:S11]  /*5f650*/  LDL.LU.64 R18, [R1+0x3088] ;  /* 0x0030880001127983 */ /* 0x000eb60000300a00 */
[----:B------:R-:W-:Y:S11]  /*5f660*/  @!UPT UIADD3 URZ, URZ, URZ, URZ ;  /* 0x0000003f3f3ff290 */ /* 0x000ff6000fffe03f */
[----:B------:R-:W-:Y:S01]  /*5f670*/  STL.64 [R1+0x2d0], R20 ;  /* 0x0002d01401007387 */ /* 0x000fe20000100a00 */
[----:B------:R0:W-:Y:S03]  /*5f680*/  STL.64 [R1+0x2d8], R22 ;  /* 0x0002d81601007387 */ /* 0x0001e60000100a00 */
[----:B0-----:R-:W2:Y:S01]  /*5f690*/  LDL.LU.64 R22, [R1+0x3080] ;  /* 0x0030800001167983 */ /* 0x001ea20000300a00 */
[----:B------:R-:W2:Y:S02]  /*5f6a0*/  LDL.LU.64 R20, [R1+0x3078] ;  /* 0x0030780001147983 */ /* 0x000ea40000300a00 */
[----:B--2---:R-:W-:Y:S01]  /*5f6b0*/  HMMA.16816.F32.BF16 R4, R4, R10, R20 ;  /* 0x0000000a0404723c */ /* 0x004fe20000041814 */
[----:B------:R-:W2:Y:S01]  /*5f6c0*/  LDL.LU.64 R22, [R1+0x3070] ;  /* 0x0030700001167983 */ /* 0x000ea20000300a00 */
[----:B------:R-:W2:Y:S11]  /*5f6d0*/  LDL.LU.64 R20, [R1+0x3068] ;  /* 0x0030680001147983 */ /* 0x000eb60000300a00 */
[----:B------:R-:W-:Y:S10]  /*5f6e0*/  @!UPT UIADD3 URZ, URZ, URZ, URZ ;  /* 0x0000003f3f3ff290 */ /* 0x000ff4000fffe03f */
[----:B------:R-:W-:Y:S01]  /*5f6f0*/  STL.64 [R1+0x280], R4 ;  /* 0x0002800401007387 */ /* 0x000fe20000100a00 */
[----:B------:R0:W-:Y:S03]  /*5f700*/  STL.64 [R1+0x288], R6 ;  /* 0x0002880601007387 */ /* 0x0001e60000100a00 */
[----:B0-----:R-:W2:Y:S01]  /*5f710*/  LDL.LU.64 R6, [R1+0x28] ;  /* 0x0000280001067983 */ /* 0x001ea20000300a00 */
[----:B------:R0:W-:Y:S02]  /*5f720*/  STL.64 [R1+0x2f88], R10 ;  /* 0x002f880a01007387 */ /* 0x0001e40000100a00 */
[----:B------:R-:W2:Y:S02]  /*5f730*/  LDL.LU R8, [R1+0x220] ;  /* 0x0002200001087983 */ /* 0x000ea40000300800 */
[----:B------:R-:W2:Y:S01]  /*5f740*/  LDL.LU R9, [R1+0x224] ;  /* 0x0002240001097983 */ /* 0x000ea20000300800 */
[----:B0-----:R-:W2:Y:S01]  /*5f750*/  LDL.LU R10, [R1+0x228] ;  /* 0x00022800010a7983 */ /* 0x001ea20000300800 */
[----:B------:R-:W2:Y:S02]  /*5f760*/  LDL.LU R11, [R1+0x22c] ;  /* 0x00022c00010b7983 */ /* 0x000ea40000300800 */
[C---:B--2---:R-:W-:Y:S11]  /*5f770*/  HMMA.16816.F32.BF16 R8, R20.reuse, R6, R8 ;  /* 0x000000061408723c */ /* 0x044ff60000041808 */
[----:B------:R-:W-:Y:S11]  /*5f780*/  @!UPT UIADD3 URZ, URZ, URZ, URZ ;  /* 0x0000003f3f3ff290 */ /* 0x000ff6000fffe03f */
[----:B------:R-:W-:Y:S01]  /*5f790*/  @!UPT UIADD3 URZ, URZ, URZ, URZ ;  /* 0x0000003f3f3ff290 */ /* 0x000fe2000fffe03f */
[----:B------:R-:W-:Y:S01]  /*5f7a0*/  STL.64 [R1+0x270], R8 ;  /* 0x0002700801007387 */ /* 0x000fe20000100a00 */
[----:B------:R0:W-:Y:S02]  /*5f7b0*/  STL.64 [R1+0x278], R10 ;  /* 0x0002780a01007387 */ /* 0x0001e40000100a00 */
[----:B------:R1:W-:Y:S02]  /*5f7c0*/  STL [R1+0x3010], R7 ;  /* 0x0030100701007387 */ /* 0x0003e40000100800 */
[----:B0-----:R-:W-:Y:S02]  /*5f7d0*/  IMAD.MOV.U32 R10, RZ, RZ, R6 ;  /* 0x000000ffff0a7224 */ /* 0x001fe400078e0006 */
[----:B-1----:R-:W3:Y:S01]  /*5f7e0*/  LDL.LU.64 R6, [R1+0x18] ;  /* 0x0000180001067983 */ /* 0x002ee20000300a00 */
[----:B------:R-:W-:Y:S02]  /*5f7f0*/  IMAD.MOV.U32 R28, RZ, RZ, R18 ;  /* 0x000000ffff1c7224 */ /* 0x000fe400078e0012 */
[----:B------:R-:W-:Y:S01]  /*5f800*/  IMAD.MOV.U32 R8, RZ, RZ, R19 ;  /* 0x000000ffff087224 */ /* 0x000fe200078e0013 */
[----:B---3--:R-:W-:Y:S01]  /*5f810*/  HMMA.16816.F32.BF16 R24, R20, R6, R24 ;  /* 0x000000061418723c */ /* 0x008fe20000041818 */
[----:B------:R-:W-:-:S02]  /*5f820*/  IMAD.MOV.U32 R9, RZ, RZ, R6 ;  /* 0x000000ffff097224 */ /* 0x000fc400078e0006 */
[----:B------:R-:W-:-:S05]  /*5f830*/  IMAD.MOV.U32 R11, RZ, RZ, R7 ;  /* 0x000000ffff0b7224 */ /* 0x000fca00078e0007 */
[C---:B----4-:R-:W-:Y:S11]  /*5f840*/  HMMA.16816.F32.BF16 R4, R20.reuse, R18, R12 ;  /* 0x000000121404723c */ /* 0x050ff6000004180c */
[----:B------:R-:W-:Y:S04]  /*5f850*/  @!UPT UIADD3 URZ, URZ, URZ, URZ ;  /* 0x0000003f3f3ff290 */ /* 0x000fe8000fffe03f */
[----:B------:R-:W-:Y:S01]  /*5f860*/  STL.64 [R1+0x260], R24 ;  /* 0x0002601801007387 */ /* 0x000fe20000100a00 */
[----:B------:R0:W-:Y:S03]  /*5f870*/  STL.64 [R1+0x268], R26 ;  /* 0x0002681a01007387 */ /* 0x0001e60000100a00 */
[----:B0-----:R-:W2:Y:S04]  /*5f880*/  LDL.LU.64 R26, [R1+0x3060] ;  /* 0x00306000011a7983 */ /* 0x001ea80000300a00 */
[----:B------:R-:W-:Y:S02]  /*5f890*/  STL.64 [R1+0x250], R4 ;  /* 0x0002500401007387 */ /* 0x000fe40000100a00 */
[----:B------:R0:W-:Y:S02]  /*5f8a0*/  STL.64 [R1+0x258], R6 ;  /* 0x0002580601007387 */ /* 0x0001e40000100a00 */
[----:B------:R-:W2:Y:S01]  /*5f8b0*/  LDL.LU R16, [R1+0x1f0] ;  /* 0x0001f00001107983 */ /* 0x000ea20000300800 */
[----:B------:R-:W2:Y:S01]  /*5f8c0*/  LDL.LU R17, [R1+0x1f4] ;  /* 0x0001f40001117983 */ /* 0x000ea20000300800 */
[----:B------:R-:W2:Y:S02]  /*5f8d0*/  LDL.LU R18, [R1+0x1f8] ;  /* 0x0001f80001127983 */ /* 0x000ea40000300800 */
[----:B------:R-:W2:Y:S02]  /*5f8e0*/  LDL.LU R19, [R1+0x1fc] ;  /* 0x0001fc0001137983 */ /* 0x000ea40000300800 */
[----:B------:R-:W3:Y:S01]  /*5f8f0*/  LDL.LU R12, [R1+0x150] ;  /* 0x00015000010c7983 */ /* 0x000ee20000300800 */
[----:B------:R-:W3:Y:S01]  /*5f900*/  LDL.LU R13, [R1+0x154] ;  /* 0x00015400010d7983 */ /* 0x000ee20000300800 */
[----:B------:R-:W3:Y:S02]  /*5f910*/  LDL.LU R14, [R1+0x158] ;  /* 0x00015800010e7983 */ /* 0x000ee40000300800 */
[----:B------:R-:W3:Y:S01]  /*5f920*/  LDL.LU R15, [R1+0x15c] ;  /* 0x00015c00010f7983 */ /* 0x000ee20000300800 */
[----:B0-----:R-:W4:Y:S04]  /*5f930*/  LDL.LU.64 R6, [R1+0x1e8] ;  /* 0x0001e80001067983 */ /* 0x001f280000300a00 */
[----:B----4-:R0:W-:Y:S04]  /*5f940*/  STL.64 [R1+0x3020], R6 ;  /* 0x0030200601007387 */ /* 0x0101e80000100a00 */
[----:B0-----:R-:W4:Y:S04]  /*5f950*/  LDL.LU.64 R6, [R1+0x38] ;  /* 0x0000380001067983 */ /* 0x001f280000300a00 */
[----:B----4-:R0:W-:Y:S01]  /*5f960*/  STL.64 [R1+0x3038], R6 ;  /* 0x0030380601007387 */ /* 0x0101e20000100a00 */
[----:B------:R-:W4:Y:S02]  /*5f970*/  LDL.LU R4, [R1+0x140] ;  /* 0x0001400001047983 */ /* 0x000f240000300800 */
[----:B------:R-:W4:Y:S01]  /*5f980*/  LDL.LU R5, [R1+0x144] ;  /* 0x0001440001057983 */ /* 0x000f220000300800 */
[----:B0-----:R-:W4:Y:S01]  /*5f990*/  LDL.LU R6, [R1+0x148] ;  /* 0x0001480001067983 */ /* 0x001f220000300800 */
[----:B------:R-:W4:Y:S02]  /*5f9a0*/  LDL.LU R7, [R1+0x14c] ;  /* 0x00014c0001077983 */ /* 0x000f240000300800 */
[----:B------:R-:W-:Y:S02]  /*5f9b0*/  STL.64 [R1+0x2ff0], R10 ;  /* 0x002ff00a01007387 */ /* 0x000fe40000100a00 */
[----:B------:R0:W-:Y:S02]  /*5f9c0*/  STL.64 [R1+0x2fe8], R8 ;  /* 0x002fe80801007387 */ /* 0x0001e40000100a00 */
[----:B0-----:R-:W3:Y:S01]  /*5f9d0*/  LDL.LU R8, [R1+0x100] ;  /* 0x0001000001087983 */ /* 0x001ee20000300800 */
[----:B------:R-:W3:Y:S02]  /*5f9e0*/  LDL.LU R9, [R1+0x104] ;  /* 0x0001040001097983 */ /* 0x000ee40000300800 */
[----:B------:R-:W3:Y:S02]  /*5f9f0*/  LDL.LU R10, [R1+0x108] ;  /* 0x00010800010a7983 */ /* 0x000ee40000300800 */
[----:B------:R-:W3:Y:S01]  /*5fa00*/  LDL.LU R11, [R1+0x10c] ;  /* 0x00010c00010b7983 */ /* 0x000ee20000300800 */
[----:B--2---:R-:W-:Y:S01]  /*5fa10*/  HMMA.16816.F32.BF16 R16, R20, R26, R16 ;  /* 0x0000001a1410723c */ /* 0x004fe20000041810 */
[----:B---3--:R0:W-:Y:S01]  /*5fa20*/  STL.64 [R1+0x3000], R10 ;  /* 0x0030000a01007387 */ /* 0x0081e20000100a00 */
[----:B------:R1:W-:Y:S02]  /*5fa30*/  STL.64 [R1+0x2ff8], R8 ;  /* 0x002ff80801007387 */ /* 0x0003e40000100a00 */
[----:B0-----:R-:W-:-:S02]  /*5fa40*/  IMAD.MOV.U32 R10, RZ, RZ, R3 ;  /* 0x000000ffff0a7224 */ /* 0x001fc400078e0003 */
[----:B------:R-:W-:-:S05]  /*5fa50*/  IMAD.MOV.U32 R11, RZ, RZ, R0 ;  /* 0x000000ffff0b7224 */ /* 0x000fca00078e0000 */
[----:B------:R0:W-:Y:S01]  /*5fa60*/  STL.64 [R1+0x3018], R10 ;  /* 0x0030180a01007387 */ /* 0x0001e20000100a00 */
[----:B-1----:R-:W2:Y:S02]  /*5fa70*/  LDL.LU R8, [R1+0x120] ;  /* 0x0001200001087983 */ /* 0x002ea40000300800 */
        /* <DEDUP_REMOVED lines=12> */
[----:B------:R-:W2:Y:S01]  /*5fb40*/  LDL.LU.64 R16, [R1+0x3050] ;  /* 0x0030500001107983 */ /* 0x000ea20000300a00 */
[C---:B---3--:R-:W-:Y:S11]  /*5fb50*/  HMMA.16816.F32.BF16 R12, R20.reuse, R18, R12 ;  /* 0x00000012140c723c */ /* 0x048ff6000004180c */
[----:B------:R-:W-:Y:S11]  /*5fb60*/  @!UPT UIADD3 URZ, URZ, URZ, URZ ;  /* 0x0000003f3f3ff290 */ /* 0x000ff6000fffe03f */
[----:B------:R-:W-:Y:S01]  /*5fb70*/  @!UPT UIADD3 URZ, URZ, URZ, URZ ;  /* 0x0000003f3f3ff290 */ /* 0x000fe2000fffe03f */
[----:B------:R-:W-:Y:S01]  /*5fb80*/  STL.64 [R1+0x230], R12 ;  /* 0x0002300c01007387 */ /* 0x000fe20000100a00 */
[----:B------:R0:W-:Y:S03]  /*5fb90*/  STL.64 [R1+0x238], R14 ;  /* 0x0002380e01007387 */ /* 0x0001e60000100a00 */
[----:B0-----:R-:W4:Y:S01]  /*5fba0*/  LDL.LU.64 R14, [R1+0x3048] ;  /* 0x00304800010e7983 */ /* 0x001f220000300a00 */
[----:B------:R-:W3:Y:S02]  /*5fbb0*/  LDL.LU R12, [R1+0x3040] ;  /* 0x00304000010c7983 */ /* 0x000ee40000300800 */
[----:B------:R0:W-:Y:S02]  /*5fbc0*/  STL.64 [R1+0x2f18], R18 ;  /* 0x002f181201007387 */ /* 0x0001e40000100a00 */
[----:B--2---:R1:W-:Y:S01]  /*5fbd0*/  STL.64 [R1+0x2f10], R16 ;  /* 0x002f101001007387 */ /* 0x0043e20000100a00 */
[----:B0-----:R-:W2:Y:S01]  /*5fbe0*/  LDL.LU.64 R18, [R1+0x1b8] ;  /* 0x0001b80001127983 */ /* 0x001ea20000300a00 */
[C---:B----4-:R-:W-:Y:S03]  /*5fbf0*/  HMMA.16816.F32.BF16 R4, R20.reuse, R14, R4 ;  /* 0x0000000e1404723c */ /* 0x050fe60000041804 */
[----:B--2---:R0:W-:Y:S01]  /*5fc00*/  STL.64 [R1+0x3008], R18 ;  /* 0x0030081201007387 */ /* 0x0041e20000100a00 */
[----:B-1----:R-:W2:Y:S02]  /*5fc10*/  LDL.LU R16, [R1+0x110] ;  /* 0x0001100001107983 */ /* 0x002ea40000300800 */
[----:B------:R-:W2:Y:S01]  /*5fc20*/  LDL.LU R17, [R1+0x114] ;  /* 0x0001140001117983 */ /* 0x000ea20000300800 */
[----:B0-----:R-:W2:Y:S01]  /*5fc30*/  LDL.LU R18, [R1+0x118] ;  /* 0x0001180001127983 */ /* 0x001ea20000300800 */
[----:B------:R-:W2:Y:S02]  /*5fc40*/  LDL.LU R19, [R1+0x11c] ;  /* 0x00011c0001137983 */ /* 0x000ea40000300800 */
[----:B------:R-:W3:Y:S11]  /*5fc50*/  LDL R13, [R1+0x1eb8] ;  /* 0x001eb800010d7983 */ /* 0x000ef60000100800 */
[----:B------:R-:W-:Y:S02]  /*5fc60*/  @!UPT UIADD3 URZ, URZ, URZ, URZ ;  /* 0x0000003f3f3ff290 */ /* 0x000fe4000fffe03f */
[----:B------:R-:W-:Y:S01]  /*5fc70*/  STL.64 [R1+0x220], R4 ;  /* 0x0002200401007387 */ /* 0x000fe20000100a00 */
[----:B------:R0:W-:Y:S04]  /*5fc80*/  STL.64 [R1+0x228], R6 ;  /* 0x0002280601007387 */ /* 0x0001e80000100a00 */
[----:B0-----:R-:W4:Y:S01]  /*5fc90*/  LDL.LU.64 R6, [R1+0x3038] ;  /* 0x0030380001067983 */ /* 0x001f220000300a00 */
[----:B------:R0:W-:Y:S02]  /*5fca0*/  STL.64 [R1+0x2f28], R14 ;  /* 0x002f280e01007387 */ /* 0x0001e40000100a00 */
[----:B0-----:R-:W-:Y:S01]  /*5fcb0*/  IMAD.MOV.U32 R15, RZ, RZ, R2 ;  /* 0x000000ffff0f7224 */ /* 0x001fe200078e0002 */
[----:B----4-:R-:W-:Y:S01]  /*5fcc0*/  HMMA.16816.F32.BF16 R8, R20, R6, R8 ;  /* 0x000000061408723c */ /* 0x010fe20000041808 */
[----:B---3--:R0:W-:Y:S01]  /*5fcd0*/  STL.64 [R1+0x2f20], R12 ;  /* 0x002f200c01007387 */ /* 0x0081e20000100a00 */
[----:B------:R-:W-:-:S02]  /*5fce0*/  IMAD.MOV.U32 R25, RZ, RZ, R6 ;  /* 0x000000ffff197224 */ /* 0x000fc400078e0006 */
[----:B------:R-:W-:Y:S01]  /*5fcf0*/  IMAD.MOV.U32 R2, RZ, RZ, R7 ;  /* 0x000000ffff027224 */ /* 0x000fe200078e0007 */
[----:B0-----:R-:W3:Y:S01]  /*5fd00*/  LDL.LU R12, [R1+0xf0] ;  /* 0x0000f000010c7983 */ /* 0x001ee20000300800 */
[----:B------:R-:W3:Y:S02]  /*5fd10*/  LDL.LU R13, [R1+0xf4] ;  /* 0x0000f400010d7983 */ /* 0x000ee40000300800 */
[----:B------:R-:W3:Y:S11]  /*5fd20*/  LDL.LU R14, [R1+0xf8] ;  /* 0x0000f800010e7983 */ /* 0x000ef60000300800 */
[----:B------:R-:W-:Y:S04]  /*5fd30*/  @!UPT UIADD3 URZ, URZ, URZ, URZ ;  /* 0x0000003f3f3ff290 */ /* 0x000fe8000fffe03f */
[----:B------:R-:W-:Y:S01]  /*5fd40*/  STL.64 [R1+0x210], R8 ;  /* 0x0002100801007387 */ /* 0x000fe20000100a00 */
[----:B------:R0:W-:Y:S03]  /*5fd50*/  STL.64 [R1+0x218], R10 ;  /* 0x0002180a01007387 */ /* 0x0001e60000100a00 */
        /* <DEDUP_REMOVED lines=8> */
[----:B0-----:R-:W2:Y:S01]  /*5fde0*/  LDL.LU.64 R10, [R1+0x3018] ;  /* 0x00301800010a7983 */ /* 0x001ea20000300a00 */
[----:B------:R-:W-:Y:S02]  /*5fdf0*/  IMAD.MOV.U32 R24, RZ, RZ, R6 ;  /* 0x000000ffff187224 */ /* 0x000fe400078e0006 */
[----:B------:R-:W-:Y:S02]  /*5fe00*/  IMAD.MOV.U32 R6, RZ, RZ, R7 ;  /* 0x000000ffff067224 */ /* 0x000fe400078e0007 */
[----:B------:R-:W4:Y:S01]  /*5fe10*/  LDL.LU R7, [R1+0x3010] ;  /* 0x0030100001077983 */ /* 0x000f220000300800 */
[----:B------:R0:W-:Y:S02]  /*5fe20*/  STL.64 [R1+0x2f38], R26 ;  /* 0x002f381a01007387 */ /* 0x0001e40000100a00 */
[----:B------:R-:W-:Y:S01]  /*5fe30*/  STL.64 [R1+0x2f30], R24 ;  /* 0x002f301801007387 */ /* 0x000fe20000100a00 */
[----:B0-----:R-:W3:Y:S01]  /*5fe40*/  LDL.LU.64 R26, [R1+0x1c8] ;  /* 0x0001c800011a7983 */ /* 0x001ee20000300a00 */
[C---:B--2---:R-:W-:Y:S03]  /*5fe50*/  HMMA.16816.F32.BF16 R8, R20.reuse, R10, R16 ;  /* 0x0000000a1408723c */ /* 0x044fe60000041810 */
[----:B------:R-:W2:Y:S11]  /*5fe60*/  LDL.LU.64 R18, [R1+0x3008] ;  /* 0x0030080001127983 */ /* 0x000eb60000300a00 */
[----:B------:R-:W-:Y:S09]  /*5fe70*/  @!UPT UIADD3 URZ, URZ, URZ, URZ ;  /* 0x0000003f3f3ff290 */ /* 0x000ff2000fffe03f */
[----:B------:R-:W-:Y:S01]  /*5fe80*/  STL.64 [R1+0x5b0], R8 ;  /* 0x0005b00801007387 */ /* 0x000fe20000100a00 */
[----:B------:R0:W-:Y:S03]  /*5fe90*/  STL.64 [R1+0x5b8], R10 ;  /* 0x0005b80a01007387 */ /* 0x0001e60000100a00 */
[----:B0-----:R-:W3:Y:S01]  /*5fea0*/  LDL.LU.64 R10, [R1+0x3000] ;  /* 0x00300000010a7983 */ /* 0x001ee20000300a00 */
[----:B------:R-:W3:Y:S02]  /*5feb0*/  LDL.LU.64 R8, [R1+0x2ff8] ;  /* 0x002ff80001087983 */ /* 0x000ee40000300a00 */
[C---:B---3--:R-:W-:Y:S11]  /*5fec0*/  HMMA.16816.F32.BF16 R8, R20.reuse, R26, R8 ;  /* 0x0000001a1408723c */ /* 0x048ff60000041808 */
[----:B------:R-:W-:Y:S11]  /*5fed0*/  @!UPT UIADD3 URZ, URZ, URZ, URZ ;  /* 0x0000003f3f3ff290 */ /* 0x000ff6000fffe03f */
[----:B------:R-:W-:Y:S01]  /*5fee0*/  @!UPT UIADD3 URZ, URZ, URZ, URZ ;  /* 0x0000003f3f3ff290 */ /* 0x000fe2000fffe03f */
[----:B------:R-:W-:Y:S01]  /*5fef0*/  STL.64 [R1+0x5a0], R8 ;  /* 0x0005a00801007387 */ /* 0x000fe20000100a00 */
[----:B------:R0:W-:Y:S03]  /*5ff00*/  STL.64 [R1+0x5a8], R10 ;  /* 0x0005a80a01007387 */ /* 0x0001e60000100a00 */
[----:B0-----:R-:W3:Y:S01]  /*5ff10*/  LDL.LU.64 R10, [R1+0x2ff0] ;  /* 0x002ff000010a7983 */ /* 0x001ee20000300a00 */
[----:B------:R-:W3:Y:S01]  /*5ff20*/  LDL.LU.64 R8, [R1+0x2fe8] ;  /* 0x002fe80001087983 */ /* 0x000ee20000300a00 */
[----:B--2---:R-:W-:Y:S01]  /*5ff30*/  HMMA.16816.F32.BF16 R12, R20, R18, R12 ;  /* 0x00000012140c723c */ /* 0x004fe2000004180c */
[----:B------:R-:W-:Y:S02]  /*5ff40*/  IMAD.MOV.U32 R5, RZ, RZ, R26 ;  /* 0x000000ffff057224 */ /* 0x000fe400078e001a */
[----:B------:R-:W-:Y:S01]  /*5ff50*/  IMAD.MOV.U32 R4, RZ, RZ, R27 ;  /* 0x000000ffff047224 */ /* 0x000fe200078e001b */
[----:B------:R-:W2:Y:S01]  /*5ff60*/  LDL R29, [R1+0x688] ;  /* 0x00068800011d7983 */ /* 0x000ea20000100800 */
[----:B------:R-:W-:Y:S03]  /*5ff70*/  STL [R1+0x2ef8], R6 ;  /* 0x002ef80601007387 */ /* 0x000fe60000100800 */
[----:B------:R-:W-:Y:S11]  /*5ff80*/  STL.64 [R1+0x2ef0], R4 ;  /* 0x002ef00401007387 */ /* 0x000ff60000100a00 */
[----:B------:R-:W-:Y:S04]  /*5ff90*/  @!UPT UIADD3 URZ, URZ, URZ, URZ ;  /* 0x0000003f3f3ff290 */ /* 0x000fe8000fffe03f */
[----:B------:R-:W-:Y:S01]  /*5ffa0*/  STL.64 [R1+0x590], R12 ;  /* 0x0005900c01007387 */ /* 0x000fe20000100a00 */
[----:B------:R0:W-:Y:S02]  /*5ffb0*/  STL.64 [R1+0x598], R14 ;  /* 0x0005980e01007387 */ /* 0x0001e40000100a00 */
[----:B0-----:R-:W-:Y:S02]  /*5ffc0*/  IMAD.MOV.U32 R14, RZ, RZ, R28 ;  /* 0x000000ffff0e7224 */ /* 0x001fe400078e001c */
[----:B------:R-:W2:Y:S01]  /*5ffd0*/  LDL.LU R28, [R1+0x2fe0] ;  /* 0x002fe000011c7983 */ /* 0x000ea20000300800 */
[----:B---3--:R-:W-:-:S03]  /*5ffe0*/  IMAD.MOV.U32 R15, RZ, RZ, R8 ;  /* 0x000000ffff0f7224 */ /* 0x008fc600078e0008 */
[----:B------:R-:W3:Y:S02]  /*5fff0*/  LDL.LU R8, [R1+0x2fdc] ;  /* 0x002fdc0001087983 */ /* 0x000ee40000300800 */
[----:B------:R0:W-:Y:S02]  /*60000*/  STL.64 [R1+0x2f40], R14 ;  /* 0x002f400e01007387 */ /* 0x0001e40000100a00 */
[----:B------:R-:W2:Y:S02]  /*60010*/  LDL.LU R24, [R1+0x70] ;  /* 0x0000700001187983 */ /* 0x000ea40000300800 */
[----:B------:R-:W2:Y:S01]  /*60020*/  LDL.LU R25, [R1+0x74] ;  /* 0x0000740001197983 */ /* 0x000ea20000300800 */
[----:B------:R-:W2:Y:S01]  /*60030*/  LDL.LU R26, [R1+0x78] ;  /* 0x00007800011a7983 */ /* 0x000ea20000300800 */
[----:B------:R-:W2:Y:S02]  /*60040*/  LDL.LU R27, [R1+0x7c] ;  /* 0x00007c00011b7983 */ /* 0x000ea40000300800 */
[----:B0-----:R-:W-:-:S02]  /*60050*/  IMAD.MOV.U32 R14, RZ, RZ, R9 ;  /* 0x000000ffff0e7224 */ /* 0x001fc400078e0009 */
[----:B------:R-:W-:Y:S01]  /*60060*/  IMAD.MOV.U32 R15, RZ, RZ, R11 ;  /* 0x000000ffff0f7224 */ /* 0x000fe200078e000b */
[----:B--2---:R-:W-:Y:S01]  /*60070*/  STL.64 [R1+0x2f50], R26 ;  /* 0x002f501a01007387 */ /* 0x004fe20000100a00 */
[----:B------:R0:W-:Y:S02]  /*60080*/  STL.64 [R1+0x2f48], R24 ;  /* 0x002f481801007387 */ /* 0x0001e40000100a00 */
[----:B------:R-:W2:Y:S02]  /*60090*/  LDL.LU R9, [R1+0x2fd8] ;  /* 0x002fd80001097983 */ /* 0x000ea40000300800 */
[----:B------:R1:W-:Y:S01]  /*600a0*/  STL.64 [R1+0x2f58], R14 ;  /* 0x002f580e01007387 */ /* 0x0003e20000100a00 */
[----:B0-----:R-:W2:Y:S01]  /*600b0*/  LDL.LU R24, [R1+0x80] ;  /* 0x0000800001187983 */ /* 0x001ea20000300800 */
[----:B------:R-:W2:Y:S02]  /*600c0*/  LDL.LU R25, [R1+0x84] ;  /* 0x0000840001197983 */ /* 0x000ea40000300800 */
[----:B------:R-:W2:Y:S02]  /*600d0*/  LDL.LU R26, [R1+0x88] ;  /* 0x00008800011a7983 */ /* 0x000ea40000300800 */
[----:B------:R-:W2:Y:S02]  /*600e0*/  LDL.LU R27, [R1+0x8c] ;  /* 0x00008c00011b7983 */ /* 0x000ea40000300800 */
[----:B-1----:R-:W-:-:S02]  /*600f0*/  IMAD.MOV.U32 R14, RZ, RZ, R10 ;  /* 0x000000ffff0e7224 */ /* 0x002fc400078e000a */
[----:B----4-:R-:W-:Y:S01]  /*60100*/  IMAD.MOV.U32 R15, RZ, RZ, R7 ;  /* 0x000000ffff0f7224 */ /* 0x010fe200078e0007 */
[----:B--2---:R-:W-:Y:S01]  /*60110*/  STL.64 [R1+0x2f68], R26 ;  /* 0x002f681a01007387 */ /* 0x004fe20000100a00 */
[----:B------:R-:W-:Y:S02]  /*60120*/  STL.64 [R1+0x2f60], R24 ;  /* 0x002f601801007387 */ /* 0x000fe40000100a00 */
[----:B------:R-:W2:Y:S02]  /*60130*/  LDL.LU.64 R10, [R1+0x178] ;  /* 0x00017800010a7983 */ /* 0x000ea40000300a00 */
[----:B--2---:R-:W-:Y:S01]  /*60140*/  STL.64 [R1+0x2fa0], R10 ;  /* 0x002fa00a01007387 */ /* 0x004fe20000100a00 */
[----:B------:R0:W-:Y:S02]  /*60150*/  STL.64 [R1+0x2f80], R14 ;  /* 0x002f800e01007387 */ /* 0x0001e40000100a00 */
[----:B------:R-:W2:Y:S02]  /*60160*/  LDL.LU R12, [R1+0xa0] ;  /* 0x0000a000010c7983 */ /* 0x000ea40000300800 */
[----:B------:R-:W2:Y:S01]  /*60170*/  LDL.LU R13, [R1+0xa4] ;  /* 0x0000a400010d7983 */ /* 0x000ea20000300800 */
[----:B0-----:R-:W4:Y:S01]  /*60180*/  LDL.LU R14, [R1+0xa8] ;  /* 0x0000a800010e7983 */ /* 0x001f220000300800 */
[----:B------:R-:W4:Y:S02]  /*60190*/  LDL.LU R15, [R1+0xac] ;  /* 0x0000ac00010f7983 */ /* 0x000f240000300800 */
[----:B------:R-:W2:Y:S02]  /*601a0*/  LDL R10, [R1+0x188] ;  /* 0x00018800010a7983 */ /* 0x000ea40000100800 */
[----:B------:R-:W-:-:S05]  /*601b0*/  IMAD.MOV.U32 R11, RZ, RZ, R28 ;  /* 0x000000ffff0b7224 */ /* 0x000fca00078e001c */
[----:B--2---:R0:W-:Y:S04]  /*601c0*/  STL.64 [R1+0x2fb8], R10 ;  /* 0x002fb80a01007387 */ /* 0x0041e80000100a00 */
[----:B0-----:R-:W2:Y:S01]  /*601d0*/  LDL.LU.64 R10, [R1+0x198] ;  /* 0x00019800010a7983 */ /* 0x001ea20000300a00 */
[----:B---3--:R-:W-:Y:S02]  /*601e0*/  IMAD.MOV.U32 R7, RZ, RZ, R8 ;  /* 0x000000ffff077224 */ /* 0x008fe400078e0008 */
[----:B------:R-:W-:Y:S01]  /*601f0*/  IMAD.MOV.U32 R6, RZ, RZ, R9 ;  /* 0x000000ffff067224 */ /* 0x000fe200078e0009 */
[----:B--2---:R0:W-:Y:S01]  /*60200*/  STL.64 [R1+0x2fd0], R10 ;  /* 0x002fd00a01007387 */ /* 0x0041e20000100a00 */
[----:B------:R-:W2:Y:S02]  /*60210*/  LDL.LU R8, [R1+0xe0] ;  /* 0x0000e00001087983 */ /* 0x000ea40000300800 */
[----:B------:R-:W2:Y:S01]  /*60220*/  LDL.LU R9, [R1+0xe4] ;  /* 0x0000e40001097983 */ /* 0x000ea20000300800 */
[----:B0-----:R-:W2:Y:S01]  /*60230*/  LDL.LU R10, [R1+0xe8] ;  /* 0x0000e800010a7983 */ /* 0x001ea20000300800 */
[----:B------:R-:W2:Y:S02]  /*60240*/  LDL.LU R11, [R1+0xec] ;  /* 0x0000ec00010b7983 */ /* 0x000ea40000300800 */
[----:B----4-:R-:W-:Y:S02]  /*60250*/  STL.64 [R1+0x2f98], R14 ;  /* 0x002f980e01007387 */ /* 0x010fe40000100a00 */
[----:B------:R0:W-:Y:S02]  /*60260*/  STL.64 [R1+0x2f90], R12 ;  /* 0x002f900c01007387 */ /* 0x0001e40000100a00 */
[----:B0-----:R-:W3:Y:S01]  /*60270*/  LDL.LU R12, [R1+0xb0] ;  /* 0x0000b000010c7983 */ /* 0x001ee20000300800 */
[----:B------:R-:W3:Y:S02]  /*60280*/  LDL.LU R13, [R1+0xb4] ;  /* 0x0000b400010d7983 */ /* 0x000ee40000300800 */
[----:B------:R-:W4:Y:S02]  /*60290*/  LDL.LU R14, [R1+0xb8] ;  /* 0x0000b800010e7983 */ /* 0x000f240000300800 */
[----:B------:R-:W4:Y:S02]  /*602a0*/  LDL.LU R15, [R1+0xbc] ;  /* 0x0000bc00010f7983 */ /* 0x000f240000300800 */
[----:B----4-:R-:W-:Y:S01]  /*602b0*/  STL.64 [R1+0x2fb0], R14 ;  /* 0x002fb00e01007387 */ /* 0x010fe20000100a00 */
[----:B---3--:R0:W-:Y:S03]  /*602c0*/  STL.64 [R1+0x2fa8], R12 ;  /* 0x002fa80c01007387 */ /* 0x0081e60000100a00 */
[----:B0-----:R-:W3:Y:S01]  /*602d0*/  LDL.LU R12, [R1+0xc0] ;  /* 0x0000c000010c7983 */ /* 0x001ee20000300800 */
[----:B------:R-:W3:Y:S02]  /*602e0*/  LDL.LU R13, [R1+0xc4] ;  /* 0x0000c400010d7983 */ /* 0x000ee40000300800 */
[----:B------:R-:W4:Y:S02]  /*602f0*/  LDL.LU R14, [R1+0xc8] ;  /* 0x0000c800010e7983 */ /* 0x000f240000300800 */
[----:B------:R-:W4:Y:S01]  /*60300*/  LDL.LU R15, [R1+0xcc] ;  /* 0x0000cc00010f7983 */ /* 0x000f220000300800 */
[----:B--2---:R-:W-:Y:S01]  /*60310*/  HMMA.16816.F32.BF16 R4, R20, R6, R8 ;  /* 0x000000061404723c */ /* 0x004fe20000041808 */
[----:B------:R-:W-:-:S02]  /*60320*/  IMAD.MOV.U32 R0, RZ, RZ, R19 ;  /* 0x000000ffff007224 */ /* 0x000fc400078e0013 */
[----:B------:R-:W-:Y:S01]  /*60330*/  IMAD.MOV.U32 R3, RZ, RZ, R18 ;  /* 0x000000ffff037224 */ /* 0x000fe200078e0012 */
        /* <DEDUP_REMOVED lines=15> */
[----:B------:R-:W-:Y:S02]  /*60430*/  STL [R1+0x2ed0], R3 ;  /* 0x002ed00301007387 */ /* 0x000fe40000100800 */
[----:B------:R-:W2:Y:S02]  /*60440*/  LDL.LU.64 R10, [R1+0x2fd0] ;  /* 0x002fd000010a7983 */ /* 0x000ea40000300a00 */
[----:B------:R0:W-:Y:S01]  /*60450*/  STL.64 [R1+0x580], R4 ;  /* 0x0005800401007387 */ /* 0x0001e20000100a00 */
[----:B------:R1:W-:Y:S04]  /*60460*/  STL.64 [R1+0x588], R6 ;  /* 0x0005880601007387 */ /* 0x0003e80000100a00 */
[----:B0-----:R-:W3:Y:S01]  /*60470*/  LDL.LU R4, [R1+0x4a0] ;  /* 0x0004a00001047983 */ /* 0x001ee20000300800 */
[----:B------:R-:W3:Y:S02]  /*60480*/  LDL.LU R5, [R1+0x4a4] ;  /* 0x0004a40001057983 */ /* 0x000ee40000300800 */
[----:B-1----:R-:W3:Y:S02]  /*60490*/  LDL.LU R6, [R1+0x4a8] ;  /* 0x0004a80001067983 */ /* 0x002ee40000300800 */
[----:B------:R-:W3:Y:S01]  /*604a0*/  LDL.LU R7, [R1+0x4ac] ;  /* 0x0004ac0001077983 */ /* 0x000ee20000300800 */
        /* <DEDUP_REMOVED lines=33> */
[----:B------:R-:W3:Y:S01]  /*606c0*/  LDL.LU.64 R14, [R1+0x2f80] ;  /* 0x002f8000010e7983 */ /* 0x000ee20000300a00 */
[----:B------:R-:W3:Y:S02]  /*606d0*/  LDL.LU.64 R10, [R1+0x2f78] ;  /* 0x002f7800010a7983 */ /* 0x000ee40000300a00 */
[----:B------:R-:W3:Y:S11]  /*606e0*/  LDL.LU.64 R8, [R1+0x2f70] ;  /* 0x002f700001087983 */ /* 0x000ef60000300a00 */
[----:B------:R-:W-:Y:S08]  /*606f0*/  @!UPT UIADD3 URZ, URZ, URZ, URZ ;  /* 0x0000003f3f3ff290 */ /* 0x000ff0000fffe03f */
[----:B------:R0:W-:Y:S01]  /*60700*/  STL.64 [R1+0x540], R20 ;  /* 0x0005401401007387 */ /* 0x0001e20000100a00 */
[----:B------:R1:W-:Y:S03]  /*60710*/  STL.64 [R1+0x548], R22 ;  /* 0x0005481601007387 */ /* 0x0003e60000100a00 */
[----:B0-----:R-:W2:Y:S01]  /*60720*/  LDL.LU R20, [R1+0x50] ;  /* 0x0000500001147983 */ /* 0x001ea20000300800 */
[----:B------:R-:W2:Y:S02]  /*60730*/  LDL.LU R21, [R1+0x54] ;  /* 0x0000540001157983 */ /* 0x000ea40000300800 */
[----:B-1----:R-:W2:Y:S02]  /*60740*/  LDL.LU R22, [R1+0x58] ;  /* 0x0000580001167983 */ /* 0x002ea40000300800 */
        /* <DEDUP_REMOVED lines=16> */
[----:B------:R-:W4:Y:S01]  /*60850*/  LDL.LU.64 R26, [R1+0x2f38] ;  /* 0x002f3800011a7983 */ /* 0x000f220000300a00 */
[----:B------:R-:W3:Y:S11]  /*60860*/  LDL.LU.64 R24, [R1+0x2f30] ;  /* 0x002f300001187983 */ /* 0x000ef60000300a00 */
[----:B------:R-:W-:Y:S09]  /*60870*/  @!UPT UIADD3 URZ, URZ, URZ, URZ ;  /* 0x0000003f3f3ff290 */ /* 0x000ff2000fffe03f */
[----:B------:R-:W-:Y:S01]  /*60880*/  STL.64 [R1+0x510], R12 ;  /* 0x0005100c01007387 */ /* 0x000fe20000100a00 */
[----:B------:R0:W-:Y:S03]  /*60890*/  STL.64 [R1+0x518], R14 ;  /* 0x0005180e01007387 */ /* 0x0001e60000100a00 */
[----:B0-----:R-:W2:Y:S01]  /*608a0*/  LDL.LU.64 R14, [R1+0x2f28] ;  /* 0x002f2800010e7983 */ /* 0x001ea20000300a00 */
[----:B------:R-:W2:Y:S01]  /*608b0*/  LDL.LU.64 R12, [R1+0x2f20] ;  /* 0x002f2000010c7983 */ /* 0x000ea20000300a00 */
[C---:B----4-:R-:W-:Y:S11]  /*608c0*/  HMMA.16816.F32.BF16 R16, R8.reuse, R26, R16 ;  /* 0x0000001a0810723c */ /* 0x050ff60000041810 */
[----:B------:R-:W-:Y:S11]  /*608d0*/  @!UPT UIADD3 URZ, URZ, URZ, URZ ;  /* 0x0000003f3f3ff290 */ /* 0x000ff6000fffe03f */
[----:B------:R-:W-:Y:S01]  /*608e0*/  @!UPT UIADD3 URZ, URZ, URZ, URZ ;  /* 0x0000003f3f3ff290 */ /* 0x000fe2000fffe03f */
[----:B------:R-:W-:Y:S01]  /*608f0*/  STL.64 [R1+0x500], R16 ;  /* 0x0005001001007387 */ /* 0x000fe20000100a00 */
[----:B------:R0:W-:Y:S03]  /*60900*/  STL.64 [R1+0x508], R18 ;  /* 0x0005081201007387 */ /* 0x0001e60000100a00 */
[----:B0-----:R-:W4:Y:S01]  /*60910*/  LDL.LU.64 R18, [R1+0x2f18] ;  /* 0x002f180001127983 */ /* 0x001f220000300a00 */
[----:B------:R-:W3:Y:S01]  /*60920*/  LDL.LU.64 R16, [R1+0x2f10] ;  /* 0x002f100001107983 */ /* 0x000ee20000300a00 */
[C---:B--2---:R-:W-:Y:S08]  /*60930*/  HMMA.16816.F32.BF16 R4, R8.reuse, R14, R4 ;  /* 0x0000000e0804723c */ /* 0x044ff00000041804 */
[----:B----4-:R-:W-:Y:S11]  /*60940*/  HMMA.16816.F32.BF16 R20, R8, R18, R20 ;  /* 0x000000120814723c */ /* 0x010ff60000041814 */
[----:B------:R-:W-:Y:S11]  /*60950*/  @!UPT UIADD3 URZ, URZ, URZ, URZ ;  /* 0x0000003f3f3ff290 */ /* 0x000ff6000fffe03f */
[----:B------:R-:W-:Y:S01]  /*60960*/  @!UPT UIADD3 URZ, URZ, URZ, URZ ;  /* 0x0000003f3f3ff290 */ /* 0x000fe2000fffe03f */
[----:B------:R-:W-:Y:S01]  /*60970*/  STL.64 [R1+0x4f0], R20 ;  /* 0x0004f01401007387 */ /* 0x000fe20000100a00 */
[----:B------:R-:W-:Y:S02]  /*60980*/  STL.64 [R1+0x4f8], R22 ;  /* 0x0004f81601007387 */ /* 0x000fe40000100a00 */
[----:B------:R-:W0:Y:S02]  /*60990*/  LDSM.16.MT88.4 R20, [R29+0x13000] ;  /* 0x013000001d14783b */ /* 0x000e240000004200 */
[----:B0-----:R-:W-:Y:S02]  /*609a0*/  STL.64 [R1+0x2e40], R22 ;  /* 0x002e401601007387 */ /* 0x001fe40000100a00 */
[----:B------:R-:W-:Y:S02]  /*609b0*/  STL.64 [R1+0x200], R4 ;  /* 0x0002000401007387 */ /* 0x000fe40000100a00 */
[----:B------:R-:W-:Y:S02]  /*609c0*/  STL.64 [R1+0x208], R6 ;  /* 0x0002080601007387 */ /* 0x000fe40000100a00 */
[----:B------:R-:W-:Y:S02]  /*609d0*/  STL.64 [R1+0x2e38], R20 ;  /* 0x002e381401007387 */ /* 0x000fe40000100a00 */
[----:B------:R-:W0:Y:S04]  /*609e0*/  LDSM.16.M88.4 R20, [R13+0x80] ;  /* 0x000080000d14783b */ /* 0x000e280000000200 */
[----:B------:R-:W1:Y:S04]  /*609f0*/  LDSM.16.M88.4 R4, [R13+0x1080] ;  /* 0x001080000d04783b */ /* 0x000e680000000200 */
[----:B0-----:R-:W-:Y:S01]  /*60a00*/  STL.64 [R1+0xc0], R20 ;  /* 0x0000c01401007387 */ /* 0x001fe20000100a00 */
[----:B------:R-:W-:Y:S02]  /*60a10*/  STL.64 [R1+0xc8], R22 ;  /* 0x0000c81601007387 */ /* 0x000fe40000100a00 */
[----:B------:R-:W0:Y:S04]  /*60a20*/  LDSM.16.M88.4 R20, [R13+0x2080] ;  /* 0x002080000d14783b */ /* 0x000e280000000200 */
[----:B-1----:R-:W-:Y:S01]  /*60a30*/  STL.64 [R1+0xb0], R4 ;  /* 0x0000b00401007387 */ /* 0x002fe20000100a00 */
[----:B------:R-:W-:Y:S02]  /*60a40*/  STL.64 [R1+0xb8], R6 ;  /* 0x0000b80601007387 */ /* 0x000fe40000100a00 */
[----:B------:R-:W1:Y:S02]  /*60a50*/  LDSM.16.M88.4 R4, [R13+0x3080] ;  /* 0x003080000d04783b */ /* 0x000e640000000200 */
[----:B0-----:R0:W-:Y:S02]  /*60a60*/  STL.64 [R1+0xa0], R20 ;  /* 0x0000a01401007387 */ /* 0x0011e40000100a00 */
[----:B------:R2:W-:Y:S02]  /*60a70*/  STL.64 [R1+0xa8], R22 ;  /* 0x0000a81601007387 */ /* 0x0005e40000100a00 */
[----:B-1----:R-:W-:Y:S02]  /*60a80*/  STL.64 [R1+0x90], R4 ;  /* 0x0000900401007387 */ /* 0x002fe40000100a00 */
[----:B------:R-:W-:Y:S02]  /*60a90*/  STL.64 [R1+0x98], R6 ;  /* 0x0000980601007387 */ /* 0x000fe40000100a00 */
[----:B0-----:R-:W-:-:S02]  /*60aa0*/  IMAD.MOV.U32 R21, RZ, RZ, R4 ;  /* 0x000000ffff157224 */ /* 0x001fc400078e0004 */
[----:B------:R-:W-:Y:S02]  /*60ab0*/  IMAD.MOV.U32 R20, RZ, RZ, R5 ;  /* 0x000000ffff147224 */ /* 0x000fe400078e0005 */
[----:B------:R-:W0:Y:S04]  /*60ac0*/  LDSM.16.M88.4 R4, [R13+0x4080] ;  /* 0x004080000d04783b */ /* 0x000e280000000200 */
[----:B------:R-:W-:Y:S01]  /*60ad0*/  STL.64 [R1+0x2ee0], R20 ;  /* 0x002ee01401007387 */ /* 0x000fe20000100a00 */
[----:B--2---:R-:W-:-:S03]  /*60ae0*/  IMAD.MOV.U32 R23, RZ, RZ, R2 ;  /* 0x000000ffff177224 */ /* 0x004fc600078e0002 */
[----:B0-----:R-:W-:Y:S01]  /*60af0*/  STL.64 [R1+0x80], R4 ;  /* 0x0000800401007387 */ /* 0x001fe20000100a00 */
[----:B------:R-:W-:Y:S02]  /*60b00*/  STL.64 [R1+0x88], R6 ;  /* 0x0000880601007387 */ /* 0x000fe40000100a00 */
[----:B------:R-:W-:Y:S02]  /*60b10*/  IMAD.MOV.U32 R2, RZ, RZ, R7 ;  /* 0x000000ffff027224 */ /* 0x000fe400078e0007 */
[----:B------:R-:W0:Y:S04]  /*60b20*/  LDSM.16.M88.4 R4, [R13+0x5080] ;  /* 0x005080000d04783b */ /* 0x000e280000000200 */
[----:B------:R-:W-:Y:S04]  /*60b30*/  STL [R1+0x29b0], R2 ;  /* 0x0029b00201007387 */ /* 0x000fe80000100800 */
[----:B0-----:R-:W-:Y:S01]  /*60b40*/  STL.64 [R1+0x70], R4 ;  /* 0x0000700401007387 */ /* 0x001fe20000100a00 */
[----:B------:R0:W-:Y:S03]  /*60b50*/  STL.64 [R1+0x78], R6 ;  /* 0x0000780601007387 */ /* 0x0001e60000100a00 */
[----:B0-----:R-:W2:Y:S01]  /*60b60*/  LDL.LU.64 R6, [R1+0x2f08] ;  /* 0x002f080001067983 */ /* 0x001ea20000300a00 */
[----:B------:R-:W2:Y:S02]  /*60b70*/  LDL.LU.64 R4, [R1+0x2f00] ;  /* 0x002f000001047983 */ /* 0x000ea40000300a00 */
[----:B---3--:R-:W-:-:S07]  /*60b80*/  IMAD.MOV.U32 R22, RZ, RZ, R25 ;  /* 0x000000ffff167224 */ /* 0x008fce00078e0019 */
[----:B--2---:R-:W-:Y:S01]  /*60b90*/  HMMA.16816.F32.BF16 R20, R8, R22, R4 ;  /* 0x000000160814723c */ /* 0x004fe20000041804 */
[----:B------:R-:W2:Y:S01]  /*60ba0*/  LDL.LU R6, [R1+0x2ef8] ;  /* 0x002ef80001067983 */ /* 0x000ea20000300800 */
[----:B------:R-:W3:Y:S11]  /*60bb0*/  LDL.LU.64 R4, [R1+0x2ef0] ;  /* 0x002ef00001047983 */ /* 0x000ef60000300a00 */
[----:B------:R-:W-:Y:S10]  /*60bc0*/  @!UPT UIADD3 URZ, URZ, URZ, URZ ;  /* 0x0000003f3f3ff290 */ /* 0x000ff4000fffe03f */
[----:B------:R-:W-:Y:S01]  /*60bd0*/  STL.64 [R1+0x1f0], R20 ;  /* 0x0001f01401007387 */ /* 0x000fe20000100a00 */
        /* <DEDUP_REMOVED lines=8> */
[----:B------:R-:W-:Y:S01]  /*60c60*/  IMAD.MOV.U32 R28, RZ, RZ, R21 ;  /* 0x000000ffff1c7224 */ /* 0x000fe200078e0015 */
[----:B------:R-:W4:Y:S04]  /*60c70*/  LDL R7, [R1+0x1ec8] ;  /* 0x001ec80001077983 */ /* 0x000f280000100800 */
        /* <DEDUP_REMOVED lines=13> */
[----:B0-----:R-:W-:Y:S02]  /*60d50*/  STL.64 [R1], R20 ;  /* 0x0000001401007387 */ /* 0x001fe40000100a00 */
[----:B------:R0:W-:Y:S02]  /*60d60*/  STL.64 [R1+0x8], R22 ;  /* 0x0000081601007387 */ /* 0x0001e40000100a00 */
[----:B0-----:R-:W-:-:S02]  /*60d70*/  IMAD.MOV.U32 R22, RZ, RZ, R24 ;  /* 0x000000ffff167224 */ /* 0x001fc400078e0018 */
[----:B------:R-:W0:Y:S04]  /*60d80*/  LDSM.16.M88.4 R24, [R13+0xd080] ;  /* 0x00d080000d18783b */ /* 0x000e280000000200 */
[----:B0-----:R3:W-:Y:S01]  /*60d90*/  STL.64 [R1+0x2d70], R26 ;  /* 0x002d701a01007387 */ /* 0x0017e20000100a00 */
[----:B------:R0:W-:Y:S02]  /*60da0*/  STL.64 [R1+0x2d68], R24 ;  /* 0x002d681801007387 */ /* 0x0001e40000100a00 */
[----:B---3--:R-:W-:Y:S02]  /*60db0*/  IMAD.MOV.U32 R26, RZ, RZ, R5 ;  /* 0x000000ffff1a7224 */ /* 0x008fe400078e0005 */
[----:B------:R-:W-:Y:S02]  /*60dc0*/  IMAD.MOV.U32 R27, RZ, RZ, R4 ;  /* 0x000000ffff1b7224 */ /* 0x000fe400078e0004 */
[----:B0-----:R-:W-:-:S03]  /*60dd0*/  IMAD.MOV.U32 R25, RZ, RZ, R17 ;  /* 0x000000ffff197224 */ /* 0x001fc600078e0011 */
[----:B------:R0:W-:Y:S01]  /*60de0*/  STL.64 [R1+0x2ee8], R26 ;  /* 0x002ee81a01007387 */ /* 0x0001e20000100a00 */
[----:B------:R-:W3:Y:S02]  /*60df0*/  LDL.LU R24, [R1+0x670] ;  /* 0x0006700001187983 */ /* 0x000ee40000300800 */
[----:B0-----:R-:W-:Y:S02]  /*60e00*/  IMAD.MOV.U32 R26, RZ, RZ, R16 ;  /* 0x000000ffff1a7224 */ /* 0x001fe400078e0010 */
[----:B------:R-:W0:Y:S01]  /*60e10*/  LDSM.16.M88.4 R16, [R13+0xe080] ;  /* 0x00e080000d10783b */ /* 0x000e220000000200 */
[----:B------:R-:W-:Y:S02]  /*60e20*/  IMAD.MOV.U32 R27, RZ, RZ, R12 ;  /* 0x000000ffff1b7224 */ /* 0x000fe400078e000c */
[----:B------:R-:W1:Y:S01]  /*60e30*/  LDSM.16.M88.4 R12, [R13+0xf080] ;  /* 0x00f080000d0c783b */ /* 0x000e620000000200 */
[----:B0-----:R-:W-:Y:S03]  /*60e40*/  STL [R1+0x28fc], R18 ;  /* 0x0028fc1201007387 */ /* 0x001fe60000100800 */
[----:B------:R-:W-:Y:S02]  /*60e50*/  STL [R1+0x28f8], R19 ;  /* 0x0028f81301007387 */ /* 0x000fe40000100800 */
[----:B------:R-:W-:Y:S02]  /*60e60*/  STL.64 [R1+0x2d88], R16 ;  /* 0x002d881001007387 */ /* 0x000fe40000100a00 */
[----:B-1----:R0:W-:Y:S01]  /*60e70*/  STL [R1+0x2d44], R12 ;  /* 0x002d440c01007387 */ /* 0x0021e20000100800 */
[----:B------:R1:W-:Y:S01]  /*60e80*/  STL [R1+0x2d40], R13 ;  /* 0x002d400d01007387 */ /* 0x0003e20000100800 */
[----:B------:R2:W-:Y:S02]  /*60e90*/  STL [R1+0x29ac], R14 ;  /* 0x0029ac0e01007387 */ /* 0x0005e40000100800 */
[----:B------:R4:W-:Y:S01]  /*60ea0*/  STL [R1+0x29a8], R15 ;  /* 0x0029a80f01007387 */ /* 0x0009e20000100800 */
[----:B0-----:R-:W3:Y:S01]  /*60eb0*/  LDL.LU R12, [R1+0x650] ;  /* 0x00065000010c7983 */ /* 0x001ee20000300800 */
[----:B-1----:R-:W3:Y:S02]  /*60ec0*/  LDL.LU R13, [R1+0x654] ;  /* 0x00065400010d7983 */ /* 0x002ee40000300800 */
[----:B--2---:R-:W2:Y:S02]  /*60ed0*/  LDL.LU R14, [R1+0x658] ;  /* 0x00065800010e7983 */ /* 0x004ea40000300800 */
[----:B----4-:R-:W2:Y:S01]  /*60ee0*/  LDL.LU R15, [R1+0x65c] ;  /* 0x00065c00010f7983 */ /* 0x010ea20000300800 */
[----:B------:R-:W4:Y:S01]  /*60ef0*/  LDL.64 R16, [R1+0x70] ;  /* 0x0000700001107983 */ /* 0x000f220000100a00 */
[----:B------:R-:W-:-:S02]  /*60f00*/  IMAD.MOV.U32 R23, RZ, RZ, R6 ;  /* 0x000000ffff177224 */ /* 0x000fc400078e0006 */
[----:B------:R-:W0:Y:S01]  /*60f10*/  LDSM.16.MT88.4 R4, [R7+0x13000] ;  /* 0x013000000704783b */ /* 0x000e220000004200 */
[----:B----4-:R1:W-:Y:S04]  /*60f20*/  STL.64 [R1+0x2df0], R16 ;  /* 0x002df01001007387 */ /* 0x0103e80000100a00 */
[----:B-1----:R-:W4:Y:S01]  /*60f30*/  LDL.64 R16, [R1+0x80] ;  /* 0x0000800001107983 */ /* 0x002f220000100a00 */
[C---:B---3--:R-:W-:Y:S03]  /*60f40*/  HMMA.16816.F32.BF16 R20, R8.reuse, R22, R24 ;  /* 0x000000160814723c */ /* 0x048fe60000041818 */
[----:B----4-:R-:W-:Y:S01]  /*60f50*/  STL.64 [R1+0x2df8], R16 ;  /* 0x002df81001007387 */ /* 0x010fe20000100a00 */
[----:B------:R-:W3:Y:S02]  /*60f60*/  LDL.LU R18, [R1+0x1d8] ;  /* 0x0001d80001127983 */ /* 0x000ee40000300800 */
[----:B------:R-:W3:Y:S02]  /*60f70*/  LDL.LU R19, [R1+0x1dc] ;  /* 0x0001dc0001137983 */ /* 0x000ee40000300800 */
[----:B0-----:R-:W-:Y:S01]  /*60f80*/  STL [R1+0x2d28], R7 ;  /* 0x002d280701007387 */ /* 0x001fe20000100800 */
[----:B------:R-:W-:Y:S01]  /*60f90*/  STL [R1+0x2e08], R6 ;  /* 0x002e080601007387 */ /* 0x000fe20000100800 */
[----:B------:R0:W-:Y:S03]  /*60fa0*/  STL.64 [R1+0x2e00], R4 ;  /* 0x002e000401007387 */ /* 0x0001e60000100a00 */
[----:B0-----:R-:W3:Y:S01]  /*60fb0*/  LDL.LU R4, [R1+0x660] ;  /* 0x0006600001047983 */ /* 0x001ee20000300800 */
[----:B------:R-:W3:Y:S02]  /*60fc0*/  LDL.LU R5, [R1+0x664] ;  /* 0x0006640001057983 */ /* 0x000ee40000300800 */
[----:B------:R-:W3:Y:S02]  /*60fd0*/  LDL.LU R6, [R1+0x668] ;  /* 0x0006680001067983 */ /* 0x000ee40000300800 */
[----:B------:R-:W3:Y:S01]  /*60fe0*/  LDL.LU R7, [R1+0x66c] ;  /* 0x00066c0001077983 */ /* 0x000ee20000300800 */
[----:B------:R-:W2:Y:S04]  /*60ff0*/  LDL.LU.64 R26, [R1+0x2ee8] ;  /* 0x002ee800011a7983 */ /* 0x000ea80000300a00 */
[----:B------:R0:W-:Y:S02]  /*61000*/  STL.64 [R1+0x150], R20 ;  /* 0x0001501401007387 */ /* 0x0001e40000100a00 */
[----:B------:R1:W-:Y:S01]  /*61010*/  STL.64 [R1+0x158], R22 ;  /* 0x0001581601007387 */ /* 0x0003e20000100a00 */
[----:B0-----:R-:W4:Y:S01]  /*61020*/  LDL.LU.64 R20, [R1+0x2ee0] ;  /* 0x002ee00001147983 */ /* 0x001f220000300a00 */
[C---:B---3--:R-:W-:Y:S08]  /*61030*/  HMMA.16816.F32.BF16 R16, R8.reuse, R18, R4 ;  /* 0x000000120810723c */ /* 0x048ff00000041804 */
[----:B--2---:R-:W-:Y:S11]  /*61040*/  HMMA.16816.F32.BF16 R4, R8, R26, R12 ;  /* 0x0000001a0804723c */ /* 0x004ff6000004180c */
[----:B------:R-:W-:Y:S04]  /*61050*/  @!UPT UIADD3 URZ, URZ, URZ, URZ ;  /* 0x0000003f3f3ff290 */ /* 0x000fe8000fffe03f */
[----:B------:R-:W-:Y:S01]  /*61060*/  STL.64 [R1+0x140], R16 ;  /* 0x0001401001007387 */ /* 0x000fe20000100a00 */
[----:B------:R-:W-:Y:S07]  /*61070*/  STL.64 [R1+0x148], R18 ;  /* 0x0001481201007387 */ /* 0x000fee0000100a00 */
[----:B------:R-:W-:Y:S02]  /*61080*/  STL.64 [R1+0x130], R4 ;  /* 0x0001300401007387 */ /* 0x000fe40000100a00 */
[----:B------:R-:W-:Y:S01]  /*61090*/  STL.64 [R1+0x138], R6 ;  /* 0x0001380601007387 */ /* 0x000fe20000100a00 */
[----:B-1----:R-:W2:Y:S01]  /*610a0*/  LDL.LU R22, [R1+0x168] ;  /* 0x0001680001167983 */ /* 0x002ea20000300800 */
[----:B------:R-:W2:Y:S03]  /*610b0*/  LDL.LU R23, [R1+0x16c] ;  /* 0x00016c0001177983 */ /* 0x000ea60000300800 */
[----:B--2---:R0:W-:Y:S02]  /*610c0*/  STL.64 [R1+0x2e58], R22 ;  /* 0x002e581601007387 */ /* 0x0041e40000100a00 */
[----:B0-----:R-:W-:-:S02]  /*610d0*/  IMAD.MOV.U32 R22, RZ, RZ, R3 ;  /* 0x000000ffff167224 */ /* 0x001fc400078e0003 */
[----:B------:R-:W-:Y:S01]  /*610e0*/  IMAD.MOV.U32 R23, RZ, RZ, R0 ;  /* 0x000000ffff177224 */ /* 0x000fe200078e0000 */
[----:B------:R-:W2:Y:S01]  /*610f0*/  LDL.LU R3, [R1+0x2edc] ;  /* 0x002edc0001037983 */ /* 0x000ea20000300800 */
[----:B------:R-:W3:Y:S03]  /*61100*/  LDL.LU R0, [R1+0x2ed8] ;  /* 0x002ed80001007983 */ /* 0x000ee60000300800 */
[----:B------:R0:W-:Y:S01]  /*61110*/  STL.64 [R1+0x2e70], R22 ;  /* 0x002e701601007387 */ /* 0x0001e20000100a00 */
[----:B------:R-:W3:Y:S02]  /*61120*/  LDL.LU R12, [R1+0x490] ;  /* 0x00049000010c7983 */ /* 0x000ee40000300800 */
[----:B------:R-:W3:Y:S02]  /*61130*/  LDL.LU R13, [R1+0x494] ;  /* 0x00049400010d7983 */ /* 0x000ee40000300800 */
[----:B------:R-:W3:Y:S01]  /*61140*/  LDL.LU R14, [R1+0x498] ;  /* 0x00049800010e7983 */ /* 0x000ee20000300800 */
[----:B------:R-:W3:Y:S04]  /*61150*/  LDL.LU R15, [R1+0x49c] ;  /* 0x00049c00010f7983 */ /* 0x000ee80000300800 */
[----:B0-----:R-:W3:Y:S01]  /*61160*/  LDL.LU R22, [R1+0x188] ;  /* 0x0001880001167983 */ /* 0x001ee20000300800 */
[----:B------:R-:W3:Y:S02]  /*61170*/  LDL.LU R23, [R1+0x18c] ;  /* 0x00018c0001177983 */ /* 0x000ee40000300800 */
[----:B----4-:R-:W-:-:S02]  /*61180*/  IMAD.MOV.U32 R17, RZ, RZ, R20 ;  /* 0x000000ffff117224 */ /* 0x010fc400078e0014 */
[----:B------:R-:W-:Y:S02]  /*61190*/  IMAD.MOV.U32 R16, RZ, RZ, R21 ;  /* 0x000000ffff107224 */ /* 0x000fe400078e0015 */
[----:B--2---:R-:W-:Y:S02]  /*611a0*/  IMAD.MOV.U32 R27, RZ, RZ, R3 ;  /* 0x000000ffff1b7224 */ /* 0x004fe400078e0003 */
[----:B---3--:R-:W-:Y:S01]  /*611b0*/  IMAD.MOV.U32 R26, RZ, RZ, R0 ;  /* 0x000000ffff1a7224 */ /* 0x008fe200078e0000 */
        /* <DEDUP_REMOVED lines=9> */
[----:B------:R0:W-:Y:S02]  /*61250*/  STL.64 [R1+0x2e90], R26 ;  /* 0x002e901a01007387 */ /* 0x0001e40000100a00 */
[----:B------:R-:W2:Y:S01]  /*61260*/  LDL.LU R20, [R1+0x620] ;  /* 0x0006200001147983 */ /* 0x000ea20000300800 */
[----:B------:R-:W2:Y:S01]  /*61270*/  LDL.LU R21, [R1+0x624] ;  /* 0x0006240001157983 */ /* 0x000ea20000300800 */
[----:B------:R-:W2:Y:S02]  /*61280*/  LDL.LU R22, [R1+0x628] ;  /* 0x0006280001167983 */ /* 0x000ea40000300800 */
[----:B------:R-:W2:Y:S02]  /*61290*/  LDL.LU R23, [R1+0x62c] ;  /* 0x00062c0001177983 */ /* 0x000ea40000300800 */
[----:B--2---:R-:W-:Y:S01]  /*612a0*/  STL.64 [R1+0x2ea0], R22 ;  /* 0x002ea01601007387 */ /* 0x004fe20000100a00 */
[----:B------:R-:W-:Y:S02]  /*612b0*/  STL.64 [R1+0x2e98], R20 ;  /* 0x002e981401007387 */ /* 0x000fe40000100a00 */
[----:B0-----:R-:W2:Y:S02]  /*612c0*/  LDL.LU R26, [R1+0x1a8] ;  /* 0x0001a800011a7983 */ /* 0x001ea40000300800 */
[----:B------:R-:W2:Y:S02]  /*612d0*/  LDL.LU R27, [R1+0x1ac] ;  /* 0x0001ac00011b7983 */ /* 0x000ea40000300800 */
[----:B--2---:R0:W-:Y:S02]  /*612e0*/  STL.64 [R1+0x2ea8], R26 ;  /* 0x002ea81a01007387 */ /* 0x0041e40000100a00 */
[----:B0-----:R-:W-:-:S02]  /*612f0*/  IMAD.MOV.U32 R26, RZ, RZ, R3 ;  /* 0x000000ffff1a7224 */ /* 0x001fc400078e0003 */
[----:B----4-:R-:W-:Y:S01]  /*61300*/  IMAD.MOV.U32 R27, RZ, RZ, R0 ;  /* 0x000000ffff1b7224 */ /* 0x010fe200078e0000 */
[----:B------:R-:W2:Y:S01]  /*61310*/  LDL.LU R3, [R1+0x2ecc] ;  /* 0x002ecc0001037983 */ /* 0x000ea20000300800 */
[----:B------:R-:W4:Y:S02]  /*61320*/  LDL.LU R0, [R1+0x2ec8] ;  /* 0x002ec80001007983 */ /* 0x000f240000300800 */
[----:B------:R-:W2:Y:S02]  /*61330*/  LDL.LU R20, [R1+0x630] ;  /* 0x0006300001147983 */ /* 0x000ea40000300800 */
[----:B------:R-:W2:Y:S01]  /*61340*/  LDL.LU R21, [R1+0x634] ;  /* 0x0006340001157983 */ /* 0x000ea20000300800 */
[----:B------:R-:W2:Y:S01]  /*61350*/  LDL.LU R22, [R1+0x638] ;  /* 0x0006380001167983 */ /* 0x000ea20000300800 */
[----:B------:R-:W2:Y:S03]  /*61360*/  LDL.LU R23, [R1+0x63c] ;  /* 0x00063c0001177983 */ /* 0x000ea60000300800 */
[----:B--2---:R-:W-:Y:S01]  /*61370*/  STL.64 [R1+0x2eb8], R22 ;  /* 0x002eb81601007387 */ /* 0x004fe20000100a00 */
[----:B------:R0:W-:Y:S03]  /*61380*/  STL.64 [R1+0x2eb0], R20 ;  /* 0x002eb01401007387 */ /* 0x0001e60000100a00 */
[----:B0-----:R-:W2:Y:S01]  /*61390*/  LDL.LU R20, [R1+0x640] ;  /* 0x0006400001147983 */ /* 0x001ea20000300800 */
[----:B------:R-:W2:Y:S02]  /*613a0*/  LDL.LU R21, [R1+0x644] ;  /* 0x0006440001157983 */ /* 0x000ea40000300800 */
[----:B------:R-:W2:Y:S02]  /*613b0*/  LDL.LU R22, [R1+0x648] ;  /* 0x0006480001167983 */ /* 0x000ea40000300800 */
[----:B------:R-:W2:Y:S01]  /*613c0*/  LDL.LU R23, [R1+0x64c] ;  /* 0x00064c0001177983 */ /* 0x000ea20000300800 */
        /* <DEDUP_REMOVED lines=10> */
[----:B------:R-:W2:Y:S02]  /*61470*/  LDL.LU R14, [R1+0x618] ;  /* 0x00061800010e7983 */ /* 0x000ea40000300800 */
[----:B------:R-:W2:Y:S01]  /*61480*/  LDL.LU R15, [R1+0x61c] ;  /* 0x00061c00010f7983 */ /* 0x000ea20000300800 */
[----:B------:R0:W-:Y:S04]  /*61490*/  STL.64 [R1+0x2e10], R16 ;  /* 0x002e101001007387 */ /* 0x0001e80000100a00 */
[----:B0-----:R-:W3:Y:S04]  /*614a0*/  LDL.64 R16, [R1+0xa0] ;  /* 0x0000a00001107983 */ /* 0x001ee80000100a00 */
[----:B---3--:R0:W-:Y:S04]  /*614b0*/  STL.64 [R1+0x2e18], R16 ;  /* 0x002e181001007387 */ /* 0x0081e80000100a00 */
[----:B0-----:R-:W3:Y:S04]  /*614c0*/  LDL R16, [R1+0xb0] ;  /* 0x0000b00001107983 */ /* 0x001ee80000100800 */
[----:B------:R-:W3:Y:S01]  /*614d0*/  LDL R17, [R1+0xb4] ;  /* 0x0000b40001117983 */ /* 0x000ee20000100800 */
[----:B----4-:R-:W-:-:S02]  /*614e0*/  IMAD.MOV.U32 R4, RZ, RZ, R0 ;  /* 0x000000ffff047224 */ /* 0x010fc400078e0000 */
[----:B------:R-:W-:Y:S01]  /*614f0*/  IMAD.MOV.U32 R5, RZ, RZ, R3 ;  /* 0x000000ffff057224 */ /* 0x000fe200078e0003 */
[C---:B------:R-:W-:Y:S01]  /*61500*/  HMMA.16816.F32.BF16 R24, R8.reuse, R26, R20 ;  /* 0x0000001a0818723c */ /* 0x040fe20000041814 */
[----:B---3--:R0:W-:Y:S04]  /*61510*/  STL.64 [R1+0x2e30], R16 ;  /* 0x002e301001007387 */ /* 0x0081e80000100a00 */
[----:B0-----:R-:W3:Y:S01]  /*61520*/  LDL.64 R16, [R1+0xc0] ;  /* 0x0000c00001107983 */ /* 0x001ee20000100a00 */
[----:B------:R-:W4:Y:S02]  /*61530*/  LDL.LU R0, [R1+0x2ec4] ;  /* 0x002ec40001007983 */ /* 0x000f240000300800 */
[----:B------:R-:W2:Y:S02]  /*61540*/  LDL.LU R3, [R1+0x2ec0] ;  /* 0x002ec00001037983 */ /* 0x000ea40000300800 */
[----:B------:R-:W2:Y:S01]  /*61550*/  LDL.LU R6, [R1+0x468] ;  /* 0x0004680001067983 */ /* 0x000ea20000300800 */
[----:B------:R-:W2:Y:S04]  /*61560*/  LDL.LU R7, [R1+0x46c] ;  /* 0x00046c0001077983 */ /* 0x000ea80000300800 */
[----:B--2---:R-:W-:Y:S01]  /*61570*/  STL.64 [R1+0x2e28], R6 ;  /* 0x002e280601007387 */ /* 0x004fe20000100a00 */
[----:B------:R0:W-:Y:S03]  /*61580*/  STL.64 [R1+0x2e20], R4 ;  /* 0x002e200401007387 */ /* 0x0001e60000100a00 */
[----:B0-----:R-:W2:Y:S01]  /*61590*/  LDL.LU R4, [R1+0x480] ;  /* 0x0004800001047983 */ /* 0x001ea20000300800 */
[----:B------:R-:W2:Y:S02]  /*615a0*/  LDL.LU R5, [R1+0x484] ;  /* 0x0004840001057983 */ /* 0x000ea40000300800 */
[----:B------:R-:W2:Y:S02]  /*615b0*/  LDL.LU.64 R22, [R1+0x2eb8] ;  /* 0x002eb80001167983 */ /* 0x000ea40000300a00 */
[----:B------:R-:W2:Y:S01]  /*615c0*/  LDL.LU.64 R20, [R1+0x2eb0] ;  /* 0x002eb00001147983 */ /* 0x000ea20000300a00 */
[----:B------:R-:W-:Y:S01]  /*615d0*/  STL.64 [R1+0x120], R24 ;  /* 0x0001201801007387 */ /* 0x000fe20000100a00 */
        /* <DEDUP_REMOVED lines=14> */
[----:B0-----:R-:W3:Y:S01]  /*616c0*/  LDL R27, [R1+0x1ec4] ;  /* 0x001ec400011b7983 */ /* 0x001ee20000100800 */
[C---:B--2---:R-:W-:Y:S03]  /*616d0*/  HMMA.16816.F32.BF16 R20, R8.reuse, R22, R12 ;  /* 0x000000160814723c */ /* 0x044fe6000004180c */
[----:B------:R-:W2:Y:S01]  /*616e0*/  LDL.LU.64 R14, [R1+0x2e80] ;  /* 0x002e8000010e7983 */ /* 0x000ea20000300a00 */
[----:B------:R-:W2:Y:S11]  /*616f0*/  LDL.LU.64 R12, [R1+0x2e78] ;  /* 0x002e7800010c7983 */ /* 0x000eb60000300a00 */
[----:B------:R-:W-:Y:S08]  /*61700*/  @!UPT UIADD3 URZ, URZ, URZ, URZ ;  /* 0x0000003f3f3ff290 */ /* 0x000ff0000fffe03f */
[----:B------:R-:W-:Y:S01]  /*61710*/  STL.64 [R1+0xf0], R20 ;  /* 0x0000f01401007387 */ /* 0x000fe20000100a00 */
[----:B------:R0:W-:Y:S03]  /*61720*/  STL.64 [R1+0xf8], R22 ;  /* 0x0000f81601007387 */ /* 0x0001e60000100a00 */
[----:B0-----:R-:W2:Y:S01]  /*61730*/  LDL.LU.64 R22, [R1+0x2e70] ;  /* 0x002e700001167983 */ /* 0x001ea20000300a00 */
[----:B------:R-:W-:Y:S02]  /*61740*/  IMAD.MOV.U32 R6, RZ, RZ, R3 ;  /* 0x000000ffff067224 */ /* 0x000fe400078e0003 */
[----:B----4-:R-:W-:Y:S01]  /*61750*/  IMAD.MOV.U32 R7, RZ, RZ, R0 ;  /* 0x000000ffff077224 */ /* 0x010fe200078e0000 */
[C---:B--2---:R-:W-:Y:S01]  /*61760*/  HMMA.16816.F32.BF16 R20, R8.reuse, R22, R12 ;  /* 0x000000160814723c */ /* 0x044fe2000004180c */
[----:B------:R-:W2:Y:S01]  /*61770*/  LDL.LU.64 R14, [R1+0x2e68] ;  /* 0x002e6800010e7983 */ /* 0x000ea20000300a00 */
[----:B------:R-:W2:Y:S11]  /*61780*/  LDL.LU.64 R12, [R1+0x2e60] ;  /* 0x002e6000010c7983 */ /* 0x000eb60000300a00 */
[----:B------:R-:W-:Y:S10]  /*61790*/  @!UPT UIADD3 URZ, URZ, URZ, URZ ;  /* 0x0000003f3f3ff290 */ /* 0x000ff4000fffe03f */
[----:B------:R0:W-:Y:S01]  /*617a0*/  STL.64 [R1+0xe0], R20 ;  /* 0x0000e01401007387 */ /* 0x0001e20000100a00 */
[----:B------:R-:W-:Y:S02]  /*617b0*/  IMAD.MOV.U32 R3, RZ, RZ, R22 ;  /* 0x000000ffff037224 */ /* 0x000fe400078e0016 */
[----:B------:R-:W-:Y:S02]  /*617c0*/  IMAD.MOV.U32 R0, RZ, RZ, R23 ;  /* 0x000000ffff007224 */ /* 0x000fe400078e0017 */
[----:B------:R-:W2:Y:S03]  /*617d0*/  LDL.LU.64 R22, [R1+0x2e58] ;  /* 0x002e580001167983 */ /* 0x000ea60000300a00 */
[----:B------:R-:W-:Y:S02]  /*617e0*/  STL [R1+0x2afc], R0 ;  /* 0x002afc0001007387 */ /* 0x000fe40000100800 */
[----:B------:R-:W-:Y:S01]  /*617f0*/  STL [R1+0x2af8], R3 ;  /* 0x002af80301007387 */ /* 0x000fe20000100800 */
[----:B--2---:R-:W-:Y:S01]  /*61800*/  HMMA.16816.F32.BF16 R8, R8, R22, R12 ;  /* 0x000000160808723c */ /* 0x004fe2000004180c */
[----:B------:R-:W3:Y:S01]  /*61810*/  LDL.LU.64 R14, [R1+0x2e50] ;  /* 0x002e5000010e7983 */ /* 0x000ee20000300a00 */
[----:B------:R-:W3:Y:S02]  /*61820*/  LDL.LU.64 R12, [R1+0x2e48] ;  /* 0x002e4800010c7983 */ /* 0x000ee40000300a00 */
[----:B------:R-:W3:Y:S02]  /*61830*/  LDL.LU.64 R22, [R1+0x2e40] ;  /* 0x002e400001167983 */ /* 0x000ee40000300a00 */
[----:B0-----:R-:W3:Y:S11]  /*61840*/  LDL.LU.64 R20, [R1+0x2e38] ;  /* 0x002e380001147983 */ /* 0x001ef60000300a00 */
[----:B------:R-:W-:Y:S06]  /*61850*/  @!UPT UIADD3 URZ, URZ, URZ, URZ ;  /* 0x0000003f3f3ff290 */ /* 0x000fec000fffe03f */
        /* <DEDUP_REMOVED lines=14> */
[----:B------:R-:W-:Y:S02]  /*61940*/  STL [R1+0x2d4c], R13 ;  /* 0x002d4c0d01007387 */ /* 0x000fe40000100800 */
[----:B------:R0:W-:Y:S02]  /*61950*/  STL [R1+0x2d48], R12 ;  /* 0x002d480c01007387 */ /* 0x0001e40000100800 */
        /* <DEDUP_REMOVED lines=8> */
[----:B------:R0:W-:Y:S01]  /*619e0*/  STL.64 [R1+0x360], R16 ;  /* 0x0003601001007387 */ /* 0x0001e20000100a00 */
[----:B------:R-:W-:Y:S03]  /*619f0*/  STL.64 [R1+0x368], R18 ;  /* 0x0003681201007387 */ /* 0x000fe60000100a00 */
[----:B0-----:R-:W4:Y:S02]  /*61a00*/  LDL.LU.64 R16, [R1+0x2e18] ;  /* 0x002e180001107983 */ /* 0x001f240000300a00 */
[C---:B----4-:R-:W-:Y:S11]  /*61a10*/  HMMA.16816.F32.BF16 R12, R20.reuse, R16, R12 ;  /* 0x00000010140c723c */ /* 0x050ff6000004180c */
[----:B------:R-:W-:Y:S11]  /*61a20*/  @!UPT UIADD3 URZ, URZ, URZ, URZ ;  /* 0x0000003f3f3ff290 */ /* 0x000ff6000fffe03f */
[----:B------:R-:W-:Y:S01]  /*61a30*/  @!UPT UIADD3 URZ, URZ, URZ, URZ ;  /* 0x0000003f3f3ff290 */ /* 0x000fe2000fffe03f */
[----:B------:R0:W-:Y:S01]  /*61a40*/  STL.64 [R1+0x350], R12 ;  /* 0x0003500c01007387 */ /* 0x0001e20000100a00 */
[----:B------:R-:W-:Y:S02]  /*61a50*/  STL.64 [R1+0x358], R14 ;  /* 0x0003580e01007387 */ /* 0x000fe40000100a00 */
[----:B0-----:R-:W-:Y:S02]  /*61a60*/  IMAD.MOV.U32 R13, RZ, RZ, R16 ;  /* 0x000000ffff0d7224 */ /* 0x001fe400078e0010 */
[----:B------:R-:W-:Y:S02]  /*61a70*/  IMAD.MOV.U32 R12, RZ, RZ, R17 ;  /* 0x000000ffff0c7224 */ /* 0x000fe400078e0011 */
[----:B------:R-:W3:Y:S03]  /*61a80*/  LDL.LU.64 R16, [R1+0x2e10] ;  /* 0x002e100001107983 */ /* 0x000ee60000300a00 */
[----:B------:R0:W-:Y:S02]  /*61a90*/  STL [R1+0x2d54], R12 ;  /* 0x002d540c01007387 */ /* 0x0001e40000100800 */
[----:B------:R1:W-:Y:S01]  /*61aa0*/  STL [R1+0x2d50], R13 ;  /* 0x002d500d01007387 */ /* 0x0003e20000100800 */
[----:B0-----:R-:W4:Y:S01]  /*61ab0*/  LDL.LU R12, [R1+0x450] ;  /* 0x00045000010c7983 */ /* 0x001f220000300800 */
[----:B-1----:R-:W4:Y:S02]  /*61ac0*/  LDL.LU R13, [R1+0x454] ;  /* 0x00045400010d7983 */ /* 0x002f240000300800 */
[----:B------:R-:W4:Y:S02]  /*61ad0*/  LDL.LU R14, [R1+0x458] ;  /* 0x00045800010e7983 */ /* 0x000f240000300800 */
[----:B------:R-:W4:Y:S01]  /*61ae0*/  LDL.LU R15, [R1+0x45c] ;  /* 0x00045c00010f7983 */ /* 0x000f220000300800 */
[C---:B---3--:R-:W-:Y:S01]  /*61af0*/  HMMA.16816.F32.BF16 R16, R20.reuse, R16, R4 ;  /* 0x000000101410723c */ /* 0x048fe20000041804 */
[----:B------:R-:W3:Y:S01]  /*61b00*/  LDL.LU R6, [R1+0x2e08] ;  /* 0x002e080001067983 */ /* 0x000ee20000300800 */
[----:B------:R-:W2:Y:S11]  /*61b10*/  LDL.LU.64 R4, [R1+0x2e00] ;  /* 0x002e000001047983 */ /* 0x000eb60000300a00 */
        /* <DEDUP_REMOVED lines=11> */
[----:B------:R-:W2:Y:S03]  /*61bd0*/  LDL.LU.64 R16, [R1+0x2df0] ;  /* 0x002df00001107983 */ /* 0x000ea60000300a00 */
[----:B------:R-:W-:Y:S01]  /*61be0*/  STL.64 [R1+0x2dd8], R12 ;  /* 0x002dd80c01007387 */ /* 0x000fe20000100a00 */
[----:B--2---:R-:W-:Y:S11]  /*61bf0*/  HMMA.16816.F32.BF16 R8, R20, R16, R8 ;  /* 0x000000101408723c */ /* 0x004ff60000041808 */
[----:B------:R-:W-:Y:S11]  /*61c00*/  @!UPT UIADD3 URZ, URZ, URZ, URZ ;  /* 0x0000003f3f3ff290 */ /* 0x000ff6000fffe03f */
[----:B------:R-:W-:Y:S01]  /*61c10*/  @!UPT UIADD3 URZ, URZ, URZ, URZ ;  /* 0x0000003f3f3ff290 */ /* 0x000fe2000fffe03f */
[----:B------:R-:W-:Y:S01]  /*61c20*/  STL [R1+0x324], R9 ;  /* 0x0003240901007387 */ /* 0x000fe20000100800 */
[----:B------:R-:W-:Y:S02]  /*61c30*/  STL.64 [R1+0x328], R10 ;  /* 0x0003280a01007387 */ /* 0x000fe40000100a00 */
[----:B------:R-:W-:Y:S02]  /*61c40*/  IMAD.MOV.U32 R2, RZ, RZ, R8 ;  /* 0x000000ffff027224 */ /* 0x000fe400078e0008 */
[----:B------:R-:W0:Y:S01]  /*61c50*/  LDSM.16.MT88.4 R8, [R27+0x13000] ;  /* 0x013000001b08783b */ /* 0x000e220000004200 */
[----:B------:R-:W-:-:S05]  /*61c60*/  IMAD.MOV.U32 R7, RZ, RZ, R16 ;  /* 0x000000ffff077224 */ /* 0x000fca00078e0010 */
[----:B---3--:R-:W-:Y:S01]  /*61c70*/  STL.64 [R1+0x2d38], R6 ;  /* 0x002d380601007387 */ /* 0x008fe20000100a00 */
[----:B------:R-:W-:Y:S02]  /*61c80*/  STL.64 [R1+0x2d30], R4 ;  /* 0x002d300401007387 */ /* 0x000fe40000100a00 */
[----:B------:R-:W-:Y:S02]  /*61c90*/  STL [R1+0x2b00], R2 ;  /* 0x002b000201007387 */ /* 0x000fe40000100800 */
[----:B------:R-:W-:Y:S01]  /*61ca0*/  IMAD.MOV.U32 R3, RZ, RZ, R17 ;  /* 0x000000ffff037224 */ /* 0x000fe200078e0011 */
[----:B0-----:R-:W-:Y:S01]  /*61cb0*/  STL.64 [R1+0x2c08], R10 ;  /* 0x002c080a01007387 */ /* 0x001fe20000100a00 */
[----:B------:R0:W-:Y:S02]  /*61cc0*/  STL.64 [R1+0x2c00], R8 ;  /* 0x002c000801007387 */ /* 0x0001e40000100a00 */
[----:B0-----:R-:W-:Y:S02]  /*61cd0*/  IMAD.MOV.U32 R8, RZ, RZ, R29 ;  /* 0x000000ffff087224 */ /* 0x001fe400078e001d */
[----:B------:R-:W-:Y:S01]  /*61ce0*/  IMAD.MOV.U32 R9, RZ, RZ, R28 ;  /* 0x000000ffff097224 */ /* 0x000fe200078e001c */
[----:B------:R-:W2:Y:S01]  /*61cf0*/  LDL.LU R29, [R1+0x2dec] ;  /* 0x002dec00011d7983 */ /* 0x000ea20000300800 */
[----:B------:R-:W3:Y:S02]  /*61d00*/  LDL.LU R28, [R1+0x2de8] ;  /* 0x002de800011c7983 */ /* 0x000ee40000300800 */
[----:B------:R-:W4:Y:S02]  /*61d10*/  LDL.LU R4, [R1+0x5f0] ;  /* 0x0005f00001047983 */ /* 0x000f240000300800 */
[----:B------:R-:W4:Y:S01]  /*61d20*/  LDL.LU R5, [R1+0x5f4] ;  /* 0x0005f40001057983 */ /* 0x000f220000300800 */
[----:B------:R-:W4:Y:S01]  /*61d30*/  LDL.LU R6, [R1+0x5f8] ;  /* 0x0005f80001067983 */ /* 0x000f220000300800 */
[----:B------:R-:W4:Y:S02]  /*61d40*/  LDL.LU R7, [R1+0x5fc] ;  /* 0x0005fc0001077983 */ /* 0x000f240000300800 */
[----:B------:R-:W4:Y:S02]  /*61d50*/  LDL.64 R12, [R1+0x60] ;  /* 0x00006000010c7983 */ /* 0x000f240000100a00 */
[----:B------:R-:W-:Y:S01]  /*61d60*/  STL.64 [R1+0x2dd0], R8 ;  /* 0x002dd00801007387 */ /* 0x000fe20000100a00 */
[----:B------:R-:W2:Y:S04]  /*61d70*/  LDL.64 R16, [R1+0x10] ;  /* 0x0000100001107983 */ /* 0x000ea80000100a00 */
[----:B--2---:R-:W-:Y:S01]  /*61d80*/  STL.64 [R1+0x2d90], R16 ;  /* 0x002d901001007387 */ /* 0x004fe20000100a00 */
[----:B------:R-:W2:Y:S02]  /*61d90*/  LDL.64 R24, [R1] ;  /* 0x0000000001187983 */ /* 0x000ea40000100a00 */
[----:B---3--:R-:W-:-:S02]  /*61da0*/  IMAD.MOV.U32 R26, RZ, RZ, R28 ;  /* 0x000000ffff1a7224 */ /* 0x008fc400078e001c */
[----:B------:R-:W-:Y:S01]  /*61db0*/  IMAD.MOV.U32 R27, RZ, RZ, R29 ;  /* 0x000000ffff1b7224 */ /* 0x000fe200078e001d */
[----:B--2---:R0:W-:Y:S04]  /*61dc0*/  STL.64 [R1+0x2d80], R24 ;  /* 0x002d801801007387 */ /* 0x0041e80000100a00 */
[----:B0-----:R-:W2:Y:S01]  /*61dd0*/  LDL.LU R24, [R1+0x5d0] ;  /* 0x0005d00001187983 */ /* 0x001ea20000300800 */
[----:B------:R-:W2:Y:S02]  /*61de0*/  LDL.LU R25, [R1+0x5d4] ;  /* 0x0005d40001197983 */ /* 0x000ea40000300800 */
[----:B------:R-:W3:Y:S02]  /*61df0*/  LDL.LU R28, [R1+0x2de4] ;  /* 0x002de400011c7983 */ /* 0x000ee40000300800 */
[----:B------:R-:W3:Y:S01]  /*61e00*/  LDL.LU R29, [R1+0x2de0] ;  /* 0x002de000011d7983 */ /* 0x000ee20000300800 */
[----:B------:R-:W-:Y:S04]  /*61e10*/  STL.64 [R1+0x2da0], R26 ;  /* 0x002da01a01007387 */ /* 0x000fe80000100a00 */
[----:B--2---:R0:W-:Y:S04]  /*61e20*/  STL.64 [R1+0x2d98], R24 ;  /* 0x002d981801007387 */ /* 0x0041e80000100a00 */
[----:B0-----:R-:W2:Y:S04]  /*61e30*/  LDL.64 R24, [R1+0x30] ;  /* 0x0000300001187983 */ /* 0x001ea80000100a00 */
[----:B--2---:R0:W-:Y:S04]  /*61e40*/  STL.64 [R1+0x2db0], R24 ;  /* 0x002db01801007387 */ /* 0x0041e80000100a00 */
[----:B0-----:R-:W2:Y:S04]  /*61e50*/  LDL.64 R24, [R1+0x40] ;  /* 0x0000400001187983 */ /* 0x001ea80000100a00 */
[----:B--2---:R0:W-:Y:S04]  /*61e60*/  STL.64 [R1+0x2dc8], R24 ;  /* 0x002dc81801007387 */ /* 0x0041e80000100a00 */
[----:B0-----:R-:W2:Y:S01]  /*61e70*/  LDL.LU R24, [R1+0x4e0] ;  /* 0x0004e00001187983 */ /* 0x001ea20000300800 */
[----:B------:R-:W2:Y:S02]  /*61e80*/  LDL.LU R25, [R1+0x4e4] ;  /* 0x0004e40001197983 */ /* 0x000ea40000300800 */
[----:B------:R-:W2:Y:S02]  /*61e90*/  LDL.LU R26, [R1+0x4e8] ;  /* 0x0004e800011a7983 */ /* 0x000ea40000300800 */
[----:B------:R-:W2:Y:S01]  /*61ea0*/  LDL.LU R27, [R1+0x4ec] ;  /* 0x0004ec00011b7983 */ /* 0x000ea20000300800 */
[----:B------:R-:W2:Y:S01]  /*61eb0*/  LDL.64 R16, [R1+0x20] ;  /* 0x0000200001107983 */ /* 0x000ea20000100a00 */
[----:B----4-:R-:W-:Y:S03]  /*61ec0*/  HMMA.16816.F32.BF16 R8, R20, R12, R4 ;  /* 0x0000000c1408723c */ /* 0x010fe60000041804 */
[----:B--2---:R0:W-:Y:S04]  /*61ed0*/  STL.64 [R1+0x2da8], R16 ;  /* 0x002da81001007387 */ /* 0x0041e80000100a00 */
[----:B0-----:R-:W2:Y:S01]  /*61ee0*/  LDL.LU R16, [R1+0x4c0] ;  /* 0x0004c00001107983 */ /* 0x001ea20000300800 */
[----:B------:R-:W2:Y:S02]  /*61ef0*/  LDL.LU R17, [R1+0x4c4] ;  /* 0x0004c40001117983 */ /* 0x000ea40000300800 */
[----:B------:R-:W4:Y:S02]  /*61f00*/  LDL.LU R18, [R1+0x4c8] ;  /* 0x0004c80001127983 */ /* 0x000f240000300800 */
[----:B------:R-:W4:Y:S02]  /*61f10*/  LDL.LU R19, [R1+0x4cc] ;  /* 0x0004cc0001137983 */ /* 0x000f240000300800 */
[----:B------:R-:W-:-:S02]  /*61f20*/  IMAD.MOV.U32 R4, RZ, RZ, R12 ;  /* 0x000000ffff047224 */ /* 0x000fc400078e000c */
[----:B------:R-:W-:-:S08]  /*61f30*/  IMAD.MOV.U32 R2, RZ, RZ, R13 ;  /* 0x000000ffff027224 */ /* 0x000fd000078e000d */
[----:B------:R-:W-:Y:S02]  /*61f40*/  IMAD.MOV.U32 R14, RZ, RZ, R8 ;  /* 0x000000ffff0e7224 */ /* 0x000fe400078e0008 */
[----:B------:R-:W-:Y:S01]  /*61f50*/  IMAD.MOV.U32 R15, RZ, RZ, R9 ;  /* 0x000000ffff0f7224 */ /* 0x000fe200078e0009 */
[----:B----4-:R-:W-:Y:S01]  /*61f60*/  STL.64 [R1+0x2dc0], R18 ;  /* 0x002dc01201007387 */ /* 0x010fe20000100a00 */
[----:B--2---:R0:W-:Y:S03]  /*61f70*/  STL.64 [R1+0x2db8], R16 ;  /* 0x002db81001007387 */ /* 0x0041e60000100a00 */
[----:B0-----:R-:W2:Y:S01]  /*61f80*/  LDL.LU R16, [R1+0x4d0] ;  /* 0x0004d00001107983 */ /* 0x001ea20000300800 */
[----:B------:R-:W2:Y:S02]  /*61f90*/  LDL.LU R17, [R1+0x4d4] ;  /* 0x0004d40001117983 */ /* 0x000ea40000300800 */
[----:B------:R-:W4:Y:S02]  /*61fa0*/  LDL.LU.64 R12, [R1+0x2dd8] ;  /* 0x002dd800010c7983 */ /* 0x000f240000300a00 */
[----:B------:R-:W2:Y:S02]  /*61fb0*/  LDL.LU.64 R8, [R1+0x2dd0] ;  /* 0x002dd00001087983 */ /* 0x000ea40000300a00 */
[----:B---3--:R-:W-:-:S02]  /*61fc0*/  IMAD.MOV.U32 R19, RZ, RZ, R28 ;  /* 0x000000ffff137224 */ /* 0x008fc400078e001c */
[----:B------:R-:W-:Y:S02]  /*61fd0*/  IMAD.MOV.U32 R18, RZ, RZ, R29 ;  /* 0x000000ffff127224 */ /* 0x000fe400078e001d */
[----:B------:R-:W-:Y:S02]  /*61fe0*/  IMAD.MOV.U32 R28, RZ, RZ, R11 ;  /* 0x000000ffff1c7224 */ /* 0x000fe400078e000b */
[----:B------:R-:W-:-:S03]  /*61ff0*/  IMAD.MOV.U32 R29, RZ, RZ, R10 ;  /* 0x000000ffff1d7224 */ /* 0x000fc600078e000a */
[----:B------:R-:W-:Y:S02]  /*62000*/  STL [R1+0x2b10], R28 ;  /* 0x002b101c01007387 */ /* 0x000fe40000100800 */
[----:B------:R-:W-:Y:S02]  /*62010*/  STL [R1+0x2b0c], R29 ;  /* 0x002b0c1d01007387 */ /* 0x000fe40000100800 */
[----:B------:R-:W-:Y:S02]  /*62020*/  STL [R1+0x2b08], R15 ;  /* 0x002b080f01007387 */ /* 0x000fe40000100800 */
[----:B------:R-:W-:Y:S01]  /*62030*/  STL [R1+0x2b04], R14 ;  /* 0x002b040e01007387 */ /* 0x000fe20000100800 */
[C---:B--2---:R-:W-:Y:S01]  /*62040*/  HMMA.16816.F32.BF16 R24, R20.reuse, R8, R24 ;  /* 0x000000081418723c */ /* 0x044fe20000041818 */
[----:B----4-:R0:W-:Y:S04]  /*62050*/  STL.64 [R1+0x2d78], R12 ;  /* 0x002d780c01007387 */ /* 0x0101e80000100a00 */
[----:B0-----:R-:W2:Y:S01]  /*62060*/  LDL.LU R12, [R1+0x430] ;  /* 0x00043000010c7983 */ /* 0x001ea20000300800 */
[----:B------:R-:W2:Y:S02]  /*62070*/  LDL.LU R13, [R1+0x434] ;  /* 0x00043400010d7983 */ /* 0x000ea40000300800 */
[----:B------:R-:W2:Y:S02]  /*62080*/  LDL.LU R14, [R1+0x438] ;  /* 0x00043800010e7983 */ /* 0x000ea40000300800 */
[----:B------:R-:W2:Y:S11]  /*62090*/  LDL.LU R15, [R1+0x43c] ;  /* 0x00043c00010f7983 */ /* 0x000eb60000300800 */
[----:B------:R-:W-:Y:S02]  /*620a0*/  @!UPT UIADD3 URZ, URZ, URZ, URZ ;  /* 0x0000003f3f3ff290 */ /* 0x000fe4000fffe03f */
[----:B------:R0:W-:Y:S01]  /*620b0*/  STL.64 [R1+0x4e0], R24 ;  /* 0x0004e01801007387 */ /* 0x0001e20000100a00 */
[----:B------:R-:W-:Y:S03]  /*620c0*/  STL.64 [R1+0x4e8], R26 ;  /* 0x0004e81a01007387 */ /* 0x000fe60000100a00 */
[----:B0-----:R-:W3:Y:S01]  /*620d0*/  LDL.LU.64 R24, [R1+0x2dc8] ;  /* 0x002dc80001187983 */ /* 0x001ee20000300a00 */
[----:B------:R0:W-:Y:S03]  /*620e0*/  STL.64 [R1+0x2c98], R8 ;  /* 0x002c980801007387 */ /* 0x0001e60000100a00 */
[----:B0-----:R-:W4:Y:S01]  /*620f0*/  LDL.LU R8, [R1+0x5e0] ;  /* 0x0005e00001087983 */ /* 0x001f220000300800 */
[----:B------:R-:W4:Y:S02]  /*62100*/  LDL.LU R9, [R1+0x5e4] ;  /* 0x0005e40001097983 */ /* 0x000f240000300800 */
[----:B------:R-:W4:Y:S02]  /*62110*/  LDL.LU R10, [R1+0x5e8] ;  /* 0x0005e800010a7983 */ /* 0x000f240000300800 */
[----:B------:R-:W4:Y:S01]  /*62120*/  LDL.LU R11, [R1+0x5ec] ;  /* 0x0005ec00010b7983 */ /* 0x000f220000300800 */
        /* <DEDUP_REMOVED lines=9> */
[C---:B---3--:R-:W-:Y:S11]  /*621c0*/  HMMA.16816.F32.BF16 R16, R20.reuse, R24, R16 ;  /* 0x000000181410723c */ /* 0x048ff60000041810 */
[----:B------:R-:W-:Y:S11]  /*621d0*/  @!UPT UIADD3 URZ, URZ, URZ, URZ ;  /* 0x0000003f3f3ff290 */ /* 0x000ff6000fffe03f */
[----:B------:R-:W-:Y:S01]  /*621e0*/  @!UPT UIADD3 URZ, URZ, URZ, URZ ;  /* 0x0000003f3f3ff290 */ /* 0x000fe2000fffe03f */
[----:B------:R0:W-:Y:S01]  /*621f0*/  STL.64 [R1+0x4c0], R16 ;  /* 0x0004c01001007387 */ /* 0x0001e20000100a00 */
[----:B------:R-:W-:Y:S03]  /*62200*/  STL.64 [R1+0x4c8], R18 ;  /* 0x0004c81201007387 */ /* 0x000fe60000100a00 */
[----:B0-----:R-:W4:Y:S01]  /*62210*/  LDL.LU.64 R16, [R1+0x2da8] ;  /* 0x002da80001107983 */ /* 0x001f220000300a00 */
[----:B------:R-:W-:Y:S02]  /*62220*/  IMAD.MOV.U32 R7, RZ, RZ, R24 ;  /* 0x000000ffff077224 */ /* 0x000fe400078e0018 */
[----:B------:R-:W-:Y:S02]  /*62230*/  IMAD.MOV.U32 R6, RZ, RZ, R25 ;  /* 0x000000ffff067224 */ /* 0x000fe400078e0019 */
[----:B------:R-:W3:Y:S01]  /*62240*/  LDL.LU.64 R26, [R1+0x2da0] ;  /* 0x002da000011a7983 */ /* 0x000ee20000300a00 */
[----:B------:R-:W3:Y:S02]  /*62250*/  LDL.LU.64 R24, [R1+0x2d98] ;  /* 0x002d980001187983 */ /* 0x000ee40000300a00 */
[----:B------:R-:W-:Y:S02]  /*62260*/  STL.64 [R1+0x2d60], R6 ;  /* 0x002d600601007387 */ /* 0x000fe40000100a00 */
[----:B------:R0:W-:Y:S02]  /*62270*/  STL.64 [R1+0x2d58], R4 ;  /* 0x002d580401007387 */ /* 0x0001e40000100a00 */
[----:B0-----:R-:W2:Y:S01]  /*62280*/  LDL.LU R4, [R1+0x420] ;  /* 0x0004200001047983 */ /* 0x001ea20000300800 */
[----:B------:R-:W2:Y:S02]  /*62290*/  LDL.LU R5, [R1+0x424] ;  /* 0x0004240001057983 */ /* 0x000ea40000300800 */
[----:B------:R-:W2:Y:S02]  /*622a0*/  LDL.LU R6, [R1+0x428] ;  /* 0x0004280001067983 */ /* 0x000ea40000300800 */
[----:B------:R-:W2:Y:S01]  /*622b0*/  LDL.LU R7, [R1+0x42c] ;  /* 0x00042c0001077983 */ /* 0x000ea20000300800 */
[C---:B----4-:R-:W-:Y:S11]  /*622c0*/  HMMA.16816.F32.BF16 R8, R20.reuse, R16, R8 ;  /* 0x000000101408723c */ /* 0x050ff60000041808 */
[----:B------:R-:W-:Y:S11]  /*622d0*/  @!UPT UIADD3 URZ, URZ, URZ, URZ ;  /* 0x0000003f3f3ff290 */ /* 0x000ff6000fffe03f */
[----:B------:R-:W-:Y:S01]  /*622e0*/  @!UPT UIADD3 URZ, URZ, URZ, URZ ;  /* 0x0000003f3f3ff290 */ /* 0x000fe2000fffe03f */
[----:B------:R0:W-:Y:S01]  /*622f0*/  STL.64 [R1+0x4b0], R8 ;  /* 0x0004b00801007387 */ /* 0x0001e20000100a00 */
[----:B------:R1:W-:Y:S02]  /*62300*/  STL.64 [R1+0x4b8], R10 ;  /* 0x0004b80a01007387 */ /* 0x0003e40000100a00 */
[----:B0-----:R-:W-:Y:S02]  /*62310*/  IMAD.MOV.U32 R9, RZ, RZ, R16 ;  /* 0x000000ffff097224 */ /* 0x001fe400078e0010 */
[----:B------:R-:W-:Y:S02]  /*62320*/  IMAD.MOV.U32 R8, RZ, RZ, R17 ;  /* 0x000000ffff087224 */ /* 0x000fe400078e0011 */
[----:B------:R-:W3:Y:S02]  /*62330*/  LDL.LU.64 R16, [R1+0x2d90] ;  /* 0x002d900001107983 */ /* 0x000ee40000300a00 */
[----:B---3--:R-:W-:Y:S01]  /*62340*/  HMMA.16816.F32.BF16 R24, R20, R16, R24 ;  /* 0x000000101418723c */ /* 0x008fe20000041818 */
[----:B-1----:R-:W-:-:S02]  /*62350*/  IMAD.MOV.U32 R11, RZ, RZ, R16 ;  /* 0x000000ffff0b7224 */ /* 0x002fc400078e0010 */
[----:B------:R-:W-:Y:S02]  /*62360*/  IMAD.MOV.U32 R10, RZ, RZ, R17 ;  /* 0x000000ffff0a7224 */ /* 0x000fe400078e0011 */
[----:B------:R-:W3:Y:S11]  /*62370*/  LDL.LU.64 R16, [R1+0x2d88] ;  /* 0x002d880001107983 */ /* 0x000ef60000300a00 */
[----:B------:R-:W-:Y:S07]  /*62380*/  @!UPT UIADD3 URZ, URZ, URZ, URZ ;  /* 0x0000003f3f3ff290 */ /* 0x000fee000fffe03f */
[----:B------:R0:W-:Y:S04]  /*62390*/  STL.64 [R1+0x4a0], R24 ;  /* 0x0004a01801007387 */ /* 0x0001e80000100a00 */
[----:B0-----:R-:W2:Y:S01]  /*623a0*/  LDL.LU.64 R24, [R1+0x2d80] ;  /* 0x002d800001187983 */ /* 0x001ea20000300a00 */
[----:B------:R-:W-:Y:S02]  /*623b0*/  IMAD.MOV.U32 R19, RZ, RZ, R27 ;  /* 0x000000ffff137224 */ /* 0x000fe400078e001b */
[----:B------:R-:W-:-:S03]  /*623c0*/  IMAD.MOV.U32 R18, RZ, RZ, R26 ;  /* 0x000000ffff127224 */ /* 0x000fc600078e001a */
[----:B------:R-:W-:Y:S02]  /*623d0*/  STL [R1+0x2b34], R19 ;  /* 0x002b341301007387 */ /* 0x000fe40000100800 */
[----:B------:R-:W-:Y:S01]  /*623e0*/  STL [R1+0x2b30], R18 ;  /* 0x002b301201007387 */ /* 0x000fe20000100800 */
[C---:B--2---:R-:W-:Y:S11]  /*623f0*/  HMMA.16816.F32.BF16 R12, R20.reuse, R24, R12 ;  /* 0x00000018140c723c */ /* 0x044ff6000004180c */
[----:B------:R-:W-:Y:S11]  /*62400*/  @!UPT UIADD3 URZ, URZ, URZ, URZ ;  /* 0x0000003f3f3ff290 */ /* 0x000ff6000fffe03f */
[----:B------:R-:W-:Y:S01]  /*62410*/  @!UPT UIADD3 URZ, URZ, URZ, URZ ;  /* 0x0000003f3f3ff290 */ /* 0x000fe2000fffe03f */
[----:B------:R0:W-:Y:S01]  /*62420*/  STL.64 [R1+0x490], R12 ;  /* 0x0004900c01007387 */ /* 0x0001e20000100a00 */
[----:B------:R1:W-:Y:S03]  /*62430*/  STL.64 [R1+0x498], R14 ;  /* 0x0004980e01007387 */ /* 0x0003e60000100a00 */
[----:B0-----:R-:W2:Y:S01]  /*62440*/  LDL.LU.64 R12, [R1+0x2d78] ;  /* 0x002d7800010c7983 */ /* 0x001ea20000300a00 */
[----:B-1----:R-:W-:Y:S02]  /*62450*/  IMAD.MOV.U32 R15, RZ, RZ, R24 ;  /* 0x000000ffff0f7224 */ /* 0x002fe400078e0018 */
[----:B------:R-:W-:Y:S02]  /*62460*/  IMAD.MOV.U32 R14, RZ, RZ, R25 ;  /* 0x000000ffff0e7224 */ /* 0x000fe400078e0019 */
[----:B------:R-:W4:Y:S01]  /*62470*/  LDL.LU.64 R26, [R1+0x2d70] ;  /* 0x002d7000011a7983 */ /* 0x000f220000300a00 */
[----:B------:R-:W2:Y:S02]  /*62480*/  LDL.LU.64 R24, [R1+0x2d68] ;  /* 0x002d680001187983 */ /* 0x000ea40000300a00 */
[----:B--2---:R-:W-:Y:S11]  /*62490*/  HMMA.16816.F32.BF16 R4, R20, R24, R4 ;  /* 0x000000181404723c */ /* 0x004ff60000041804 */
[----:B------:R-:W-:Y:S11]  /*624a0*/  @!UPT UIADD3 URZ, URZ, URZ, URZ ;  /* 0x0000003f3f3ff290 */ /* 0x000ff6000fffe03f */
[----:B------:R-:W-:Y:S01]  /*624b0*/  @!UPT UIADD3 URZ, URZ, URZ, URZ ;  /* 0x0000003f3f3ff290 */ /* 0x000fe2000fffe03f */
[----:B------:R-:W-:Y:S01]  /*624c0*/  STL.64 [R1+0x480], R4 ;  /* 0x0004800401007387 */ /* 0x000fe20000100a00 */
[----:B------:R0:W-:Y:S03]  /*624d0*/  STL.64 [R1+0x488], R6 ;  /* 0x0004880601007387 */ /* 0x0001e60000100a00 */
[----:B0-----:R-:W2:Y:S01]  /*624e0*/  LDL.LU.64 R6, [R1+0x2d60] ;  /* 0x002d600001067983 */ /* 0x001ea20000300a00 */
[----:B------:R-:W2:Y:S02]  /*624f0*/  LDL.LU.64 R4, [R1+0x2d58] ;  /* 0x002d580001047983 */ /* 0x000ea40000300a00 */
[----:B----4-:R-:W-:Y:S02]  /*62500*/  STL.64 [R1+0x2c20], R26 ;  /* 0x002c201a01007387 */ /* 0x010fe40000100a00 */
[----:B------:R0:W-:Y:S02]  /*62510*/  STL.64 [R1+0x2c18], R24 ;  /* 0x002c181801007387 */ /* 0x0001e40000100a00 */
[----:B0-----:R-:W-:-:S02]  /*62520*/  IMAD.MOV.U32 R24, RZ, RZ, R15 ;  /* 0x000000ffff187224 */ /* 0x001fc400078e000f */
[----:B------:R-:W-:-:S05]  /*62530*/  IMAD.MOV.U32 R25, RZ, RZ, R14 ;  /* 0x000000ffff197224 */ /* 0x000fca00078e000e */
[----:B------:R0:W-:Y:S04]  /*62540*/  STL.64 [R1+0x2c30], R24 ;  /* 0x002c301801007387 */ /* 0x0001e80000100a00 */
[----:B0-----:R-:W3:Y:S01]  /*62550*/  LDL.LU R24, [R1+0x410] ;  /* 0x0004100001187983 */ /* 0x001ee20000300800 */
[----:B------:R-:W3:Y:S02]  /*62560*/  LDL.LU R25, [R1+0x414] ;  /* 0x0004140001197983 */ /* 0x000ee40000300800 */
[----:B------:R-:W3:Y:S02]  /*62570*/  LDL.LU R26, [R1+0x418] ;  /* 0x00041800011a7983 */ /* 0x000ee40000300800 */
[----:B------:R-:W3:Y:S02]  /*62580*/  LDL.LU R27, [R1+0x41c] ;  /* 0x00041c00011b7983 */ /* 0x000ee40000300800 */
[----:B---3--:R-:W-:Y:S11]  /*62590*/  HMMA.16816.F32.BF16 R24, R20, R16, R24 ;  /* 0x000000101418723c */ /* 0x008ff60000041818 */
[----:B------:R-:W-:Y:S11]  /*625a0*/  @!UPT UIADD3 URZ, URZ, URZ, URZ ;  /* 0x0000003f3f3ff290 */ /* 0x000ff6000fffe03f */
[----:B------:R-:W-:Y:S01]  /*625b0*/  @!UPT UIADD3 URZ, URZ, URZ, URZ ;  /* 0x0000003f3f3ff290 */ /* 0x000fe2000fffe03f */
[----:B------:R0:W-:Y:S01]  /*625c0*/  STL.64 [R1+0x470], R24 ;  /* 0x0004701801007387 */ /* 0x0001e20000100a00 */
[----:B------:R-:W-:Y:S02]  /*625d0*/  STL.64 [R1+0x478], R26 ;  /* 0x0004781a01007387 */ /* 0x000fe40000100a00 */
[----:B0-----:R-:W-:Y:S02]  /*625e0*/  IMAD.MOV.U32 R24, RZ, RZ, R11 ;  /* 0x000000ffff187224 */ /* 0x001fe400078e000b */
[----:B------:R-:W-:-:S05]  /*625f0*/  IMAD.MOV.U32 R25, RZ, RZ, R10 ;  /* 0x000000ffff197224 */ /* 0x000fca00078e000a */
[----:B------:R-:W-:Y:S01]  /*62600*/  STL.64 [R1+0x2c48], R24 ;  /* 0x002c481801007387 */ /* 0x000fe20000100a00 */
[----:B------:R0:W-:Y:S03]  /*62610*/  STL.64 [R1+0x2c28], R16 ;  /* 0x002c281001007387 */ /* 0x0001e60000100a00 */
[----:B0-----:R-:W3:Y:S01]  /*62620*/  LDL.LU R16, [R1+0x2f0] ;  /* 0x0002f00001107983 */ /* 0x001ee20000300800 */
[----:B------:R-:W3:Y:S02]  /*62630*/  LDL.LU R17, [R1+0x2f4] ;  /* 0x0002f40001117983 */ /* 0x000ee40000300800 */
[----:B------:R-:W4:Y:S02]  /*62640*/  LDL.LU R18, [R1+0x2f8] ;  /* 0x0002f80001127983 */ /* 0x000f240000300800 */
[----:B------:R-:W4:Y:S02]  /*62650*/  LDL.LU R19, [R1+0x2fc] ;  /* 0x0002fc0001137983 */ /* 0x000f240000300800 */
[----:B------:R-:W-:-:S02]  /*62660*/  IMAD.MOV.U32 R24, RZ, RZ, R9 ;  /* 0x000000ffff187224 */ /* 0x000fc400078e0009 */
[----:B------:R-:W-:-:S05]  /*62670*/  IMAD.MOV.U32 R25, RZ, RZ, R8 ;  /* 0x000000ffff197224 */ /* 0x000fca00078e0008 */
[----:B------:R-:W-:Y:S04]  /*62680*/  STL.64 [R1+0x2c60], R24 ;  /* 0x002c601801007387 */ /* 0x000fe80000100a00 */
[----:B----4-:R-:W-:Y:S01]  /*62690*/  STL.64 [R1+0x2c40], R18 ;  /* 0x002c401201007387 */ /* 0x010fe20000100a00 */
[----:B---3--:R0:W-:Y:S03]  /*626a0*/  STL.64 [R1+0x2c38], R16 ;  /* 0x002c381001007387 */ /* 0x0081e60000100a00 */
[----:B0-----:R-:W3:Y:S01]  /*626b0*/  LDL.LU R16, [R1+0x380] ;  /* 0x0003800001107983 */ /* 0x001ee20000300800 */
[----:B------:R-:W3:Y:S02]  /*626c0*/  LDL.LU R17, [R1+0x384] ;  /* 0x0003840001117983 */ /* 0x000ee40000300800 */
[----:B------:R-:W4:Y:S02]  /*626d0*/  LDL.LU R18, [R1+0x388] ;  /* 0x0003880001127983 */ /* 0x000f240000300800 */
[----:B------:R-:W4:Y:S02]  /*626e0*/  LDL.LU R19, [R1+0x38c] ;  /* 0x00038c0001137983 */ /* 0x000f240000300800 */
[----:B--2---:R-:W-:-:S02]  /*626f0*/  IMAD.MOV.U32 R24, RZ, RZ, R7 ;  /* 0x000000ffff187224 */ /* 0x004fc400078e0007 */
[----:B------:R-:W-:-:S05]  /*62700*/  IMAD.MOV.U32 R25, RZ, RZ, R6 ;  /* 0x000000ffff197224 */ /* 0x000fca00078e0006 */
[----:B------:R0:W-:Y:S02]  /*62710*/  STL.64 [R1+0x2c78], R24 ;  /* 0x002c781801007387 */ /* 0x0001e40000100a00 */
[----:B0-----:R-:W-:Y:S02]  /*62720*/  IMAD.MOV.U32 R24, RZ, RZ, R5 ;  /* 0x000000ffff187224 */ /* 0x001fe400078e0005 */
[----:B------:R-:W-:Y:S01]  /*62730*/  IMAD.MOV.U32 R25, RZ, RZ, R0 ;  /* 0x000000ffff197224 */ /* 0x000fe200078e0000 */
[----:B----4-:R-:W-:Y:S01]  /*62740*/  STL.64 [R1+0x2c58], R18 ;  /* 0x002c581201007387 */ /* 0x010fe20000100a00 */
[----:B---3--:R0:W-:Y:S03]  /*62750*/  STL.64 [R1+0x2c50], R16 ;  /* 0x002c501001007387 */ /* 0x0081e60000100a00 */
[----:B0-----:R-:W2:Y:S01]  /*62760*/  LDL.LU R16, [R1+0x390] ;  /* 0x0003900001107983 */ /* 0x001ea20000300800 */
[----:B------:R-:W2:Y:S02]  /*62770*/  LDL.LU R17, [R1+0x394] ;  /* 0x0003940001117983 */ /* 0x000ea40000300800 */
[----:B------:R-:W3:Y:S02]  /*62780*/  LDL.LU R18, [R1+0x398] ;  /* 0x0003980001127983 */ /* 0x000ee40000300800 */
[----:B------:R-:W3:Y:S01]  /*62790*/  LDL.LU R19, [R1+0x39c] ;  /* 0x00039c0001137983 */ /* 0x000ee20000300800 */
[----:B------:R0:W-:Y:S04]  /*627a0*/  STL.64 [R1+0x2c90], R24 ;  /* 0x002c901801007387 */ /* 0x0001e80000100a00 */
[----:B0-----:R-:W4:Y:S01]  /*627b0*/  LDL.LU R24, [R1+0x3f0] ;  /* 0x0003f00001187983 */ /* 0x001f220000300800 */
[----:B------:R-:W4:Y:S02]  /*627c0*/  LDL.LU R25, [R1+0x3f4] ;  /* 0x0003f40001197983 */ /* 0x000f240000300800 */
[----:B------:R-:W2:Y:S02]  /*627d0*/  LDL.LU R26, [R1+0x3f8] ;  /* 0x0003f800011a7983 */ /* 0x000ea40000300800 */
[----:B------:R-:W2:Y:S02]  /*627e0*/  LDL.LU R27, [R1+0x3fc] ;  /* 0x0003fc00011b7983 */ /* 0x000ea40000300800 */
[----:B------:R-:W-:-:S02]  /*627f0*/  IMAD.MOV.U32 R8, RZ, RZ, R4 ;  /* 0x000000ffff087224 */ /* 0x000fc400078e0004 */
[----:B------:R-:W-:Y:S01]  /*62800*/  IMAD.MOV.U32 R9, RZ, RZ, R2 ;  /* 0x000000ffff097224 */ /* 0x000fe200078e0002 */
[----:B------:R-:W3:Y:S04]  /*62810*/  LDL R0, [R1+0x1ec0] ;  /* 0x001ec00001007983 */ /* 0x000ee80000100800 */
[----:B--2---:R-:W-:Y:S01]  /*62820*/  STL.64 [R1+0x2ca8], R26 ;  /* 0x002ca81a01007387 */ /* 0x004fe20000100a00 */
[----:B----4-:R-:W-:Y:S02]  /*62830*/  STL.64 [R1+0x2ca0], R24 ;  /* 0x002ca01801007387 */ /* 0x010fe40000100a00 */
[----:B------:R0:W-:Y:S02]  /*62840*/  STL.64 [R1+0x2cb0], R8 ;  /* 0x002cb00801007387 */ /* 0x0001e40000100a00 */
[----:B0-----:R-:W-:-:S02]  /*62850*/  IMAD.MOV.U32 R8, RZ, RZ, R12 ;  /* 0x000000ffff087224 */ /* 0x001fc400078e000c */
[----:B------:R-:W-:Y:S01]  /*62860*/  IMAD.MOV.U32 R9, RZ, RZ, R13 ;  /* 0x000000ffff097224 */ /* 0x000fe200078e000d */
[----:B------:R-:W2:Y:S01]  /*62870*/  LDL.LU R12, [R1+0x2d54] ;  /* 0x002d5400010c7983 */ /* 0x000ea20000300800 */
[----:B------:R-:W4:Y:S03]  /*62880*/  LDL.LU R13, [R1+0x2d50] ;  /* 0x002d5000010d7983 */ /* 0x000f260000300800 */
[----:B------:R0:W-:Y:S04]  /*62890*/  STL.64 [R1+0x2cc8], R8 ;  /* 0x002cc80801007387 */ /* 0x0001e80000100a00 */
[----:B0-----:R-:W2:Y:S04]  /*628a0*/  LDL R8, [R1+0x90] ;  /* 0x0000900001087983 */ /* 0x001ea80000100800 */
[----:B------:R-:W2:Y:S04]  /*628b0*/  LDL R9, [R1+0x94] ;  /* 0x0000940001097983 */ /* 0x000ea80000100800 */
[----:B--2---:R4:W-:Y:S01]  /*628c0*/  STL.64 [R1+0x2ce0], R8 ;  /* 0x002ce00801007387 */ /* 0x0049e20000100a00 */
[----:B------:R-:W2:Y:S02]  /*628d0*/  LDL.LU R24, [R1+0x400] ;  /* 0x0004000001187983 */ /* 0x000ea40000300800 */
[----:B------:R-:W2:Y:S02]  /*628e0*/  LDL.LU R25, [R1+0x404] ;  /* 0x0004040001197983 */ /* 0x000ea40000300800 */
[----:B------:R-:W2:Y:S01]  /*628f0*/  LDL.LU R26, [R1+0x408] ;  /* 0x00040800011a7983 */ /* 0x000ea20000300800 */
[----:B------:R-:W2:Y:S01]  /*62900*/  LDL.LU R27, [R1+0x40c] ;  /* 0x00040c00011b7983 */ /* 0x000ea20000300800 */
[----:B----4-:R-:W-:-:S02]  /*62910*/  IMAD.MOV.U32 R8, RZ, RZ, R13 ;  /* 0x000000ffff087224 */ /* 0x010fc400078e000d */
[----:B------:R-:W-:Y:S01]  /*62920*/  IMAD.MOV.U32 R9, RZ, RZ, R12 ;  /* 0x000000ffff097224 */ /* 0x000fe200078e000c */
[----:B------:R-:W4:Y:S01]  /*62930*/  LDL.LU R13, [R1+0x2d4c] ;  /* 0x002d4c00010d7983 */ /* 0x000f220000300800 */
[----:B------:R-:W3:Y:S03]  /*62940*/  LDL.LU R12, [R1+0x2d48] ;  /* 0x002d4800010c7983 */ /* 0x000ee60000300800 */
[----:B------:R-:W-:Y:S04]  /*62950*/  STL.64 [R1+0x2cf8], R8 ;  /* 0x002cf80801007387 */ /* 0x000fe80000100a00 */
[----:B--2---:R-:W-:Y:S01]  /*62960*/  STL.64 [R1+0x2cc0], R26 ;  /* 0x002cc01a01007387 */ /* 0x004fe20000100a00 */
[----:B------:R0:W-:Y:S03]  /*62970*/  STL.64 [R1+0x2cb8], R24 ;  /* 0x002cb81801007387 */ /* 0x0001e60000100a00 */
[----:B0-----:R-:W2:Y:S01]  /*62980*/  LDL.LU R24, [R1+0x2a0] ;  /* 0x0002a00001187983 */ /* 0x001ea20000300800 */
[----:B------:R-:W2:Y:S02]  /*62990*/  LDL.LU R25, [R1+0x2a4] ;  /* 0x0002a40001197983 */ /* 0x000ea40000300800 */
[----:B------:R-:W2:Y:S02]  /*629a0*/  LDL.LU R26, [R1+0x2a8] ;  /* 0x0002a800011a7983 */ /* 0x000ea40000300800 */
[----:B------:R-:W2:Y:S01]  /*629b0*/  LDL.LU R27, [R1+0x2ac] ;  /* 0x0002ac00011b7983 */ /* 0x000ea20000300800 */
[----:B------:R-:W2:Y:S04]  /*629c0*/  LDL R8, [R1+0xb0] ;  /* 0x0000b00001087983 */ /* 0x000ea80000100800 */
[----:B------:R-:W2:Y:S04]  /*629d0*/  LDL R9, [R1+0xb4] ;  /* 0x0000b40001097983 */ /* 0x000ea80000100800 */
[----:B--2---:R-:W-:Y:S01]  /*629e0*/  STL.64 [R1+0x2d10], R8 ;  /* 0x002d100801007387 */ /* 0x004fe20000100a00 */
[----:B------:R-:W-:Y:S02]  /*629f0*/  STL.64 [R1+0x2cd8], R26 ;  /* 0x002cd81a01007387 */ /* 0x000fe40000100a00 */
[----:B------:R0:W-:Y:S02]  /*62a00*/  STL.64 [R1+0x2cd0], R24 ;  /* 0x002cd01801007387 */ /* 0x0001e40000100a00 */
[----:B0-----:R-:W2:Y:S01]  /*62a10*/  LDL.LU R24, [R1+0x2b0] ;  /* 0x0002b00001187983 */ /* 0x001ea20000300800 */
[----:B------:R-:W2:Y:S02]  /*62a20*/  LDL.LU R25, [R1+0x2b4] ;  /* 0x0002b40001197983 */ /* 0x000ea40000300800 */
[----:B------:R-:W2:Y:S02]  /*62a30*/  LDL.LU R26, [R1+0x2b8] ;  /* 0x0002b800011a7983 */ /* 0x000ea40000300800 */
[----:B------:R-:W2:Y:S02]  /*62a40*/  LDL.LU R27, [R1+0x2bc] ;  /* 0x0002bc00011b7983 */ /* 0x000ea40000300800 */
[----:B---3--:R-:W-:-:S02]  /*62a50*/  IMAD.MOV.U32 R8, RZ, RZ, R12 ;  /* 0x000000ffff087224 */ /* 0x008fc400078e000c */
[----:B----4-:R-:W-:Y:S01]  /*62a60*/  IMAD.MOV.U32 R9, RZ, RZ, R13 ;  /* 0x000000ffff097224 */ /* 0x010fe200078e000d */
[----:B------:R-:W3:Y:S01]  /*62a70*/  LDL.LU R12, [R1+0x2d44] ;  /* 0x002d4400010c7983 */ /* 0x000ee20000300800 */
[----:B------:R-:W3:Y:S02]  /*62a80*/  LDL.LU R13, [R1+0x2d40] ;  /* 0x002d4000010d7983 */ /* 0x000ee40000300800 */
[----:B------:R-:W3:Y:S02]  /*62a90*/  LDL.LU R4, [R1+0x3c0] ;  /* 0x0003c00001047983 */ /* 0x000ee40000300800 */
[----:B------:R-:W3:Y:S01]  /*62aa0*/  LDL.LU R5, [R1+0x3c4] ;  /* 0x0003c40001057983 */ /* 0x000ee20000300800 */
[----:B------:R-:W3:Y:S01]  /*62ab0*/  LDL.LU R6, [R1+0x3c8] ;  /* 0x0003c80001067983 */ /* 0x000ee20000300800 */
[----:B------:R-:W3:Y:S03]  /*62ac0*/  LDL.LU R7, [R1+0x3cc] ;  /* 0x0003cc0001077983 */ /* 0x000ee60000300800 */
        /* <DEDUP_REMOVED lines=20> */
[----:B0-----:R-:W4:Y:S01]  /*62c10*/  LDL.LU R16, [R1+0x3d0] ;  /* 0x0003d00001107983 */ /* 0x001f220000300800 */
[----:B------:R-:W4:Y:S02]  /*62c20*/  LDL.LU R17, [R1+0x3d4] ;  /* 0x0003d40001117983 */ /* 0x000f240000300800 */
[----:B------:R-:W2:Y:S02]  /*62c30*/  LDL.LU R18, [R1+0x3d8] ;  /* 0x0003d80001127983 */ /* 0x000ea40000300800 */
[----:B------:R-:W2:Y:S01]  /*62c40*/  LDL.LU R19, [R1+0x3dc] ;  /* 0x0003dc0001137983 */ /* 0x000ea20000300800 */
[----:B---3--:R-:W-:Y:S01]  /*62c50*/  HMMA.16816.F32.BF16 R20, R20, R12, R4 ;  /* 0x0000000c1414723c */ /* 0x008fe20000041804 */
[----:B--2---:R-:W-:Y:S01]  /*62c60*/  STL.64 [R1+0x2c88], R18 ;  /* 0x002c881201007387 */ /* 0x004fe20000100a00 */
[----:B----4-:R0:W-:Y:S03]  /*62c70*/  STL.64 [R1+0x2c80], R16 ;  /* 0x002c801001007387 */ /* 0x0101e60000100a00 */
[----:B0-----:R-:W2:Y:S01]  /*62c80*/  LDL.LU R16, [R1+0x3e0] ;  /* 0x0003e00001107983 */ /* 0x001ea20000300800 */
[----:B------:R-:W2:Y:S02]  /*62c90*/  LDL.LU R17, [R1+0x3e4] ;  /* 0x0003e40001117983 */ /* 0x000ea40000300800 */
[----:B------:R-:W2:Y:S02]  /*62ca0*/  LDL.LU R18, [R1+0x3e8] ;  /* 0x0003e80001127983 */ /* 0x000ea40000300800 */
[----:B------:R-:W2:Y:S01]  /*62cb0*/  LDL.LU R19, [R1+0x3ec] ;  /* 0x0003ec0001137983 */ /* 0x000ea20000300800 */
[----:B------:R-:W3:Y:S01]  /*62cc0*/  LDL.LU.64 R6, [R1+0x2d38] ;  /* 0x002d380001067983 */ /* 0x000ee20000300a00 */
[----:B------:R-:W4:Y:S11]  /*62cd0*/  LDL.LU.64 R4, [R1+0x2d30] ;  /* 0x002d300001047983 */ /* 0x000f360000300a00 */
[----:B------:R3:W-:Y:S02]  /*62ce0*/  STL.64 [R1+0x300], R20 ;  /* 0x0003001401007387 */ /* 0x0007e40000100a00 */
[----:B------:R-:W-:Y:S02]  /*62cf0*/  STL.64 [R1+0x308], R22 ;  /* 0x0003081601007387 */ /* 0x000fe40000100a00 */
[----:B---3--:R-:W-:-:S02]  /*62d00*/  IMAD.MOV.U32 R20, RZ, RZ, R7 ;  /* 0x000000ffff147224 */ /* 0x008fc400078e0007 */
[----:B------:R-:W4:Y:S01]  /*62d10*/  LDL.LU R7, [R1+0x2d28] ;  /* 0x002d280001077983 */ /* 0x000f220000300800 */
[----:B------:R0:W-:Y:S03]  /*62d20*/  STL.64 [R1+0x2c10], R12 ;  /* 0x002c100c01007387 */ /* 0x0001e60000100a00 */
[----:B0-----:R-:W3:Y:S01]  /*62d30*/  LDL.LU R12, [R1+0x290] ;  /* 0x00029000010c7983 */ /* 0x001ee20000300800 */
[----:B------:R-:W3:Y:S02]  /*62d40*/  LDL.LU R13, [R1+0x294] ;  /* 0x00029400010d7983 */ /* 0x000ee40000300800 */
[----:B------:R-:W3:Y:S02]  /*62d50*/  LDL.LU R14, [R1+0x298] ;  /* 0x00029800010e7983 */ /* 0x000ee40000300800 */
[----:B------:R-:W3:Y:S01]  /*62d60*/  LDL.LU R15, [R1+0x29c] ;  /* 0x00029c00010f7983 */ /* 0x000ee20000300800 */
[C---:B----4-:R-:W-:Y:S01]  /*62d70*/  HMMA.16816.F32.BF16 R8, R4.reuse, R8, R24 ;  /* 0x000000080408723c */ /* 0x050fe20000041818 */
[----:B------:R-:W4:Y:S01]  /*62d80*/  LDL.LU.64 R26, [R1+0x2d20] ;  /* 0x002d2000011a7983 */ /* 0x000f220000300a00 */
[----:B------:R-:W4:Y:S11]  /*62d90*/  LDL.LU.64 R24, [R1+0x2d18] ;  /* 0x002d180001187983 */ /* 0x000f360000300a00 */
[----:B------:R-:W-:Y:S10]  /*62da0*/  @!UPT UIADD3 URZ, URZ, URZ, URZ ;  /* 0x0000003f3f3ff290 */ /* 0x000ff4000fffe03f */
        /* <DEDUP_REMOVED lines=17> */
[----:B----4-:R-:W-:Y:S02]  /*62ec0*/  HMMA.16816.F32.BF16 R8, R4, R8, R24 ;  /* 0x000000080408723c */ /* 0x010fe40000041818 */
[----:B------:R-:W4:Y:S01]  /*62ed0*/  LDL.LU.64 R26, [R1+0x2cd8] ;  /* 0x002cd800011a7983 */ /* 0x000f220000300a00 */
[----:B------:R-:W4:Y:S11]  /*62ee0*/  LDL.LU.64 R24, [R1+0x2cd0] ;  /* 0x002cd00001187983 */ /* 0x000f360000300a00 */
[----:B------:R-:W-:Y:S09]  /*62ef0*/  @!UPT UIADD3 URZ, URZ, URZ, URZ ;  /* 0x0000003f3f3ff290 */ /* 0x000ff2000fffe03f */
[----:B------:R0:W-:Y:S01]  /*62f00*/  STL.64 [R1+0x430], R8 ;  /* 0x0004300801007387 */ /* 0x0001e20000100a00 */
[----:B------:R4:W-:Y:S03]  /*62f10*/  STL.64 [R1+0x438], R10 ;  /* 0x0004380a01007387 */ /* 0x0009e60000100a00 */
[----:B0-----:R-:W4:Y:S01]  /*62f20*/  LDL.LU.64 R8, [R1+0x2cc8] ;  /* 0x002cc80001087983 */ /* 0x001f220000300a00 */
[----:B------:R-:W-:-:S07]  /*62f30*/  IMAD.MOV.U32 R21, RZ, RZ, R3 ;  /* 0x000000ffff157224 */ /* 0x000fce00078e0003 */
[C---:B---3--:R-:W-:Y:S08]  /*62f40*/  HMMA.16816.F32.BF16 R20, R4.reuse, R20, R12 ;  /* 0x000000140414723c */ /* 0x048ff0000004180c */
[C---:B----4-:R-:W-:Y:S01]  /*62f50*/  HMMA.16816.F32.BF16 R8, R4.reuse, R8, R24 ;  /* 0x000000080408723c */ /* 0x050fe20000041818 */
[----:B------:R-:W3:Y:S01]  /*62f60*/  LDL.LU.64 R26, [R1+0x2cc0] ;  /* 0x002cc000011a7983 */ /* 0x000ee20000300a00 */
[----:B------:R-:W3:Y:S11]  /*62f70*/  LDL.LU.64 R24, [R1+0x2cb8] ;  /* 0x002cb80001187983 */ /* 0x000ef60000300a00 */
[----:B------:R-:W-:Y:S10]  /*62f80*/  @!UPT UIADD3 URZ, URZ, URZ, URZ ;  /* 0x0000003f3f3ff290 */ /* 0x000ff4000fffe03f */
[----:B------:R0:W-:Y:S01]  /*62f90*/  STL.64 [R1+0x420], R8 ;  /* 0x0004200801007387 */ /* 0x0001e20000100a00 */
[----:B------:R-:W-:Y:S03]  /*62fa0*/  STL.64 [R1+0x428], R10 ;  /* 0x0004280a01007387 */ /* 0x000fe60000100a00 */
[----:B0-----:R-:W3:Y:S01]  /*62fb0*/  LDL.LU.64 R8, [R1+0x2cb0] ;  /* 0x002cb00001087983 */ /* 0x001ee20000300a00 */
[----:B------:R-:W4:Y:S02]  /*62fc0*/  LDL.LU R12, [R1+0x2d0] ;  /* 0x0002d000010c7983 */ /* 0x000f240000300800 */
[----:B------:R-:W-:Y:S02]  /*62fd0*/  STL.64 [R1+0x410], R20 ;  /* 0x0004101401007387 */ /* 0x000fe40000100a00 */
[----:B------:R-:W-:Y:S02]  /*62fe0*/  STL.64 [R1+0x418], R22 ;  /* 0x0004181601007387 */ /* 0x000fe40000100a00 */
[----:B------:R-:W0:Y:S04]  /*62ff0*/  LDSM.16.MT88.4 R20, [R0+0x13000] ;  /* 0x013000000014783b */ /* 0x000e280000004200 */
[----:B------:R-:W4:Y:S01]  /*63000*/  LDL.LU R13, [R1+0x2d4] ;  /* 0x0002d400010d7983 */ /* 0x000f220000300800 */
[----:B------:R-:W4:Y:S02]  /*63010*/  LDL.LU R14, [R1+0x2d8] ;  /* 0x0002d800010e7983 */ /* 0x000f240000300800 */
[----:B------:R-:W4:Y:S01]  /*63020*/  LDL.LU R15, [R1+0x2dc] ;  /* 0x0002dc00010f7983 */ /* 0x000f220000300800 */
[----:B0-----:R-:W-:Y:S01]  /*63030*/  STL.64 [R1+0x2af0], R22 ;  /* 0x002af01601007387 */ /* 0x001fe20000100a00 */
[----:B------:R0:W-:Y:S03]  /*63040*/  STL.64 [R1+0x2ae8], R20 ;  /* 0x002ae81401007387 */ /* 0x0001e60000100a00 */
        /* <DEDUP_REMOVED lines=19> */
[----:B------:R-:W3:Y:S01]  /*63180*/  LDL.LU R11, [R1+0x28c] ;  /* 0x00028c00010b7983 */ /* 0x000ee20000300800 */
[C---:B--2---:R-:W-:Y:S01]  /*63190*/  HMMA.16816.F32.BF16 R24, R4.reuse, R24, R16 ;  /* 0x000000180418723c */ /* 0x044fe20000041810 */
[----:B------:R-:W2:Y:S01]  /*631a0*/  LDL.LU.64 R18, [R1+0x2c88] ;  /* 0x002c880001127983 */ /* 0x000ea20000300a00 */
[----:B------:R-:W2:Y:S11]  /*631b0*/  LDL.LU.64 R16, [R1+0x2c80] ;  /* 0x002c800001107983 */ /* 0x000eb60000300a00 */
[----:B------:R-:W-:Y:S10]  /*631c0*/  @!UPT UIADD3 URZ, URZ, URZ, URZ ;  /* 0x0000003f3f3ff290 */ /* 0x000ff4000fffe03f */
        /* <DEDUP_REMOVED lines=25> */
[----:B------:R-:W4:Y:S11]  /*63360*/  LDL.LU.64 R16, [R1+0x2c28] ;  /* 0x002c280001107983 */ /* 0x000f360000300a00 */
        /* <DEDUP_REMOVED lines=14> */
[----:B------:R-:W-:Y:S01]  /*63450*/  STL.64 [R1+0x2b58], R26 ;  /* 0x002b581a01007387 */ /* 0x000fe20000100a00 */
[----:B------:R0:W-:Y:S03]  /*63460*/  STL.64 [R1+0x2b50], R24 ;  /* 0x002b501801007387 */ /* 0x0001e60000100a00 */
[----:B0-----:R-:W2:Y:S04]  /*63470*/  LDL.LU.64 R24, [R1+0x80] ;  /* 0x0000800001187983 */ /* 0x001ea80000300a00 */
[----:B--2---:R0:W-:Y:S04]  /*63480*/  STL.64 [R1+0x2bd8], R24 ;  /* 0x002bd81801007387 */ /* 0x0041e80000100a00 */
[----:B0-----:R-:W2:Y:S04]  /*63490*/  LDL.LU.64 R24, [R1+0x90] ;  /* 0x0000900001187983 */ /* 0x001ea80000300a00 */
[----:B--2---:R0:W-:Y:S04]  /*634a0*/  STL.64 [R1+0x2be0], R24 ;  /* 0x002be01801007387 */ /* 0x0041e80000100a00 */
[----:B0-----:R-:W2:Y:S01]  /*634b0*/  LDL.LU.64 R24, [R1+0xa0] ;  /* 0x0000a00001187983 */ /* 0x001ea20000300a00 */
[C---:B----4-:R-:W-:Y:S03]  /*634c0*/  HMMA.16816.F32.BF16 R12, R4.reuse, R16, R12 ;  /* 0x00000010040c723c */ /* 0x050fe6000004180c */
[----:B--2---:R0:W-:Y:S04]  /*634d0*/  STL.64 [R1+0x2bf0], R24 ;  /* 0x002bf01801007387 */ /* 0x0041e80000100a00 */
[----:B0-----:R-:W2:Y:S04]  /*634e0*/  LDL.LU.64 R24, [R1+0xb0] ;  /* 0x0000b00001187983 */ /* 0x001ea80000300a00 */
[----:B--2---:R0:W-:Y:S04]  /*634f0*/  STL.64 [R1+0x2bf8], R24 ;  /* 0x002bf81801007387 */ /* 0x0041e80000100a00 */
[----:B0-----:R-:W2:Y:S08]  /*63500*/  LDL.LU.64 R24, [R1+0xc0] ;  /* 0x0000c00001187983 */ /* 0x001eb00000300a00 */
[----:B------:R0:W-:Y:S02]  /*63510*/  STL.64 [R1+0x380], R12 ;  /* 0x0003800c01007387 */ /* 0x0001e40000100a00 */
[----:B------:R-:W-:Y:S01]  /*63520*/  STL.64 [R1+0x388], R14 ;  /* 0x0003880e01007387 */ /* 0x000fe20000100a00 */
[----:B0-----:R-:W3:Y:S01]  /*63530*/  LDL.LU.64 R12, [R1+0x2c10] ;  /* 0x002c1000010c7983 */ /* 0x001ee20000300a00 */
[----:B------:R-:W-:Y:S02]  /*63540*/  STL [R1+0x2b3c], R16 ;  /* 0x002b3c1001007387 */ /* 0x000fe40000100800 */
[----:B------:R0:W-:Y:S02]  /*63550*/  STL [R1+0x2b38], R17 ;  /* 0x002b381101007387 */ /* 0x0001e40000100800 */
[----:B0-----:R-:W4:Y:S01]  /*63560*/  LDL.LU.64 R16, [R1+0x70] ;  /* 0x0000700001107983 */ /* 0x001f220000300a00 */
[----:B---3--:R-:W-:Y:S03]  /*63570*/  HMMA.16816.F32.BF16 R4, R4, R12, R8 ;  /* 0x0000000c0404723c */ /* 0x008fe60000041808 */
[----:B----4-:R0:W-:Y:S04]  /*63580*/  STL.64 [R1+0x2be8], R16 ;  /* 0x002be81001007387 */ /* 0x0101e80000100a00 */
[----:B0-----:R-:W3:Y:S01]  /*63590*/  LDL.LU R16, [R1+0x250] ;  /* 0x0002500001107983 */ /* 0x001ee20000300800 */
[----:B------:R-:W3:Y:S02]  /*635a0*/  LDL.LU R17, [R1+0x254] ;  /* 0x0002540001117983 */ /* 0x000ee40000300800 */
[----:B------:R-:W3:Y:S02]  /*635b0*/  LDL.LU R18, [R1+0x258] ;  /* 0x0002580001127983 */ /* 0x000ee40000300800 */
[----:B------:R-:W3:Y:S01]  /*635c0*/  LDL.LU R19, [R1+0x25c] ;  /* 0x00025c0001137983 */ /* 0x000ee20000300800 */
[----:B------:R-:W2:Y:S01]  /*635d0*/  LDL.LU.64 R10, [R1+0x2c08] ;  /* 0x002c0800010a7983 */ /* 0x000ea20000300a00 */
[----:B------:R-:W2:Y:S09]  /*635e0*/  LDL.LU.64 R8, [R1+0x2c00] ;  /* 0x002c000001087983 */ /* 0x000eb20000300a00 */
[----:B------:R0:W-:Y:S02]  /*635f0*/  STL.64 [R1+0x2f0], R4 ;  /* 0x0002f00401007387 */ /* 0x0001e40000100a00 */
[----:B------:R1:W-:Y:S01]  /*63600*/  STL.64 [R1+0x2f8], R6 ;  /* 0x0002f80601007387 */ /* 0x0003e20000100a00 */
[----:B0-----:R-:W4:Y:S01]  /*63610*/  LDL.LU R4, [R1+0x220] ;  /* 0x0002200001047983 */ /* 0x001f220000300800 */
[----:B------:R-:W4:Y:S02]  /*63620*/  LDL.LU R5, [R1+0x224] ;  /* 0x0002240001057983 */ /* 0x000f240000300800 */
[----:B-1----:R-:W4:Y:S02]  /*63630*/  LDL.LU R6, [R1+0x228] ;  /* 0x0002280001067983 */ /* 0x002f240000300800 */
[----:B------:R-:W4:Y:S01]  /*63640*/  LDL.LU R7, [R1+0x22c] ;  /* 0x00022c0001077983 */ /* 0x000f220000300800 */
[----:B------:R0:W-:Y:S01]  /*63650*/  STL [R1+0x2b18], R12 ;  /* 0x002b180c01007387 */ /* 0x0001e20000100800 */
[----:B------:R1:W-:Y:S03]  /*63660*/  STL [R1+0x2b14], R13 ;  /* 0x002b140d01007387 */ /* 0x0003e60000100800 */
[----:B0-----:R-:W3:Y:S01]  /*63670*/  LDL.LU R12, [R1+0x240] ;  /* 0x00024000010c7983 */ /* 0x001ee20000300800 */
[----:B-1----:R-:W3:Y:S02]  /*63680*/  LDL.LU R13, [R1+0x244] ;  /* 0x00024400010d7983 */ /* 0x002ee40000300800 */
[----:B------:R-:W3:Y:S02]  /*63690*/  LDL.LU R14, [R1+0x248] ;  /* 0x00024800010e7983 */ /* 0x000ee40000300800 */
[----:B------:R-:W3:Y:S01]  /*636a0*/  LDL.LU R15, [R1+0x24c] ;  /* 0x00024c00010f7983 */ /* 0x000ee20000300800 */
[C---:B--2---:R-:W-:Y:S11]  /*636b0*/  HMMA.16816.F32.BF16 R20, R8.reuse, R24, R20 ;  /* 0x000000180814723c */ /* 0x044ff60000041814 */
[----:B------:R-:W-:Y:S11]  /*636c0*/  @!UPT UIADD3 URZ, URZ, URZ, URZ ;  /* 0x0000003f3f3ff290 */ /* 0x000ff6000fffe03f */
[----:B------:R-:W-:Y:S01]  /*636d0*/  @!UPT UIADD3 URZ, URZ, URZ, URZ ;  /* 0x0000003f3f3ff290 */ /* 0x000fe2000fffe03f */
[----:B------:R0:W-:Y:S01]  /*636e0*/  STL.64 [R1+0x2e0], R20 ;  /* 0x0002e01401007387 */ /* 0x0001e20000100a00 */
[----:B------:R-:W-:Y:S02]  /*636f0*/  STL.64 [R1+0x2e8], R22 ;  /* 0x0002e81601007387 */ /* 0x000fe40000100a00 */
[----:B0-----:R-:W-:Y:S02]  /*63700*/  IMAD.MOV.U32 R20, RZ, RZ, R25 ;  /* 0x000000ffff147224 */ /* 0x001fe400078e0019 */
[----:B------:R-:W-:Y:S02]  /*63710*/  IMAD.MOV.U32 R21, RZ, RZ, R24 ;  /* 0x000000ffff157224 */ /* 0x000fe400078e0018 */
[----:B------:R-:W2:Y:S01]  /*63720*/  LDL.LU.64 R24, [R1+0x2bf8] ;  /* 0x002bf80001187983 */ /* 0x000ea20000300a00 */
[----:B------:R0:W-:Y:S02]  /*63730*/  STL [R1+0x2b20], R20 ;  /* 0x002b201401007387 */ /* 0x0001e40000100800 */
[----:B------:R1:W-:Y:S01]  /*63740*/  STL [R1+0x2b1c], R21 ;  /* 0x002b1c1501007387 */ /* 0x0003e20000100800 */
[----:B0-----:R-:W2:Y:S01]  /*63750*/  LDL.LU R20, [R1+0x260] ;  /* 0x0002600001147983 */ /* 0x001ea20000300800 */
[----:B-1----:R-:W2:Y:S02]  /*63760*/  LDL.LU R21, [R1+0x264] ;  /* 0x0002640001157983 */ /* 0x002ea40000300800 */
[----:B------:R-:W2:Y:S02]  /*63770*/  LDL.LU R22, [R1+0x268] ;  /* 0x0002680001167983 */ /* 0x000ea40000300800 */
[----:B------:R-:W2:Y:S02]  /*63780*/  LDL.LU R23, [R1+0x26c] ;  /* 0x00026c0001177983 */ /* 0x000ea40000300800 */
[C---:B--2---:R-:W-:Y:S11]  /*63790*/  HMMA.16816.F32.BF16 R20, R8.reuse, R24, R20 ;  /* 0x000000180814723c */ /* 0x044ff60000041814 */
[----:B------:R-:W-:Y:S11]  /*637a0*/  @!UPT UIADD3 URZ, URZ, URZ, URZ ;  /* 0x0000003f3f3ff290 */ /* 0x000ff6000fffe03f */
[----:B------:R-:W-:Y:S01]  /*637b0*/  @!UPT UIADD3 URZ, URZ, URZ, URZ ;  /* 0x0000003f3f3ff290 */ /* 0x000fe2000fffe03f */
[----:B------:R-:W-:Y:S01]  /*637c0*/  STL.64 [R1+0x2d0], R20 ;  /* 0x0002d01401007387 */ /* 0x000fe20000100a00 */
[----:B------:R0:W-:Y:S02]  /*637d0*/  STL.64 [R1+0x2d8], R22 ;  /* 0x0002d81601007387 */ /* 0x0001e40000100a00 */
[----:B0-----:R-:W-:Y:S02]  /*637e0*/  IMAD.MOV.U32 R23, RZ, RZ, R24 ;  /* 0x000000ffff177224 */ /* 0x001fe400078e0018 */
[----:B------:R-:W-:Y:S02]  /*637f0*/  IMAD.MOV.U32 R22, RZ, RZ, R25 ;  /* 0x000000ffff167224 */ /* 0x000fe400078e0019 */
[----:B------:R-:W3:Y:S03]  /*63800*/  LDL.LU.64 R24, [R1+0x2bf0] ;  /* 0x002bf00001187983 */ /* 0x000ee60000300a00 */
[----:B------:R0:W-:Y:S02]  /*63810*/  STL [R1+0x2b28], R22 ;  /* 0x002b281601007387 */ /* 0x0001e40000100800 */
[----:B------:R1:W-:Y:S02]  /*63820*/  STL [R1+0x2b24], R23 ;  /* 0x002b241701007387 */ /* 0x0003e40000100800 */
[----:B------:R-:W2:Y:S01]  /*63830*/  LDL.LU R20, [R1+0x230] ;  /* 0x0002300001147983 */ /* 0x000ea20000300800 */
[----:B------:R-:W2:Y:S04]  /*63840*/  LDL.LU R21, [R1+0x234] ;  /* 0x0002340001157983 */ /* 0x000ea80000300800 */
[----:B0-----:R-:W2:Y:S01]  /*63850*/  LDL.LU R22, [R1+0x238] ;  /* 0x0002380001167983 */ /* 0x001ea20000300800 */
[----:B-1----:R-:W2:Y:S01]  /*63860*/  LDL.LU R23, [R1+0x23c] ;  /* 0x00023c0001177983 */ /* 0x002ea20000300800 */
[----:B---3--:R-:W-:Y:S01]  /*63870*/  HMMA.16816.F32.BF16 R16, R8, R24, R16 ;  /* 0x000000180810723c */ /* 0x008fe20000041810 */
[----:B------:R-:W-:-:S02]  /*63880*/  IMAD.MOV.U32 R0, RZ, RZ, R24 ;  /* 0x000000ffff007224 */ /* 0x000fc400078e0018 */
[----:B------:R-:W-:Y:S11]  /*63890*/  IMAD.MOV.U32 R3, RZ, RZ, R25 ;  /* 0x000000ffff037224 */ /* 0x000ff600078e0019 */
[----:B------:R-:W-:Y:S09]  /*638a0*/  @!UPT UIADD3 URZ, URZ, URZ, URZ ;  /* 0x0000003f3f3ff290 */ /* 0x000ff2000fffe03f */
[----:B------:R0:W-:Y:S01]  /*638b0*/  STL.64 [R1+0x2c0], R16 ;  /* 0x0002c01001007387 */ /* 0x0001e20000100a00 */
[----:B------:R-:W-:Y:S03]  /*638c0*/  STL.64 [R1+0x2c8], R18 ;  /* 0x0002c81201007387 */ /* 0x000fe60000100a00 */
[----:B0-----:R-:W4:Y:S01]  /*638d0*/  LDL.LU.64 R16, [R1+0x2be8] ;  /* 0x002be80001107983 */ /* 0x001f220000300a00 */
[----:B------:R-:W3:Y:S02]  /*638e0*/  LDL.LU.64 R24, [R1+0x2be0] ;  /* 0x002be00001187983 */ /* 0x000ee40000300a00 */
[----:B------:R-:W-:Y:S01]  /*638f0*/  STL [R1+0x2b2c], R0 ;  /* 0x002b2c0001007387 */ /* 0x000fe20000100800 */
[C---:B---3--:R-:W-:Y:S01]  /*63900*/  HMMA.16816.F32.BF16 R12, R8.reuse, R24, R12 ;  /* 0x00000018080c723c */ /* 0x048fe2000004180c */
[----:B------:R-:W-:Y:S11]  /*63910*/  IMAD.MOV.U32 R2, RZ, RZ, R25 ;  /* 0x000000ffff027224 */ /* 0x000ff600078e0019 */
[----:B------:R-:W-:Y:S11]  /*63920*/  @!UPT UIADD3 URZ, URZ, URZ, URZ ;  /* 0x0000003f3f3ff290 */ /* 0x000ff6000fffe03f */
[----:B------:R-:W-:Y:S01]  /*63930*/  STL.64 [R1+0x2b0], R12 ;  /* 0x0002b00c01007387 */ /* 0x000fe20000100a00 */
[----:B------:R0:W-:Y:S02]  /*63940*/  STL.64 [R1+0x2b8], R14 ;  /* 0x0002b80e01007387 */ /* 0x0001e40000100a00 */
[----:B0-----:R-:W-:Y:S02]  /*63950*/  IMAD.MOV.U32 R14, RZ, RZ, R24 ;  /* 0x000000ffff0e7224 */ /* 0x001fe400078e0018 */
[----:B------:R-:W2:Y:S02]  /*63960*/  LDL.LU.64 R24, [R1+0x2bd8] ;  /* 0x002bd80001187983 */ /* 0x000ea40000300a00 */
[C---:B--2---:R-:W-:Y:S01]  /*63970*/  HMMA.16816.F32.BF16 R20, R8.reuse, R24, R20 ;  /* 0x000000180814723c */ /* 0x044fe20000041814 */
[----:B------:R-:W-:Y:S02]  /*63980*/  IMAD.MOV.U32 R29, RZ, RZ, R24 ;  /* 0x000000ffff1d7224 */ /* 0x000fe400078e0018 */
[----:B------:R-:W-:Y:S11]  /*63990*/  IMAD.MOV.U32 R15, RZ, RZ, R25 ;  /* 0x000000ffff0f7224 */ /* 0x000ff600078e0019 */
[----:B------:R-:W-:Y:S09]  /*639a0*/  @!UPT UIADD3 URZ, URZ, URZ, URZ ;  /* 0x0000003f3f3ff290 */ /* 0x000ff2000fffe03f */
[----:B------:R0:W-:Y:S01]  /*639b0*/  STL.64 [R1+0x2a0], R20 ;  /* 0x0002a01401007387 */ /* 0x0001e20000100a00 */
[----:B------:R1:W-:Y:S02]  /*639c0*/  STL.64 [R1+0x2a8], R22 ;  /* 0x0002a81601007387 */ /* 0x0003e40000100a00 */
[----:B------:R-:W2:Y:S01]  /*639d0*/  LDL.LU.64 R24, [R1] ;  /* 0x0000000001187983 */ /* 0x000ea20000300a00 */
[C---:B----4-:R-:W-:Y:S01]  /*639e0*/  HMMA.16816.F32.BF16 R4, R8.reuse, R16, R4 ;  /* 0x000000100804723c */ /* 0x050fe20000041804 */
[----:B------:R-:W-:Y:S02]  /*639f0*/  IMAD.MOV.U32 R13, RZ, RZ, R16 ;  /* 0x000000ffff0d7224 */ /* 0x000fe400078e0010 */
[----:B------:R-:W-:Y:S01]  /*63a00*/  IMAD.MOV.U32 R28, RZ, RZ, R17 ;  /* 0x000000ffff1c7224 */ /* 0x000fe200078e0011 */
[----:B--2---:R-:W-:Y:S11]  /*63a10*/  STL.64 [R1+0x2b70], R24 ;  /* 0x002b701801007387 */ /* 0x004ff60000100a00 */
[----:B------:R-:W-:Y:S08]  /*63a20*/  @!UPT UIADD3 URZ, URZ, URZ, URZ ;  /* 0x0000003f3f3ff290 */ /* 0x000ff0000fffe03f */
[----:B------:R-:W-:Y:S02]  /*63a30*/  STL.64 [R1+0x290], R4 ;  /* 0x0002900401007387 */ /* 0x000fe40000100a00 */
[----:B------:R-:W-:Y:S02]  /*63a40*/  STL.64 [R1+0x298], R6 ;  /* 0x0002980601007387 */ /* 0x000fe40000100a00 */
[----:B0-----:R-:W2:Y:S01]  /*63a50*/  LDL.LU R20, [R1+0x210] ;  /* 0x0002100001147983 */ /* 0x001ea20000300800 */
[----:B------:R-:W2:Y:S01]  /*63a60*/  LDL.LU R21, [R1+0x214] ;  /* 0x0002140001157983 */ /* 0x000ea20000300800 */
[----:B-1----:R-:W2:Y:S02]  /*63a70*/  LDL.LU R22, [R1+0x218] ;  /* 0x0002180001167983 */ /* 0x002ea40000300800 */
[----:B------:R-:W2:Y:S02]  /*63a80*/  LDL.LU R23, [R1+0x21c] ;  /* 0x00021c0001177983 */ /* 0x000ea40000300800 */
[----:B------:R-:W-:Y:S01]  /*63a90*/  STL.64 [R1+0x2bd0], R14 ;  /* 0x002bd00e01007387 */ /* 0x000fe20000100a00 */
[----:B------:R0:W-:Y:S04]  /*63aa0*/  STL [R1+0x2bc8], R13 ;  /* 0x002bc80d01007387 */ /* 0x0001e80000100800 */
[----:B0-----:R-:W2:Y:S01]  /*63ab0*/  LDL.LU.64 R12, [R1+0x60] ;  /* 0x00006000010c7983 */ /* 0x001ea20000300a00 */
[----:B------:R-:W3:Y:S02]  /*63ac0*/  LDL.LU R16, [R1+0x580] ;  /* 0x0005800001107983 */ /* 0x000ee40000300800 */
[----:B------:R-:W3:Y:S02]  /*63ad0*/  LDL.LU R17, [R1+0x584] ;  /* 0x0005840001117983 */ /* 0x000ee40000300800 */
[----:B------:R-:W4:Y:S01]  /*63ae0*/  LDL.LU R18, [R1+0x588] ;  /* 0x0005880001127983 */ /* 0x000f220000300800 */
[----:B------:R-:W4:Y:S01]  /*63af0*/  LDL.LU R19, [R1+0x58c] ;  /* 0x00058c0001137983 */ /* 0x000f220000300800 */
[----:B------:R-:W2:Y:S03]  /*63b00*/  LDL R7, [R1+0x688] ;  /* 0x0006880001077983 */ /* 0x000ea60000100800 */
[----:B----4-:R-:W-:Y:S01]  /*63b10*/  STL.64 [R1+0x2b80], R18 ;  /* 0x002b801201007387 */ /* 0x010fe20000100a00 */
[----:B---3--:R0:W-:Y:S01]  /*63b20*/  STL.64 [R1+0x2b78], R16 ;  /* 0x002b781001007387 */ /* 0x0081e20000100a00 */
[----:B--2---:R-:W-:Y:S02]  /*63b30*/  HMMA.16816.F32.BF16 R20, R8, R12, R20 ;  /* 0x0000000c0814723c */ /* 0x004fe40000041814 */
[----:B------:R-:W1:Y:S04]  /*63b40*/  LDSM.16.MT88.4 R4, [R7+0x13800] ;  /* 0x013800000704783b */ /* 0x000e680000004200 */
[----:B0-----:R-:W2:Y:S04]  /*63b50*/  LDL.LU.64 R16, [R1+0x20] ;  /* 0x0000200001107983 */ /* 0x001ea80000300a00 */
[----:B--2---:R0:W-:Y:S04]  /*63b60*/  STL.64 [R1+0x2b90], R16 ;  /* 0x002b901001007387 */ /* 0x0041e80000100a00 */
[----:B0-----:R-:W2:Y:S04]  /*63b70*/  LDL.LU.64 R16, [R1+0x30] ;  /* 0x0000300001107983 */ /* 0x001ea80000300a00 */
[----:B--2---:R0:W-:Y:S04]  /*63b80*/  STL.64 [R1+0x2ba8], R16 ;  /* 0x002ba81001007387 */ /* 0x0041e80000100a00 */
[----:B0-----:R-:W2:Y:S04]  /*63b90*/  LDL.LU.64 R16, [R1+0x40] ;  /* 0x0000400001107983 */ /* 0x001ea80000300a00 */
[----:B--2---:R-:W-:Y:S01]  /*63ba0*/  STL.64 [R1+0x2bc0], R16 ;  /* 0x002bc01001007387 */ /* 0x004fe20000100a00 */
[----:B------:R-:W2:Y:S03]  /*63bb0*/  LDL.LU.64 R24, [R1+0x10] ;  /* 0x0000100001187983 */ /* 0x000ea60000300a00 */
[----:B--2---:R0:W-:Y:S04]  /*63bc0*/  STL.64 [R1+0x2b88], R24 ;  /* 0x002b881801007387 */ /* 0x0041e80000100a00 */
[----:B0-----:R-:W2:Y:S01]  /*63bd0*/  LDL.LU R24, [R1+0x590] ;  /* 0x0005900001187983 */ /* 0x001ea20000300800 */
[----:B------:R-:W2:Y:S02]  /*63be0*/  LDL.LU R25, [R1+0x594] ;  /* 0x0005940001197983 */ /* 0x000ea40000300800 */
[----:B------:R-:W3:Y:S02]  /*63bf0*/  LDL.LU R26, [R1+0x598] ;  /* 0x00059800011a7983 */ /* 0x000ee40000300800 */
[----:B------:R-:W3:Y:S01]  /*63c00*/  LDL.LU R27, [R1+0x59c] ;  /* 0x00059c00011b7983 */ /* 0x000ee20000300800 */
[----:B------:R-:W4:Y:S04]  /*63c10*/  LDL.LU.64 R16, [R1+0x50] ;  /* 0x0000500001107983 */ /* 0x000f280000300a00 */
        /* <DEDUP_REMOVED lines=13> */
[----:B------:R-:W-:Y:S02]  /*63cf0*/  STL.64 [R1+0x288], R22 ;  /* 0x0002881601007387 */ /* 0x000fe40000100a00 */
[----:B------:R-:W3:Y:S02]  /*63d00*/  LDL.LU.64 R14, [R1+0x2bd0] ;  /* 0x002bd000010e7983 */ /* 0x000ee40000300a00 */
[----:B0-----:R-:W-:-:S02]  /*63d10*/  IMAD.MOV.U32 R21, RZ, RZ, R12 ;  /* 0x000000ffff157224 */ /* 0x001fc400078e000c */
[----:B------:R-:W-:Y:S02]  /*63d20*/  IMAD.MOV.U32 R12, RZ, RZ, R13 ;  /* 0x000000ffff0c7224 */ /* 0x000fe400078e000d */
[----:B------:R-:W2:Y:S04]  /*63d30*/  LDL.LU R13, [R1+0x2bc8] ;  /* 0x002bc800010d7983 */ /* 0x000ea80000300800 */
[----:B---3--:R-:W-:Y:S04]  /*63d40*/  STL.64 [R1+0x2b48], R14 ;  /* 0x002b480e01007387 */ /* 0x008fe80000100a00 */
[----:B--2---:R0:W-:Y:S04]  /*63d50*/  STL.64 [R1+0x2b40], R12 ;  /* 0x002b400c01007387 */ /* 0x0041e80000100a00 */
        /* <DEDUP_REMOVED lines=11> */
[----:B------:R0:W-:Y:S03]  /*63e10*/  STL.64 [R1+0x2998], R4 ;  /* 0x0029980401007387 */ /* 0x0001e60000100a00 */
[----:B0-----:R-:W4:Y:S01]  /*63e20*/  LDL.LU R4, [R1+0x5c0] ;  /* 0x0005c00001047983 */ /* 0x001f220000300800 */
[----:B------:R-:W4:Y:S02]  /*63e30*/  LDL.LU R5, [R1+0x5c4] ;  /* 0x0005c40001057983 */ /* 0x000f240000300800 */
[----:B------:R-:W4:Y:S02]  /*63e40*/  LDL.LU R6, [R1+0x5c8] ;  /* 0x0005c80001067983 */ /* 0x000f240000300800 */
[----:B------:R-:W4:Y:S02]  /*63e50*/  LDL.LU R7, [R1+0x5cc] ;  /* 0x0005cc0001077983 */ /* 0x000f240000300800 */
        /* <DEDUP_REMOVED lines=30> */
[----:B------:R0:W-:Y:S01]  /*64040*/  STL.64 [R1+0x240], R24 ;  /* 0x0002401801007387 */ /* 0x0001e20000100a00 */
[----:B------:R-:W-:Y:S03]  /*64050*/  STL.64 [R1+0x248], R26 ;  /* 0x0002481a01007387 */ /* 0x000fe60000100a00 */
[----:B0-----:R-:W3:Y:S01]  /*64060*/  LDL.LU.64 R24, [R1+0x2b88] ;  /* 0x002b880001187983 */ /* 0x001ee20000300a00 */
[----:B------:R-:W3:Y:S02]  /*64070*/  LDL.LU.64 R18, [R1+0x2b80] ;  /* 0x002b800001127983 */ /* 0x000ee40000300a00 */
[----:B------:R-:W3:Y:S02]  /*64080*/  LDL.LU.64 R16, [R1+0x2b78] ;  /* 0x002b780001107983 */ /* 0x000ee40000300a00 */
[C---:B---3--:R-:W-:Y:S11]  /*64090*/  HMMA.16816.F32.BF16 R16, R8.reuse, R24, R16 ;  /* 0x000000180810723c */ /* 0x048ff60000041810 */
[----:B------:R-:W-:Y:S11]  /*640a0*/  @!UPT UIADD3 URZ, URZ, URZ, URZ ;  /* 0x0000003f3f3ff290 */ /* 0x000ff6000fffe03f */
[----:B------:R-:W-:Y:S01]  /*640b0*/  @!UPT UIADD3 URZ, URZ, URZ, URZ ;  /* 0x0000003f3f3ff290 */ /* 0x000fe2000fffe03f */
[----:B------:R-:W-:Y:S01]  /*640c0*/  STL.64 [R1+0x230], R16 ;  /* 0x0002301001007387 */ /* 0x000fe20000100a00 */
[----:B------:R0:W-:Y:S02]  /*640d0*/  STL.64 [R1+0x238], R18 ;  /* 0x0002381201007387 */ /* 0x0001e40000100a00 */
[----:B0-----:R-:W-:Y:S02]  /*640e0*/  IMAD.MOV.U32 R19, RZ, RZ, R24 ;  /* 0x000000ffff137224 */ /* 0x001fe400078e0018 */
[----:B------:R-:W-:Y:S02]  /*640f0*/  IMAD.MOV.U32 R18, RZ, RZ, R25 ;  /* 0x000000ffff127224 */ /* 0x000fe400078e0019 */
        /* <DEDUP_REMOVED lines=9> */
[----:B------:R-:W3:Y:S02]  /*64190*/  LDL.LU.64 R26, [R1+0x2b58] ;  /* 0x002b5800011a7983 */ /* 0x000ee40000300a00 */
[----:B------:R-:W2:Y:S02]  /*641a0*/  LDL.LU.64 R24, [R1+0x2b50] ;  /* 0x002b500001187983 */ /* 0x000ea40000300a00 */
[----:B--2---:R-:W-:Y:S11]  /*641b0*/  HMMA.16816.F32.BF16 R12, R8, R24, R12 ;  /* 0x00000018080c723c */ /* 0x004ff6000004180c */
[----:B------:R-:W-:Y:S11]  /*641c0*/  @!UPT UIADD3 URZ, URZ, URZ, URZ ;  /* 0x0000003f3f3ff290 */ /* 0x000ff6000fffe03f */
[----:B------:R-:W-:Y:S01]  /*641d0*/  @!UPT UIADD3 URZ, URZ, URZ, URZ ;  /* 0x0000003f3f3ff290 */ /* 0x000fe2000fffe03f */
[----:B------:R-:W-:Y:S01]  /*641e0*/  STL.64 [R1+0x210], R12 ;  /* 0x0002100c01007387 */ /* 0x000fe20000100a00 */
[----:B------:R0:W-:Y:S03]  /*641f0*/  STL.64 [R1+0x218], R14 ;  /* 0x0002180e01007387 */ /* 0x0001e60000100a00 */
[----:B0-----:R-:W2:Y:S01]  /*64200*/  LDL.LU.64 R14, [R1+0x2b48] ;  /* 0x002b4800010e7983 */ /* 0x001ea20000300a00 */
[----:B------:R-:W4:Y:S02]  /*64210*/  LDL.LU.64 R12, [R1+0x2b40] ;  /* 0x002b4000010c7983 */ /* 0x000f240000300a00 */
[----:B---3--:R-:W-:Y:S02]  /*64220*/  STL.64 [R1+0x29c0], R26 ;  /* 0x0029c01a01007387 */ /* 0x008fe40000100a00 */
[----:B------:R0:W-:Y:S02]  /*64230*/  STL.64 [R1+0x29b8], R24 ;  /* 0x0029b81801007387 */ /* 0x0001e40000100a00 */
[----:B0-----:R-:W-:-:S02]  /*64240*/  IMAD.MOV.U32 R24, RZ, RZ, R16 ;  /* 0x000000ffff187224 */ /* 0x001fc400078e0010 */
[----:B------:R-:W-:Y:S01]  /*64250*/  IMAD.MOV.U32 R25, RZ, RZ, R17 ;  /* 0x000000ffff197224 */ /* 0x000fe200078e0011 */
[----:B------:R-:W3:Y:S01]  /*64260*/  LDL.LU R16, [R1+0x2b3c] ;  /* 0x002b3c0001107983 */ /* 0x000ee20000300800 */
[----:B------:R-:W3:Y:S03]  /*64270*/  LDL.LU R17, [R1+0x2b38] ;  /* 0x002b380001117983 */ /* 0x000ee60000300800 */
[----:B------:R0:W-:Y:S02]  /*64280*/  STL.64 [R1+0x29d8], R24 ;  /* 0x0029d81801007387 */ /* 0x0001e40000100a00 */
[----:B0-----:R-:W-:Y:S02]  /*64290*/  IMAD.MOV.U32 R24, RZ, RZ, R19 ;  /* 0x000000ffff187224 */ /* 0x001fe400078e0013 */
[----:B------:R-:W-:Y:S01]  /*642a0*/  IMAD.MOV.U32 R25, RZ, RZ, R18 ;  /* 0x000000ffff197224 */ /* 0x000fe200078e0012 */
[----:B------:R-:W2:Y:S01]  /*642b0*/  LDL.LU R19, [R1+0x2b34] ;  /* 0x002b340001137983 */ /* 0x000ea20000300800 */
[----:B------:R-:W2:Y:S03]  /*642c0*/  LDL.LU R18, [R1+0x2b30] ;  /* 0x002b300001127983 */ /* 0x000ea60000300800 */
        /* <DEDUP_REMOVED lines=11> */
[----:B------:R-:W-:Y:S01]  /*64380*/  IMAD.MOV.U32 R25, RZ, RZ, R22 ;  /* 0x000000ffff197224 */ /* 0x000fe200078e0016 */
[----:B------:R-:W3:Y:S01]  /*64390*/  LDL.LU R0, [R1+0x2b2c] ;  /* 0x002b2c0001007983 */ /* 0x000ee20000300800 */
[----:B------:R-:W3:Y:S03]  /*643a0*/  LDL.LU R22, [R1+0x2b28] ;  /* 0x002b280001167983 */ /* 0x000ee60000300800 */
[----:B------:R-:W-:Y:S01]  /*643b0*/  STL.64 [R1+0x2a08], R24 ;  /* 0x002a081801007387 */ /* 0x000fe20000100a00 */
[----:B--2---:R-:W-:Y:S02]  /*643c0*/  STL.64 [R1+0x29d0], R18 ;  /* 0x0029d01201007387 */ /* 0x004fe40000100a00 */
[----:B------:R0:W-:Y:S02]  /*643d0*/  STL.64 [R1+0x29c8], R16 ;  /* 0x0029c81001007387 */ /* 0x0001e40000100a00 */
        /* <DEDUP_REMOVED lines=8> */
[----:B------:R0:W-:Y:S02]  /*64460*/  STL.64 [R1+0x2a20], R24 ;  /* 0x002a201801007387 */ /* 0x0001e40000100a00 */
[----:B0-----:R-:W-:Y:S02]  /*64470*/  IMAD.MOV.U32 R24, RZ, RZ, R7 ;  /* 0x000000ffff187224 */ /* 0x001fe400078e0007 */
        /* <DEDUP_REMOVED lines=18> */
[----:B----4-:R-:W-:Y:S01]  /*645a0*/  IMAD.MOV.U32 R25, RZ, RZ, R12 ;  /* 0x000000ffff197224 */ /* 0x010fe200078e000c */
        /* <DEDUP_REMOVED lines=35> */
[----:B------:R0:W-:Y:S01]  /*647e0*/  STL.64 [R1+0x2ab0], R24 ;  /* 0x002ab01801007387 */ /* 0x0001e20000100a00 */
[----:B---3--:R-:W-:Y:S02]  /*647f0*/  IMAD.MOV.U32 R4, RZ, RZ, R23 ;  /* 0x000000ffff047224 */ /* 0x008fe400078e0017 */
[----:B------:R-:W-:Y:S02]  /*64800*/  IMAD.MOV.U32 R5, RZ, RZ, R22 ;  /* 0x000000ffff057224 */ /* 0x000fe400078e0016 */
[----:B0-----:R-:W-:-:S02]  /*64810*/  IMAD.MOV.U32 R24, RZ, RZ, R0 ;  /* 0x000000ffff187224 */ /* 0x001fc400078e0000 */
        /* <DEDUP_REMOVED lines=10> */
[----:B------:R0:W-:Y:S01]  /*648c0*/  STL.64 [R1+0x2ad0], R4 ;  /* 0x002ad00401007387 */ /* 0x0001e20000100a00 */
[----:B------:R-:W2:Y:S02]  /*648d0*/  LDL.LU R24, [R1+0x520] ;  /* 0x0005200001187983 */ /* 0x000ea40000300800 */
[----:B------:R-:W2:Y:S02]  /*648e0*/  LDL.LU R25, [R1+0x524] ;  /* 0x0005240001197983 */ /* 0x000ea40000300800 */
[----:B------:R-:W2:Y:S01]  /*648f0*/  LDL.LU R26, [R1+0x528] ;  /* 0x00052800011a7983 */ /* 0x000ea20000300800 */
[----:B------:R-:W2:Y:S01]  /*64900*/  LDL.LU R27, [R1+0x52c] ;  /* 0x00052c00011b7983 */ /* 0x000ea20000300800 */
[----:B0-----:R-:W-:-:S02]  /*64910*/  IMAD.MOV.U32 R5, RZ, RZ, R20 ;  /* 0x000000ffff057224 */ /* 0x001fc400078e0014 */
[----:B----4-:R-:W-:Y:S01]  /*64920*/  IMAD.MOV.U32 R4, RZ, RZ, R21 ;  /* 0x000000ffff047224 */ /* 0x010fe200078e0015 */
[----:B------:R-:W4:Y:S01]  /*64930*/  LDL.LU R20, [R1+0x540] ;  /* 0x0005400001147983 */ /* 0x000f220000300800 */
[----:B------:R-:W4:Y:S02]  /*64940*/  LDL.LU R21, [R1+0x544] ;  /* 0x0005440001157983 */ /* 0x000f240000300800 */
        /* <DEDUP_REMOVED lines=26> */
[----:B----4-:R-:W-:Y:S01]  /*64af0*/  HMMA.16816.F32.BF16 R8, R8, R12, R20 ;  /* 0x0000000c0808723c */ /* 0x010fe20000041814 */
[----:B--2---:R-:W-:Y:S01]  /*64b00*/  STL.64 [R1+0x2ac0], R18 ;  /* 0x002ac01201007387 */ /* 0x004fe20000100a00 */
[----:B------:R0:W-:Y:S03]  /*64b10*/  STL.64 [R1+0x2ab8], R16 ;  /* 0x002ab81001007387 */ /* 0x0001e60000100a00 */
        /* <DEDUP_REMOVED lines=8> */
[----:B0-----:R-:W2:Y:S01]  /*64ba0*/  LDL.LU R8, [R1+0xf0] ;  /* 0x0000f00001087983 */ /* 0x001ea20000300800 */
[----:B------:R-:W2:Y:S02]  /*64bb0*/  LDL.LU R9, [R1+0xf4] ;  /* 0x0000f40001097983 */ /* 0x000ea40000300800 */
[----:B-1----:R-:W2:Y:S02]  /*64bc0*/  LDL.LU R10, [R1+0xf8] ;  /* 0x0000f800010a7983 */ /* 0x002ea40000300800 */
[----:B------:R-:W2:Y:S01]  /*64bd0*/  LDL.LU R11, [R1+0xfc] ;  /* 0x0000fc00010b7983 */ /* 0x000ea20000300800 */
        /* <DEDUP_REMOVED lines=8> */
[----:B------:R-:W2:Y:S11]  /*64c60*/  LDL.LU.64 R24, [R1+0x2ac8] ;  /* 0x002ac80001187983 */ /* 0x000eb60000300a00 */
[----:B------:R-:W-:Y:S10]  /*64c70*/  @!UPT UIADD3 URZ, URZ, URZ, URZ ;  /* 0x0000003f3f3ff290 */ /* 0x000ff4000fffe03f */
[----:B------:R0:W-:Y:S01]  /*64c80*/  STL.64 [R1+0x1b0], R4 ;  /* 0x0001b00401007387 */ /* 0x0001e20000100a00 */
[----:B------:R-:W-:Y:S03]  /*64c90*/  STL.64 [R1+0x1b8], R6 ;  /* 0x0001b80601007387 */ /* 0x000fe60000100a00 */
[----:B0-----:R-:W4:Y:S01]  /*64ca0*/  LDL.LU R4, [R1+0xe0] ;  /* 0x0000e00001047983 */ /* 0x001f220000300800 */
[----:B------:R-:W4:Y:S01]  /*64cb0*/  LDL.LU R5, [R1+0xe4] ;  /* 0x0000e40001057983 */ /* 0x000f220000300800 */
        /* <DEDUP_REMOVED lines=53> */
[----:B------:R0:W-:Y:S01]  /*65010*/  STL.64 [R1+0x130], R24 ;  /* 0x0001301801007387 */ /* 0x0001e20000100a00 */
[----:B------:R2:W-:Y:S03]  /*65020*/  STL [R1+0x138], R26 ;  /* 0x0001381a01007387 */ /* 0x0005e60000100800 */
[----:B0-----:R-:W2:Y:S01]  /*65030*/  LDL.LU.64 R24, [R1+0x2a08] ;  /* 0x002a080001187983 */ /* 0x001ea20000300a00 */
[----:B---3--:R-:W-:Y:S02]  /*65040*/  IMAD.MOV.U32 R6, RZ, RZ, R3 ;  /* 0x000000ffff067224 */ /* 0x008fe400078e0003 */
[----:B------:R-:W-:-:S05]  /*65050*/  IMAD.MOV.U32 R3, RZ, RZ, R27 ;  /* 0x000000ffff037224 */ /* 0x000fca00078e001b */
[----:B------:R-:W-:Y:S01]  /*65060*/  STL [R1+0x25c8], R3 ;  /* 0x0025c80301007387 */ /* 0x000fe20000100800 */
[C---:B--2---:R-:W-:Y:S03]  /*65070*/  HMMA.16816.F32.BF16 R24, R20.reuse, R24, R16 ;  /* 0x000000181418723c */ /* 0x044fe60000041810 */
[----:B------:R-:W2:Y:S01]  /*65080*/  LDL.LU.64 R18, [R1+0x2a00] ;  /* 0x002a000001127983 */ /* 0x000ea20000300a00 */
[----:B------:R-:W2:Y:S11]  /*65090*/  LDL.LU.64 R16, [R1+0x29f8] ;  /* 0x0029f80001107983 */ /* 0x000eb60000300a00 */
[----:B------:R-:W-:Y:S08]  /*650a0*/  @!UPT UIADD3 URZ, URZ, URZ, URZ ;  /* 0x0000003f3f3ff290 */ /* 0x000ff0000fffe03f */
        /* <DEDUP_REMOVED lines=10> */
[----:B------:R-:W-:Y:S02]  /*65150*/  IMAD.MOV.U32 R3, RZ, RZ, R27 ;  /* 0x000000ffff037224 */ /* 0x000fe400078e001b */
[----:B------:R-:W-:-:S03]  /*65160*/  IMAD.MOV.U32 R7, RZ, RZ, R0 ;  /* 0x000000ffff077224 */ /* 0x000fc600078e0000 */
[----:B------:R-:W-:Y:S01]  /*65170*/  STL [R1+0x25cc], R3 ;  /* 0x0025cc0301007387 */ /* 0x000fe20000100800 */
[C---:B--2---:R-:W-:Y:S03]  /*65180*/  HMMA.16816.F32.BF16 R24, R20.reuse, R24, R16 ;  /* 0x000000181418723c */ /* 0x044fe60000041810 */
[----:B------:R-:W2:Y:S01]  /*65190*/  LDL.LU.64 R18, [R1+0x29d0] ;  /* 0x0029d00001127983 */ /* 0x000ea20000300a00 */
[----:B------:R-:W4:Y:S11]  /*651a0*/  LDL.LU.64 R16, [R1+0x29c8] ;  /* 0x0029c80001107983 */ /* 0x000f360000300a00 */
[----:B------:R-:W-:Y:S08]  /*651b0*/  @!UPT UIADD3 URZ, URZ, URZ, URZ ;  /* 0x0000003f3f3ff290 */ /* 0x000ff0000fffe03f */
[----:B------:R-:W-:Y:S01]  /*651c0*/  STL.64 [R1+0x100], R24 ;  /* 0x0001001801007387 */ /* 0x000fe20000100a00 */
[----:B------:R0:W-:Y:S02]  /*651d0*/  STL [R1+0x108], R26 ;  /* 0x0001081a01007387 */ /* 0x0001e40000100800 */
[----:B------:R-:W-:Y:S02]  /*651e0*/  IMAD.MOV.U32 R0, RZ, RZ, R27 ;  /* 0x000000ffff007224 */ /* 0x000fe400078e001b */
[----:B0-----:R-:W3:Y:S01]  /*651f0*/  LDL.LU.64 R26, [R1+0x29c0] ;  /* 0x0029c000011a7983 */ /* 0x001ee20000300a00 */
[----:B------:R-:W2:Y:S02]  /*65200*/  LDL.LU.64 R24, [R1+0x29b8] ;  /* 0x0029b80001187983 */ /* 0x000ea40000300a00 */
[----:B------:R-:W-:Y:S01]  /*65210*/  STL [R1+0x25d0], R0 ;  /* 0x0025d00001007387 */ /* 0x000fe20000100800 */
[C---:B--2---:R-:W-:Y:S01]  /*65220*/  HMMA.16816.F32.BF16 R8, R20.reuse, R24, R8 ;  /* 0x000000181408723c */ /* 0x044fe20000041808 */
[----:B------:R-:W2:Y:S01]  /*65230*/  LDL R25, [R1+0x1ec4] ;  /* 0x001ec40001197983 */ /* 0x000ea20000100800 */
[----:B---3--:R-:W-:Y:S05]  /*65240*/  STL.64 [R1+0x28f0], R26 ;  /* 0x0028f01a01007387 */ /* 0x008fea0000100a00 */
[----:B------:R-:W-:Y:S11]  /*65250*/  IMAD.MOV.U32 R24, RZ, RZ, R2 ;  /* 0x000000ffff187224 */ /* 0x000ff600078e0002 */
[----:B------:R-:W-:Y:S05]  /*65260*/  @!UPT UIADD3 URZ, URZ, URZ, URZ ;  /* 0x0000003f3f3ff290 */ /* 0x000fea000fffe03f */
[----:B------:R-:W-:Y:S01]  /*65270*/  STL.64 [R1+0xf0], R8 ;  /* 0x0000f00801007387 */ /* 0x000fe20000100a00 */
[----:B------:R-:W-:Y:S03]  /*65280*/  STL.64 [R1+0xf8], R10 ;  /* 0x0000f80a01007387 */ /* 0x000fe60000100a00 */
[----:B--2---:R0:W-:Y:S01]  /*65290*/  STL [R1+0x2918], R25 ;  /* 0x0029181901007387 */ /* 0x0041e20000100800 */
[----:B------:R-:W2:Y:S03]  /*652a0*/  LDL.LU R2, [R1+0x29b0] ;  /* 0x0029b00001027983 */ /* 0x000ea60000300800 */
[----:B0-----:R-:W3:Y:S01]  /*652b0*/  LDL.LU R25, [R1+0x324] ;  /* 0x0003240001197983 */ /* 0x001ee20000300800 */
[----:B------:R-:W2:Y:S02]  /*652c0*/  LDL.LU R26, [R1+0x328] ;  /* 0x00032800011a7983 */ /* 0x000ea40000300800 */
[----:B------:R-:W2:Y:S01]  /*652d0*/  LDL.LU R27, [R1+0x32c] ;  /* 0x00032c00011b7983 */ /* 0x000ea20000300800 */
[----:B----4-:R-:W-:Y:S01]  /*652e0*/  HMMA.16816.F32.BF16 R4, R20, R16, R4 ;  /* 0x000000101404723c */ /* 0x010fe20000041804 */
[----:B--2---:R0:W-:Y:S01]  /*652f0*/  STL.64 [R1+0x2928], R26 ;  /* 0x0029281a01007387 */ /* 0x0041e20000100a00 */
[----:B---3--:R-:W-:Y:S03]  /*65300*/  STL.64 [R1+0x2920], R24 ;  /* 0x0029201801007387 */ /* 0x008fe60000100a00 */
[----:B0-----:R-:W2:Y:S01]  /*65310*/  LDL R26, [R1+0x88] ;  /* 0x00008800011a7983 */ /* 0x001ea20000100800 */
[----:B------:R-:W-:-:S05]  /*65320*/  IMAD.MOV.U32 R27, RZ, RZ, R2 ;  /* 0x000000ffff1b7224 */ /* 0x000fca00078e0002 */
[----:B--2---:R0:W-:Y:S11]  /*65330*/  STL.64 [R1+0x2938], R26 ;  /* 0x0029381a01007387 */ /* 0x0041f60000100a00 */
[----:B------:R-:W-:Y:S01]  /*65340*/  @!UPT UIADD3 URZ, URZ, URZ, URZ ;  /* 0x0000003f3f3ff290 */ /* 0x000fe2000fffe03f */
[----:B------:R-:W-:Y:S02]  /*65350*/  STL.64 [R1+0xe0], R4 ;  /* 0x0000e00401007387 */ /* 0x000fe40000100a00 */
[----:B------:R-:W-:Y:S01]  /*65360*/  STL [R1+0xe8], R6 ;  /* 0x0000e80601007387 */ /* 0x000fe20000100800 */
[----:B0-----:R-:W2:Y:S04]  /*65370*/  LDL R26, [R1+0x98] ;  /* 0x00009800011a7983 */ /* 0x001ea80000100800 */
[----:B------:R-:W2:Y:S04]  /*65380*/  LDL R27, [R1+0x9c] ;  /* 0x00009c00011b7983 */ /* 0x000ea80000100800 */
[----:B--2---:R0:W-:Y:S04]  /*65390*/  STL.64 [R1+0x2950], R26 ;  /* 0x0029501a01007387 */ /* 0x0041e80000100a00 */
[----:B0-----:R-:W2:Y:S04]  /*653a0*/  LDL.64 R26, [R1+0xa8] ;  /* 0x0000a800011a7983 */ /* 0x001ea80000100a00 */
[----:B--2---:R0:W-:Y:S01]  /*653b0*/  STL.64 [R1+0x2968], R26 ;  /* 0x0029681a01007387 */ /* 0x0041e20000100a00 */
[----:B------:R1:W-:Y:S03]  /*653c0*/  STL.64 [R1+0x2910], R18 ;  /* 0x0029101201007387 */ /* 0x0003e60000100a00 */
[----:B0-----:R-:W2:Y:S04]  /*653d0*/  LDL R26, [R1+0xb8] ;  /* 0x0000b800011a7983 */ /* 0x001ea80000100800 */
[----:B------:R-:W2:Y:S04]  /*653e0*/  LDL R27, [R1+0xbc] ;  /* 0x0000bc00011b7983 */ /* 0x000ea80000100800 */
[----:B-1----:R-:W3:Y:S04]  /*653f0*/  LDL R18, [R1+0x68] ;  /* 0x0000680001127983 */ /* 0x002ee80000100800 */
[----:B------:R-:W3:Y:S04]  /*65400*/  LDL R19, [R1+0x6c] ;  /* 0x00006c0001137983 */ /* 0x000ee80000100800 */
[----:B--2---:R-:W-:Y:S01]  /*65410*/  STL.64 [R1+0x2980], R26 ;  /* 0x0029801a01007387 */ /* 0x004fe20000100a00 */
[----:B---3--:R0:W-:Y:S02]  /*65420*/  STL.64 [R1+0x2930], R18 ;  /* 0x0029301201007387 */ /* 0x0081e40000100a00 */
[----:B------:R-:W2:Y:S02]  /*65430*/  LDL.LU R16, [R1+0x330] ;  /* 0x0003300001107983 */ /* 0x000ea40000300800 */
[----:B------:R-:W2:Y:S01]  /*65440*/  LDL.LU R17, [R1+0x334] ;  /* 0x0003340001117983 */ /* 0x000ea20000300800 */
[----:B0-----:R-:W3:Y:S01]  /*65450*/  LDL.LU R18, [R1+0x338] ;  /* 0x0003380001127983 */ /* 0x001ee20000300800 */
[----:B------:R-:W3:Y:S02]  /*65460*/  LDL.LU R19, [R1+0x33c] ;  /* 0x00033c0001137983 */ /* 0x000ee40000300800 */
[----:B------:R-:W4:Y:S02]  /*65470*/  LDL R11, [R1+0x1ec8] ;  /* 0x001ec800010b7983 */ /* 0x000f240000100800 */
[----:B------:R-:W4:Y:S01]  /*65480*/  LDL R26, [R1+0xc8] ;  /* 0x0000c800011a7983 */ /* 0x000f220000100800 */
[----:B------:R-:W4:Y:S01]  /*65490*/  LDL R27, [R1+0xcc] ;  /* 0x0000cc00011b7983 */ /* 0x000f220000100800 */
[----:B------:R-:W4:Y:S02]  /*654a0*/  LDL.LU R4, [R1+0xd0] ;  /* 0x0000d00001047983 */ /* 0x000f240000300800 */
[----:B------:R-:W4:Y:S02]  /*654b0*/  LDL.LU R5, [R1+0xd4] ;  /* 0x0000d40001057983 */ /* 0x000f240000300800 */
[----:B------:R-:W-:Y:S01]  /*654c0*/  IMAD.MOV.U32 R2, RZ, RZ, R7 ;  /* 0x000000ffff027224 */ /* 0x000fe200078e0007 */
[----:B------:R-:W4:Y:S01]  /*654d0*/  LDL.LU R6, [R1+0xd8] ;  /* 0x0000d80001067983 */ /* 0x000f220000300800 */
[----:B------:R-:W4:Y:S03]  /*654e0*/  LDL.LU R7, [R1+0xdc] ;  /* 0x0000dc0001077983 */ /* 0x000f260000300800 */
[----:B---3--:R-:W-:Y:S01]  /*654f0*/  STL.64 [R1+0x2948], R18 ;  /* 0x0029481201007387 */ /* 0x008fe20000100a00 */
[----:B--2---:R0:W-:Y:S03]  /*65500*/  STL.64 [R1+0x2940], R16 ;  /* 0x0029401001007387 */ /* 0x0041e60000100a00 */
[----:B----4-:R-:W1:Y:S04]  /*65510*/  LDSM.16.MT88.4 R8, [R11+0x13800] ;  /* 0x013800000b08783b */ /* 0x010e680000004200 */
        /* <DEDUP_REMOVED lines=23> */
[----:B------:R-:W-:Y:S01]  /*65690*/  STL [R1+0x2560], R2 ;  /* 0x0025600201007387 */ /* 0x000fe20000100800 */
[----:B-1----:R0:W-:Y:S02]  /*656a0*/  STL [R1+0x2864], R8 ;  /* 0x0028640801007387 */ /* 0x0021e40000100800 */
[----:B------:R1:W-:Y:S02]  /*656b0*/  STL [R1+0x2860], R9 ;  /* 0x0028600901007387 */ /* 0x0003e40000100800 */
[----:B------:R-:W-:Y:S01]  /*656c0*/  STL [R1+0x285c], R10 ;  /* 0x00285c0a01007387 */ /* 0x000fe20000100800 */
[----:B------:R-:W-:Y:S01]  /*656d0*/  STL [R1+0x2858], R11 ;  /* 0x0028580b01007387 */ /* 0x000fe20000100800 */
[----:B0-----:R-:W-:-:S02]  /*656e0*/  IMAD.MOV.U32 R8, RZ, RZ, R14 ;  /* 0x000000ffff087224 */ /* 0x001fc400078e000e */
[----:B-1----:R-:W-:Y:S01]  /*656f0*/  IMAD.MOV.U32 R9, RZ, RZ, R15 ;  /* 0x000000ffff097224 */ /* 0x002fe200078e000f */
[----:B------:R-:W3:Y:S01]  /*65700*/  LDL.LU R14, [R1+0x29ac] ;  /* 0x0029ac00010e7983 */ /* 0x000ee20000300800 */
[----:B------:R-:W3:Y:S02]  /*65710*/  LDL.LU R15, [R1+0x29a8] ;  /* 0x0029a800010f7983 */ /* 0x000ee40000300800 */
[----:B------:R-:W2:Y:S02]  /*65720*/  LDL.LU.64 R6, [R1+0x29a0] ;  /* 0x0029a00001067983 */ /* 0x000ea40000300a00 */
[----:B------:R-:W2:Y:S01]  /*65730*/  LDL.LU.64 R4, [R1+0x2998] ;  /* 0x0029980001047983 */ /* 0x000ea20000300a00 */
[----:B------:R-:W-:Y:S01]  /*65740*/  STL.64 [R1+0xd0], R20 ;  /* 0x0000d01401007387 */ /* 0x000fe20000100a00 */
[----:B------:R0:W-:Y:S03]  /*65750*/  STL.64 [R1+0xd8], R22 ;  /* 0x0000d81601007387 */ /* 0x0001e60000100a00 */
[----:B0-----:R-:W4:Y:S01]  /*65760*/  LDL.64 R22, [R1+0x78] ;  /* 0x0000780001167983 */ /* 0x001f220000100a00 */
[----:B--2---:R-:W-:Y:S03]  /*65770*/  HMMA.16816.F32.BF16 R24, R4, R26, R16 ;  /* 0x0000001a0418723c */ /* 0x004fe60000041810 */
[----:B------:R-:W2:Y:S01]  /*65780*/  LDL.LU.64 R18, [R1+0x2990] ;  /* 0x0029900001127983 */ /* 0x000ea20000300a00 */
[----:B------:R-:W2:Y:S11]  /*65790*/  LDL.LU.64 R16, [R1+0x2988] ;  /* 0x0029880001107983 */ /* 0x000eb60000300a00 */
[----:B------:R-:W-:Y:S08]  /*657a0*/  @!UPT UIADD3 URZ, URZ, URZ, URZ ;  /* 0x0000003f3f3ff290 */ /* 0x000ff0000fffe03f */
[----:B------:R-:W-:Y:S01]  /*657b0*/  STL.64 [R1+0x7b0], R24 ;  /* 0x0007b01801007387 */ /* 0x000fe20000100a00 */
[----:B------:R0:W-:Y:S03]  /*657c0*/  STL.64 [R1+0x7b8], R26 ;  /* 0x0007b81a01007387 */ /* 0x0001e60000100a00 */
        /* <DEDUP_REMOVED lines=42> */
[----:B------:R-:W-:Y:S03]  /*65a70*/  STL.64 [R1+0x6b8], R26 ;  /* 0x0006b81a01007387 */ /* 0x000fe60000100a00 */
[----:B0-----:R-:W4:Y:S01]  /*65a80*/  LDL.LU R25, [R1+0x2918] ;  /* 0x0029180001197983 */ /* 0x001f220000300800 */
[----:B------:R-:W-:Y:S02]  /*65a90*/  IMAD.MOV.U32 R12, RZ, RZ, R22 ;  /* 0x000000ffff0c7224 */ /* 0x000fe400078e0016 */
[----:B------:R-:W-:Y:S01]  /*65aa0*/  IMAD.MOV.U32 R3, RZ, RZ, R23 ;  /* 0x000000ffff037224 */ /* 0x000fe200078e0017 */
[C---:B--2---:R-:W-:Y:S01]  /*65ab0*/  HMMA.16816.F32.BF16 R8, R4.reuse, R18, R8 ;  /* 0x000000120408723c */ /* 0x044fe20000041808 */
[----:B---3--:R-:W-:Y:S01]  /*65ac0*/  STL.64 [R1+0x2908], R14 ;  /* 0x0029080e01007387 */ /* 0x008fe20000100a00 */
[----:B------:R-:W-:Y:S03]  /*65ad0*/  STL [R1+0x2900], R12 ;  /* 0x0029000c01007387 */ /* 0x000fe60000100800 */
[----:B----4-:R-:W0:Y:S04]  /*65ae0*/  LDSM.16.MT88.4 R20, [R25+0x13800] ;  /* 0x013800001914783b */ /* 0x010e280000004200 */
[----:B0-----:R0:W-:Y:S11]  /*65af0*/  STL.64 [R1+0x2720], R22 ;  /* 0x0027201601007387 */ /* 0x0011f60000100a00 */
[----:B------:R-:W-:Y:S03]  /*65b00*/  @!UPT UIADD3 URZ, URZ, URZ, URZ ;  /* 0x0000003f3f3ff290 */ /* 0x000fe6000fffe03f */
[----:B------:R-:W-:Y:S02]  /*65b10*/  STL.64 [R1+0x6d0], R8 ;  /* 0x0006d00801007387 */ /* 0x000fe40000100a00 */
[----:B------:R-:W-:Y:S01]  /*65b20*/  STL.64 [R1+0x6d8], R10 ;  /* 0x0006d80a01007387 */ /* 0x000fe20000100a00 */
[----:B0-----:R-:W2:Y:S01]  /*65b30*/  LDL R23, [R1+0x1ec0] ;  /* 0x001ec00001177983 */ /* 0x001ea20000100800 */
[----:B------:R0:W-:Y:S03]  /*65b40*/  STL.64 [R1+0x2718], R20 ;  /* 0x0027181401007387 */ /* 0x0001e60000100a00 */
[----:B--2---:R1:W-:Y:S01]  /*65b50*/  STL [R1+0x286c], R23 ;  /* 0x00286c1701007387 */ /* 0x0043e20000100800 */
[----:B0-----:R-:W2:Y:S02]  /*65b60*/  LDL.LU R20, [R1+0x300] ;  /* 0x0003000001147983 */ /* 0x001ea40000300800 */
[----:B------:R-:W2:Y:S02]  /*65b70*/  LDL.LU R21, [R1+0x304] ;  /* 0x0003040001157983 */ /* 0x000ea40000300800 */
[----:B------:R-:W3:Y:S01]  /*65b80*/  LDL.LU R22, [R1+0x308] ;  /* 0x0003080001167983 */ /* 0x000ee20000300800 */
[----:B-1----:R-:W3:Y:S04]  /*65b90*/  LDL.LU R23, [R1+0x30c] ;  /* 0x00030c0001177983 */ /* 0x002ee80000300800 */
        /* <DEDUP_REMOVED lines=8> */
[----:B------:R-:W4:Y:S02]  /*65c20*/  LDL.LU R18, [R1+0x4e8] ;  /* 0x0004e80001127983 */ /* 0x000f240000300800 */
[----:B------:R-:W4:Y:S01]  /*65c30*/  LDL.LU R19, [R1+0x4ec] ;  /* 0x0004ec0001137983 */ /* 0x000f220000300800 */
[----:B------:R-:W4:Y:S01]  /*65c40*/  LDL.64 R14, [R1+0x58] ;  /* 0x00005800010e7983 */ /* 0x000f220000100a00 */
[----:B------:R-:W2:Y:S02]  /*65c50*/  LDL.LU R8, [R1+0x4b0] ;  /* 0x0004b00001087983 */ /* 0x000ea40000300800 */
[----:B------:R-:W2:Y:S02]  /*65c60*/  LDL.LU R9, [R1+0x4b4] ;  /* 0x0004b40001097983 */ /* 0x000ea40000300800 */
[----:B------:R-:W2:Y:S01]  /*65c70*/  LDL.LU R10, [R1+0x4b8] ;  /* 0x0004b800010a7983 */ /* 0x000ea20000300800 */
[----:B------:R-:W2:Y:S01]  /*65c80*/  LDL.LU R11, [R1+0x4bc] ;  /* 0x0004bc00010b7983 */ /* 0x000ea20000300800 */
[----:B------:R-:W3:Y:S02]  /*65c90*/  LDL.LU R24, [R1+0x4d0] ;  /* 0x0004d00001187983 */ /* 0x000ee40000300800 */
[----:B------:R-:W3:Y:S02]  /*65ca0*/  LDL.LU R25, [R1+0x4d4] ;  /* 0x0004d40001197983 */ /* 0x000ee40000300800 */
[----:B------:R-:W3:Y:S01]  /*65cb0*/  LDL.LU R26, [R1+0x4d8] ;  /* 0x0004d800011a7983 */ /* 0x000ee20000300800 */
[----:B------:R-:W3:Y:S04]  /*65cc0*/  LDL.LU R27, [R1+0x4dc] ;  /* 0x0004dc00011b7983 */ /* 0x000ee80000300800 */
[----:B--2---:R0:W-:Y:S01]  /*65cd0*/  STL.64 [R1+0x28d8], R10 ;  /* 0x0028d80a01007387 */ /* 0x0041e20000100a00 */
[----:B------:R-:W-:Y:S03]  /*65ce0*/  STL.64 [R1+0x28d0], R8 ;  /* 0x0028d00801007387 */ /* 0x000fe60000100a00 */
[----:B0-----:R-:W2:Y:S04]  /*65cf0*/  LDL.64 R10, [R1+0x38] ;  /* 0x00003800010a7983 */ /* 0x001ea80000100a00 */
[----:B--2---:R0:W-:Y:S04]  /*65d00*/  STL.64 [R1+0x28e8], R10 ;  /* 0x0028e80a01007387 */ /* 0x0041e80000100a00 */
[----:B0-----:R-:W2:Y:S01]  /*65d10*/  LDL.64 R10, [R1+0x48] ;  /* 0x00004800010a7983 */ /* 0x001ea20000100a00 */
[----:B---3--:R-:W-:Y:S02]  /*65d20*/  STL.64 [R1+0x2888], R22 ;  /* 0x0028881601007387 */ /* 0x008fe40000100a00 */
[----:B------:R0:W-:Y:S02]  /*65d30*/  STL.64 [R1+0x2880], R20 ;  /* 0x0028801401007387 */ /* 0x0001e40000100a00 */
[----:B0-----:R-:W3:Y:S01]  /*65d40*/  LDL.LU R20, [R1+0x480] ;  /* 0x0004800001147983 */ /* 0x001ee20000300800 */
[----:B------:R-:W3:Y:S02]  /*65d50*/  LDL.LU R21, [R1+0x484] ;  /* 0x0004840001157983 */ /* 0x000ee40000300800 */
[----:B------:R-:W2:Y:S02]  /*65d60*/  LDL.LU R22, [R1+0x488] ;  /* 0x0004880001167983 */ /* 0x000ea40000300800 */
[----:B------:R-:W2:Y:S02]  /*65d70*/  LDL.LU R23, [R1+0x48c] ;  /* 0x00048c0001177983 */ /* 0x000ea40000300800 */
[----:B--2---:R0:W-:Y:S01]  /*65d80*/  STL.64 [R1+0x2898], R22 ;  /* 0x0028981601007387 */ /* 0x0041e20000100a00 */
[----:B---3--:R-:W-:Y:S03]  /*65d90*/  STL.64 [R1+0x2890], R20 ;  /* 0x0028901401007387 */ /* 0x008fe60000100a00 */
[----:B0-----:R-:W2:Y:S04]  /*65da0*/  LDL.64 R22, [R1+0x8] ;  /* 0x0000080001167983 */ /* 0x001ea80000100a00 */
[----:B--2---:R0:W-:Y:S04]  /*65db0*/  STL.64 [R1+0x28b0], R22 ;  /* 0x0028b01601007387 */ /* 0x0041e80000100a00 */
[----:B0-----:R-:W2:Y:S01]  /*65dc0*/  LDL.64 R22, [R1+0x18] ;  /* 0x0000180001167983 */ /* 0x001ea20000100a00 */
[----:B----4-:R-:W-:Y:S03]  /*65dd0*/  HMMA.16816.F32.BF16 R16, R4, R14, R16 ;  /* 0x0000000e0410723c */ /* 0x010fe60000041810 */
[----:B--2---:R0:W-:Y:S04]  /*65de0*/  STL.64 [R1+0x28c8], R22 ;  /* 0x0028c81601007387 */ /* 0x0041e80000100a00 */
[----:B0-----:R-:W2:Y:S01]  /*65df0*/  LDL.64 R22, [R1+0x28] ;  /* 0x0000280001167983 */ /* 0x001ea20000100a00 */
[----:B------:R-:W-:-:S03]  /*65e00*/  IMAD.MOV.U32 R13, RZ, RZ, R15 ;  /* 0x000000ffff0d7224 */ /* 0x000fc600078e000f */
[----:B--2---:R0:W-:Y:S01]  /*65e10*/  STL.64 [R1+0x28e0], R22 ;  /* 0x0028e01601007387 */ /* 0x0041e20000100a00 */
[----:B------:R-:W2:Y:S02]  /*65e20*/  LDL.LU R20, [R1+0x4c0] ;  /* 0x0004c00001147983 */ /* 0x000ea40000300800 */
[----:B------:R-:W2:Y:S01]  /*65e30*/  LDL.LU R21, [R1+0x4c4] ;  /* 0x0004c40001157983 */ /* 0x000ea20000300800 */
[----:B0-----:R-:W2:Y:S01]  /*65e40*/  LDL.LU R22, [R1+0x4c8] ;  /* 0x0004c80001167983 */ /* 0x001ea20000300800 */
[----:B------:R-:W2:Y:S07]  /*65e50*/  LDL.LU R23, [R1+0x4cc] ;  /* 0x0004cc0001177983 */ /* 0x000eae0000300800 */
[----:B------:R0:W-:Y:S02]  /*65e60*/  STL.64 [R1+0x6c0], R16 ;  /* 0x0006c01001007387 */ /* 0x0001e40000100a00 */
[----:B------:R1:W-:Y:S02]  /*65e70*/  STL.64 [R1+0x6c8], R18 ;  /* 0x0006c81201007387 */ /* 0x0003e40000100a00 */
[----:B0-----:R-:W-:Y:S01]  /*65e80*/  IMAD.MOV.U32 R16, RZ, RZ, R14 ;  /* 0x000000ffff107224 */ /* 0x001fe200078e000e */
[----:B-1----:R-:W3:Y:S01]  /*65e90*/  LDL.LU.64 R18, [R1+0x2910] ;  /* 0x0029100001127983 */ /* 0x002ee20000300a00 */
[----:B------:R-:W4:Y:S02]  /*65ea0*/  LDL.LU.64 R14, [R1+0x2908] ;  /* 0x00290800010e7983 */ /* 0x000f240000300a00 */
[----:B------:R-:W2:Y:S01]  /*65eb0*/  LDL.LU R12, [R1+0x2900] ;  /* 0x00290000010c7983 */ /* 0x000ea20000300800 */
[----:B------:R-:W-:Y:S01]  /*65ec0*/  HMMA.16816.F32.BF16 R24, R4, R10, R24 ;  /* 0x0000000a0418723c */ /* 0x000fe20000041818 */
[----:B----4-:R-:W-:Y:S01]  /*65ed0*/  STL.64 [R1+0x28a8], R14 ;  /* 0x0028a80e01007387 */ /* 0x010fe20000100a00 */
[----:B--2---:R0:W-:Y:S03]  /*65ee0*/  STL.64 [R1+0x28a0], R12 ;  /* 0x0028a00c01007387 */ /* 0x0041e60000100a00 */
[----:B0-----:R-:W2:Y:S01]  /*65ef0*/  LDL.LU R12, [R1+0x490] ;  /* 0x00049000010c7983 */ /* 0x001ea20000300800 */
[----:B------:R-:W2:Y:S02]  /*65f00*/  LDL.LU R13, [R1+0x494] ;  /* 0x00049400010d7983 */ /* 0x000ea40000300800 */
[----:B------:R-:W4:Y:S02]  /*65f10*/  LDL.LU R14, [R1+0x498] ;  /* 0x00049800010e7983 */ /* 0x000f240000300800 */
[----:B------:R-:W4:Y:S02]  /*65f20*/  LDL.LU R15, [R1+0x49c] ;  /* 0x00049c00010f7983 */ /* 0x000f240000300800 */
[----:B------:R-:W-:Y:S01]  /*65f30*/  IMAD.MOV.U32 R17, RZ, RZ, R11 ;  /* 0x000000ffff117224 */ /* 0x000fe200078e000b */
[----:B----4-:R3:W-:Y:S01]  /*65f40*/  STL.64 [R1+0x28c0], R14 ;  /* 0x0028c00e01007387 */ /* 0x0107e20000100a00 */
[----:B--2---:R0:W-:Y:S02]  /*65f50*/  STL.64 [R1+0x28b8], R12 ;  /* 0x0028b80c01007387 */ /* 0x0041e40000100a00 */
[----:B---3--:R-:W-:Y:S01]  /*65f60*/  IMAD.MOV.U32 R14, RZ, RZ, R18 ;  /* 0x000000ffff0e7224 */ /* 0x008fe200078e0012 */
[----:B0-----:R-:W2:Y:S01]  /*65f70*/  LDL.LU R12, [R1+0x4a0] ;  /* 0x0004a000010c7983 */ /* 0x001ea20000300800 */
[----:B------:R-:W2:Y:S02]  /*65f80*/  LDL.LU R13, [R1+0x4a4] ;  /* 0x0004a400010d7983 */ /* 0x000ea40000300800 */
[----:B------:R-:W3:Y:S02]  /*65f90*/  LDL.LU R18, [R1+0x28fc] ;  /* 0x0028fc0001127983 */ /* 0x000ee40000300800 */
[----:B------:R-:W-:-:S02]  /*65fa0*/  IMAD.MOV.U32 R15, RZ, RZ, R19 ;  /* 0x000000ffff0f7224 */ /* 0x000fc400078e0013 */
[----:B------:R-:W3:Y:S01]  /*65fb0*/  LDL.LU R19, [R1+0x28f8] ;  /* 0x0028f80001137983 */ /* 0x000ee20000300800 */
[----:B------:R0:W-:Y:S02]  /*65fc0*/  STL.64 [R1+0x370], R24 ;  /* 0x0003701801007387 */ /* 0x0001e40000100a00 */
[----:B------:R1:W-:Y:S02]  /*65fd0*/  STL.64 [R1+0x378], R26 ;  /* 0x0003781a01007387 */ /* 0x0003e40000100a00 */
[----:B0-----:R-:W-:Y:S01]  /*65fe0*/  IMAD.MOV.U32 R24, RZ, RZ, R10 ;  /* 0x000000ffff187224 */ /* 0x001fe200078e000a */
[----:B-1----:R-:W4:Y:S01]  /*65ff0*/  LDL.LU.64 R26, [R1+0x28f0] ;  /* 0x0028f000011a7983 */ /* 0x002f220000300a00 */
        /* <DEDUP_REMOVED lines=42> */
[----:B------:R-:W3:Y:S02]  /*662a0*/  LDL.LU.64 R20, [R1+0x2880] ;  /* 0x0028800001147983 */ /* 0x000ee40000300a00 */
[----:B------:R-:W-:Y:S01]  /*662b0*/  STL.64 [R1+0x2738], R26 ;  /* 0x0027381a01007387 */ /* 0x000fe20000100a00 */
[C---:B---3--:R-:W-:Y:S11]  /*662c0*/  HMMA.16816.F32.BF16 R20, R4.reuse, R18, R20 ;  /* 0x000000120414723c */ /* 0x048ff60000041814 */
[----:B------:R-:W-:Y:S11]  /*662d0*/  @!UPT UIADD3 URZ, URZ, URZ, URZ ;  /* 0x0000003f3f3ff290 */ /* 0x000ff6000fffe03f */
[----:B------:R-:W-:Y:S01]  /*662e0*/  @!UPT UIADD3 URZ, URZ, URZ, URZ ;  /* 0x0000003f3f3ff290 */ /* 0x000fe2000fffe03f */
[----:B------:R-:W-:Y:S01]  /*662f0*/  STL.64 [R1+0x310], R20 ;  /* 0x0003101401007387 */ /* 0x000fe20000100a00 */
[----:B------:R0:W-:Y:S03]  /*66300*/  STL.64 [R1+0x318], R22 ;  /* 0x0003181601007387 */ /* 0x0001e60000100a00 */
[----:B0-----:R-:W2:Y:S01]  /*66310*/  LDL.LU.64 R22, [R1+0x2878] ;  /* 0x0028780001167983 */ /* 0x001ea20000300a00 */
[----:B------:R-:W2:Y:S02]  /*66320*/  LDL.LU.64 R20, [R1+0x2870] ;  /* 0x0028700001147983 */ /* 0x000ea40000300a00 */
[----:B------:R-:W-:Y:S01]  /*66330*/  STL.64 [R1+0x2838], R18 ;  /* 0x0028381201007387 */ /* 0x000fe20000100a00 */
[----:B--2---:R-:W-:Y:S01]  /*66340*/  HMMA.16816.F32.BF16 R4, R4, R14, R20 ;  /* 0x0000000e0404723c */ /* 0x004fe20000041814 */
[----:B------:R-:W2:Y:S01]  /*66350*/  LDL.LU R23, [R1+0x286c] ;  /* 0x00286c0001177983 */ /* 0x000ea20000300800 */
[----:B------:R-:W-:Y:S11]  /*66360*/  STL.64 [R1+0x2850], R14 ;  /* 0x0028500e01007387 */ /* 0x000ff60000100a00 */
[----:B------:R-:W-:Y:S10]  /*66370*/  @!UPT UIADD3 URZ, URZ, URZ, URZ ;  /* 0x0000003f3f3ff290 */ /* 0x000ff4000fffe03f */
[----:B------:R-:W-:Y:S01]  /*66380*/  STL.64 [R1+0x300], R4 ;  /* 0x0003000401007387 */ /* 0x000fe20000100a00 */
[----:B------:R-:W-:Y:S02]  /*66390*/  STL.64 [R1+0x308], R6 ;  /* 0x0003080601007387 */ /* 0x000fe40000100a00 */
[----:B------:R-:W3:Y:S02]  /*663a0*/  LDL.LU R20, [R1+0x380] ;  /* 0x0003800001147983 */ /* 0x000ee40000300800 */
[----:B------:R-:W3:Y:S01]  /*663b0*/  LDL.LU R21, [R1+0x384] ;  /* 0x0003840001157983 */ /* 0x000ee20000300800 */
[----:B------:R-:W4:Y:S04]  /*663c0*/  LDL.LU R22, [R1+0x388] ;  /* 0x0003880001167983 */ /* 0x000f280000300800 */
[----:B--2---:R0:W1:Y:S04]  /*663d0*/  LDSM.16.MT88.4 R4, [R23+0x13800] ;  /* 0x013800001704783b */ /* 0x0040680000004200 */
[----:B0-----:R-:W4:Y:S01]  /*663e0*/  LDL.LU R23, [R1+0x38c] ;  /* 0x00038c0001177983 */ /* 0x001f220000300800 */
[----:B------:R-:W-:-:S02]  /*663f0*/  IMAD.MOV.U32 R26, RZ, RZ, R2 ;  /* 0x000000ffff1a7224 */ /* 0x000fc400078e0002 */
[----:B------:R-:W-:Y:S02]  /*66400*/  IMAD.MOV.U32 R27, RZ, RZ, R8 ;  /* 0x000000ffff1b7224 */ /* 0x000fe400078e0008 */
[----:B------:R-:W2:Y:S01]  /*66410*/  LDL.LU R2, [R1+0x2868] ;  /* 0x0028680001027983 */ /* 0x000ea20000300800 */
[----:B------:R-:W2:Y:S02]  /*66420*/  LDL.LU R8, [R1+0x2864] ;  /* 0x0028640001087983 */ /* 0x000ea40000300800 */
[----:B------:R0:W-:Y:S02]  /*66430*/  STL.64 [R1+0x2750], R26 ;  /* 0x0027501a01007387 */ /* 0x0001e40000100a00 */
[----:B0-----:R-:W-:Y:S02]  /*66440*/  IMAD.MOV.U32 R26, RZ, RZ, R9 ;  /* 0x000000ffff1a7224 */ /* 0x001fe400078e0009 */
[----:B------:R-:W-:Y:S01]  /*66450*/  IMAD.MOV.U32 R27, RZ, RZ, R10 ;  /* 0x000000ffff1b7224 */ /* 0x000fe200078e000a */
[----:B------:R-:W2:Y:S01]  /*66460*/  LDL.LU R9, [R1+0x2860] ;  /* 0x0028600001097983 */ /* 0x000ea20000300800 */
[----:B------:R-:W2:Y:S03]  /*66470*/  LDL.LU R10, [R1+0x285c] ;  /* 0x00285c00010a7983 */ /* 0x000ea60000300800 */
[----:B------:R-:W-:Y:S04]  /*66480*/  STL.64 [R1+0x2768], R26 ;  /* 0x0027681a01007387 */ /* 0x000fe80000100a00 */
[----:B----4-:R-:W-:Y:S01]  /*66490*/  STL.64 [R1+0x2730], R22 ;  /* 0x0027301601007387 */ /* 0x010fe20000100a00 */
[----:B---3--:R0:W-:Y:S03]  /*664a0*/  STL.64 [R1+0x2728], R20 ;  /* 0x0027281401007387 */ /* 0x0081e60000100a00 */
[----:B0-----:R-:W3:Y:S01]  /*664b0*/  LDL.LU R20, [R1+0x390] ;  /* 0x0003900001147983 */ /* 0x001ee20000300800 */
[----:B------:R-:W3:Y:S02]  /*664c0*/  LDL.LU R21, [R1+0x394] ;  /* 0x0003940001157983 */ /* 0x000ee40000300800 */
[----:B------:R-:W4:Y:S02]  /*664d0*/  LDL.LU R22, [R1+0x398] ;  /* 0x0003980001167983 */ /* 0x000f240000300800 */
[----:B------:R-:W4:Y:S02]  /*664e0*/  LDL.LU R23, [R1+0x39c] ;  /* 0x00039c0001177983 */ /* 0x000f240000300800 */
[----:B------:R-:W-:-:S02]  /*664f0*/  IMAD.MOV.U32 R26, RZ, RZ, R11 ;  /* 0x000000ffff1a7224 */ /* 0x000fc400078e000b */
[----:B------:R-:W-:Y:S01]  /*66500*/  IMAD.MOV.U32 R27, RZ, RZ, R29 ;  /* 0x000000ffff1b7224 */ /* 0x000fe200078e001d */
[----:B------:R-:W2:Y:S04]  /*66510*/  LDL.LU R11, [R1+0x2858] ;  /* 0x00285800010b7983 */ /* 0x000ea80000300800 */
        /* <DEDUP_REMOVED lines=18> */
[----:B------:R0:W-:Y:S02]  /*66640*/  STL.64 [R1+0x27b0], R26 ;  /* 0x0027b01a01007387 */ /* 0x0001e40000100a00 */
[----:B0-----:R-:W-:Y:S02]  /*66650*/  IMAD.MOV.U32 R26, RZ, RZ, R16 ;  /* 0x000000ffff1a7224 */ /* 0x001fe400078e0010 */
[----:B------:R-:W-:Y:S01]  /*66660*/  IMAD.MOV.U32 R27, RZ, RZ, R13 ;  /* 0x000000ffff1b7224 */ /* 0x000fe200078e000d */
[----:B----4-:R-:W-:Y:S01]  /*66670*/  STL.64 [R1+0x2778], R22 ;  /* 0x0027781601007387 */ /* 0x010fe20000100a00 */
[----:B---3--:R0:W-:Y:S03]  /*66680*/  STL.64 [R1+0x2770], R20 ;  /* 0x0027701401007387 */ /* 0x0081e60000100a00 */
[----:B0-----:R-:W3:Y:S01]  /*66690*/  LDL.LU R20, [R1+0x3c0] ;  /* 0x0003c00001147983 */ /* 0x001ee20000300800 */
[----:B------:R-:W3:Y:S02]  /*666a0*/  LDL.LU R21, [R1+0x3c4] ;  /* 0x0003c40001157983 */ /* 0x000ee40000300800 */
[----:B------:R-:W4:Y:S02]  /*666b0*/  LDL.LU R22, [R1+0x3c8] ;  /* 0x0003c80001167983 */ /* 0x000f240000300800 */
[----:B------:R-:W4:Y:S01]  /*666c0*/  LDL.LU R23, [R1+0x3cc] ;  /* 0x0003cc0001177983 */ /* 0x000f220000300800 */
[----:B------:R0:W-:Y:S04]  /*666d0*/  STL.64 [R1+0x27c8], R26 ;  /* 0x0027c81a01007387 */ /* 0x0001e80000100a00 */
[----:B0-----:R-:W2:Y:S04]  /*666e0*/  LDL.64 R26, [R1+0x68] ;  /* 0x00006800011a7983 */ /* 0x001ea80000100a00 */
[----:B--2---:R-:W-:Y:S01]  /*666f0*/  STL.64 [R1+0x27e0], R26 ;  /* 0x0027e01a01007387 */ /* 0x004fe20000100a00 */
[----:B----4-:R-:W-:Y:S02]  /*66700*/  STL.64 [R1+0x2790], R22 ;  /* 0x0027901601007387 */ /* 0x010fe40000100a00 */
[----:B---3--:R0:W-:Y:S02]  /*66710*/  STL.64 [R1+0x2788], R20 ;  /* 0x0027881401007387 */ /* 0x0081e40000100a00 */
        /* <DEDUP_REMOVED lines=13> */
[----:B------:R-:W4:Y:S04]  /*667f0*/  LDL.64 R26, [R1+0x88] ;  /* 0x00008800011a7983 */ /* 0x000f280000100a00 */
[----:B----4-:R0:W-:Y:S04]  /*66800*/  STL.64 [R1+0x2810], R26 ;  /* 0x0028101a01007387 */ /* 0x0101e80000100a00 */
[----:B0-----:R-:W4:Y:S04]  /*66810*/  LDL.64 R26, [R1+0x98] ;  /* 0x00009800011a7983 */ /* 0x001f280000100a00 */
[----:B----4-:R-:W-:Y:S01]  /*66820*/  STL.64 [R1+0x2818], R26 ;  /* 0x0028181a01007387 */ /* 0x010fe20000100a00 */
[----:B---3--:R-:W-:Y:S02]  /*66830*/  STL.64 [R1+0x27c0], R22 ;  /* 0x0027c01601007387 */ /* 0x008fe40000100a00 */
[----:B--2---:R0:W-:Y:S02]  /*66840*/  STL.64 [R1+0x27b8], R20 ;  /* 0x0027b81401007387 */ /* 0x0041e40000100a00 */
        /* <DEDUP_REMOVED lines=8> */
[----:B------:R-:W3:Y:S01]  /*668d0*/  LDL.LU R12, [R1+0x460] ;  /* 0x00046000010c7983 */ /* 0x000ee20000300800 */
[----:B------:R-:W3:Y:S02]  /*668e0*/  LDL.LU R13, [R1+0x464] ;  /* 0x00046400010d7983 */ /* 0x000ee40000300800 */
[----:B------:R-:W-:-:S02]  /*668f0*/  IMAD.MOV.U32 R26, RZ, RZ, R2 ;  /* 0x000000ffff1a7224 */ /* 0x000fc400078e0002 */
[----:B------:R-:W-:Y:S01]  /*66900*/  IMAD.MOV.U32 R27, RZ, RZ, R0 ;  /* 0x000000ffff1b7224 */ /* 0x000fe200078e0000 */
[----:B------:R-:W3:Y:S01]  /*66910*/  LDL.LU R14, [R1+0x468] ;  /* 0x00046800010e7983 */ /* 0x000ee20000300800 */
[----:B------:R-:W3:Y:S03]  /*66920*/  LDL.LU R15, [R1+0x46c] ;  /* 0x00046c00010f7983 */ /* 0x000ee60000300800 */
[----:B--2---:R0:W-:Y:S01]  /*66930*/  STL.64 [R1+0x2848], R18 ;  /* 0x0028481201007387 */ /* 0x0041e20000100a00 */
[----:B----4-:R-:W-:Y:S03]  /*66940*/  STL.64 [R1+0x2840], R16 ;  /* 0x0028401001007387 */ /* 0x010fe60000100a00 */
[----:B0-----:R-:W2:Y:S01]  /*66950*/  LDL.64 R18, [R1+0xc8] ;  /* 0x0000c80001127983 */ /* 0x001ea20000100a00 */
[----:B------:R0:W-:Y:S03]  /*66960*/  STL.64 [R1+0x2830], R26 ;  /* 0x0028301a01007387 */ /* 0x0001e60000100a00 */
        /* <DEDUP_REMOVED lines=13> */
[C---:B------:R-:W-:Y:S01]  /*66a40*/  HMMA.16816.F32.BF16 R12, R8.reuse, R18, R12 ;  /* 0x00000012080c723c */ /* 0x040fe2000004180c */
[----:B---3--:R-:W-:Y:S01]  /*66a50*/  STL.64 [R1+0x2808], R22 ;  /* 0x0028081601007387 */ /* 0x008fe20000100a00 */
[----:B--2---:R0:W-:Y:S03]  /*66a60*/  STL.64 [R1+0x2800], R20 ;  /* 0x0028001401007387 */ /* 0x0041e60000100a00 */
[----:B0-----:R-:W2:Y:S01]  /*66a70*/  LDL.LU R20, [R1+0x420] ;  /* 0x0004200001147983 */ /* 0x001ea20000300800 */
[----:B------:R-:W2:Y:S02]  /*66a80*/  LDL.LU R21, [R1+0x424] ;  /* 0x0004240001157983 */ /* 0x000ea40000300800 */
[----:B------:R-:W3:Y:S02]  /*66a90*/  LDL.LU R22, [R1+0x428] ;  /* 0x0004280001167983 */ /* 0x000ee40000300800 */
[----:B------:R-:W3:Y:S02]  /*66aa0*/  LDL.LU R23, [R1+0x42c] ;  /* 0x00042c0001177983 */ /* 0x000ee40000300800 */
[----:B------:R-:W-:Y:S01]  /*66ab0*/  IMAD.MOV.U32 R3, RZ, RZ, R19 ;  /* 0x000000ffff037224 */ /* 0x000fe200078e0013 */
        /* <DEDUP_REMOVED lines=8> */
[----:B0-----:R-:W3:Y:S01]  /*66b40*/  LDL.LU R4, [R1+0x430] ;  /* 0x0004300001047983 */ /* 0x001ee20000300800 */
[----:B------:R-:W3:Y:S02]  /*66b50*/  LDL.LU R5, [R1+0x434] ;  /* 0x0004340001057983 */ /* 0x000ee40000300800 */
[----:B------:R-:W3:Y:S02]  /*66b60*/  LDL.LU R6, [R1+0x438] ;  /* 0x0004380001067983 */ /* 0x000ee40000300800 */
[----:B------:R-:W3:Y:S01]  /*66b70*/  LDL.LU R7, [R1+0x43c] ;  /* 0x00043c0001077983 */ /* 0x000ee20000300800 */
[----:B------:R0:W-:Y:S01]  /*66b80*/  STL.64 [R1+0x770], R12 ;  /* 0x0007700c01007387 */ /* 0x0001e20000100a00 */
[----:B------:R1:W-:Y:S02]  /*66b90*/  STL.64 [R1+0x778], R14 ;  /* 0x0007780e01007387 */ /* 0x0003e40000100a00 */
[----:B0-----:R-:W-:Y:S01]  /*66ba0*/  IMAD.MOV.U32 R12, RZ, RZ, R18 ;  /* 0x000000ffff0c7224 */ /* 0x001fe200078e0012 */
[----:B-1----:R-:W2:Y:S01]  /*66bb0*/  LDL.LU.64 R14, [R1+0x2850] ;  /* 0x00285000010e7983 */ /* 0x002ea20000300a00 */
[----:B------:R-:W2:Y:S02]  /*66bc0*/  LDL.LU.64 R18, [R1+0x2848] ;  /* 0x0028480001127983 */ /* 0x000ea40000300a00 */
[----:B------:R-:W2:Y:S02]  /*66bd0*/  LDL.LU.64 R16, [R1+0x2840] ;  /* 0x0028400001107983 */ /* 0x000ea40000300a00 */
[----:B----4-:R-:W-:Y:S01]  /*66be0*/  IMAD.MOV.U32 R13, RZ, RZ, R27 ;  /* 0x000000ffff0d7224 */ /* 0x010fe200078e001b */
[C---:B--2---:R-:W-:Y:S11]  /*66bf0*/  HMMA.16816.F32.BF16 R16, R8.reuse, R26, R16 ;  /* 0x0000001a0810723c */ /* 0x044ff60000041810 */
[----:B------:R-:W-:Y:S11]  /*66c00*/  @!UPT UIADD3 URZ, URZ, URZ, URZ ;  /* 0x0000003f3f3ff290 */ /* 0x000ff6000fffe03f */
[----:B------:R-:W-:Y:S01]  /*66c10*/  @!UPT UIADD3 URZ, URZ, URZ, URZ ;  /* 0x0000003f3f3ff290 */ /* 0x000fe2000fffe03f */
[----:B------:R0:W-:Y:S01]  /*66c20*/  STL.64 [R1+0x760], R16 ;  /* 0x0007601001007387 */ /* 0x0001e20000100a00 */
[----:B------:R1:W-:Y:S02]  /*66c30*/  STL.64 [R1+0x768], R18 ;  /* 0x0007681201007387 */ /* 0x0003e40000100a00 */
[----:B0-----:R-:W-:Y:S01]  /*66c40*/  IMAD.MOV.U32 R16, RZ, RZ, R26 ;  /* 0x000000ffff107224 */ /* 0x001fe200078e001a */
[----:B-1----:R-:W2:Y:S01]  /*66c50*/  LDL.LU.64 R18, [R1+0x2838] ;  /* 0x0028380001127983 */ /* 0x002ea20000300a00 */
[----:B------:R-:W4:Y:S02]  /*66c60*/  LDL.LU.64 R26, [R1+0x2830] ;  /* 0x00283000011a7983 */ /* 0x000f240000300a00 */
[C---:B----4-:R-:W-:Y:S01]  /*66c70*/  HMMA.16816.F32.BF16 R24, R8.reuse, R26, R20 ;  /* 0x0000001a0818723c */ /* 0x050fe20000041814 */
[----:B------:R-:W4:Y:S01]  /*66c80*/  LDL.LU.64 R22, [R1+0x2828] ;  /* 0x0028280001167983 */ /* 0x000f220000300a00 */
[----:B------:R-:W4:Y:S11]  /*66c90*/  LDL.LU.64 R20, [R1+0x2820] ;  /* 0x0028200001147983 */ /* 0x000f360000300a00 */
[----:B------:R-:W-:Y:S10]  /*66ca0*/  @!UPT UIADD3 URZ, URZ, URZ, URZ ;  /* 0x0000003f3f3ff290 */ /* 0x000ff4000fffe03f */
[----:B------:R-:W-:Y:S01]  /*66cb0*/  STL.64 [R1+0x750], R24 ;  /* 0x0007501801007387 */ /* 0x000fe20000100a00 */
[----:B------:R0:W-:Y:S03]  /*66cc0*/  STL.64 [R1+0x758], R26 ;  /* 0x0007581a01007387 */ /* 0x0001e60000100a00 */
[----:B0-----:R-:W3:Y:S02]  /*66cd0*/  LDL.LU.64 R26, [R1+0x2818] ;  /* 0x00281800011a7983 */ /* 0x001ee40000300a00 */
[C---:B---3--:R-:W-:Y:S11]  /*66ce0*/  HMMA.16816.F32.BF16 R4, R8.reuse, R26, R4 ;  /* 0x0000001a0804723c */ /* 0x048ff60000041804 */
[----:B------:R-:W-:Y:S11]  /*66cf0*/  @!UPT UIADD3 URZ, URZ, URZ, URZ ;  /* 0x0000003f3f3ff290 */ /* 0x000ff6000fffe03f */
[----:B------:R-:W-:Y:S01]  /*66d00*/  @!UPT UIADD3 URZ, URZ, URZ, URZ ;  /* 0x0000003f3f3ff290 */ /* 0x000fe2000fffe03f */
[----:B------:R0:W-:Y:S01]  /*66d10*/  STL.64 [R1+0x740], R4 ;  /* 0x0007400401007387 */ /* 0x0001e20000100a00 */
[----:B------:R-:W-:Y:S02]  /*66d20*/  STL.64 [R1+0x748], R6 ;  /* 0x0007480601007387 */ /* 0x000fe40000100a00 */
[----:B0-----:R-:W-:Y:S02]  /*66d30*/  IMAD.MOV.U32 R5, RZ, RZ, R26 ;  /* 0x000000ffff057224 */ /* 0x001fe400078e001a */
[----:B------:R-:W-:Y:S02]  /*66d40*/  IMAD.MOV.U32 R4, RZ, RZ, R27 ;  /* 0x000000ffff047224 */ /* 0x000fe400078e001b */
[----:B------:R-:W4:Y:S02]  /*66d50*/  LDL.LU.64 R26, [R1+0x2810] ;  /* 0x00281000011a7983 */ /* 0x000f240000300a00 */
[----:B----4-:R-:W-:Y:S01]  /*66d60*/  HMMA.16816.F32.BF16 R20, R8, R26, R20 ;  /* 0x0000001a0814723c */ /* 0x010fe20000041814 */
        /* <DEDUP_REMOVED lines=8> */
[C---:B---3--:R-:W-:Y:S01]  /*66df0*/  HMMA.16816.F32.BF16 R24, R8.reuse, R26, R20 ;  /* 0x0000001a0818723c */ /* 0x048fe20000041814 */
[----:B------:R-:W3:Y:S01]  /*66e00*/  LDL.LU.64 R22, [R1+0x27f0] ;  /* 0x0027f00001167983 */ /* 0x000ee20000300a00 */
[----:B------:R-:W3:Y:S11]  /*66e10*/  LDL.LU.64 R20, [R1+0x27e8] ;  /* 0x0027e80001147983 */ /* 0x000ef60000300a00 */
[----:B------:R-:W-:Y:S10]  /*66e20*/  @!UPT UIADD3 URZ, URZ, URZ, URZ ;  /* 0x0000003f3f3ff290 */ /* 0x000ff4000fffe03f */
        /* <DEDUP_REMOVED lines=54> */
[C---:B---3--:R-:W-:Y:S11]  /*67190*/  HMMA.16816.F32.BF16 R20, R8.reuse, R26, R20 ;  /* 0x0000001a0814723c */ /* 0x048ff60000041814 */
[----:B------:R-:W-:Y:S11]  /*671a0*/  @!UPT UIADD3 URZ, URZ, URZ, URZ ;  /* 0x0000003f3f3ff290 */ /* 0x000ff6000fffe03f */
[----:B------:R-:W-:Y:S01]  /*671b0*/  @!UPT UIADD3 URZ, URZ, URZ, URZ ;  /* 0x0000003f3f3ff290 */ /* 0x000fe2000fffe03f */
[----:B------:R-:W-:Y:S01]  /*671c0*/  STL.64 [R1+0x510], R20 ;  /* 0x0005101401007387 */ /* 0x000fe20000100a00 */
[----:B------:R0:W-:Y:S03]  /*671d0*/  STL.64 [R1+0x518], R22 ;  /* 0x0005181601007387 */ /* 0x0001e60000100a00 */
[----:B0-----:R-:W2:Y:S01]  /*671e0*/  LDL.LU.64 R22, [R1+0x2730] ;  /* 0x0027300001167983 */ /* 0x001ea20000300a00 */
[----:B------:R-:W2:Y:S02]  /*671f0*/  LDL.LU.64 R20, [R1+0x2728] ;  /* 0x0027280001147983 */ /* 0x000ea40000300a00 */
[----:B------:R0:W-:Y:S02]  /*67200*/  STL.64 [R1+0x2680], R26 ;  /* 0x0026801a01007387 */ /* 0x0001e40000100a00 */
[----:B0-----:R-:W3:Y:S04]  /*67210*/  LDL.LU.64 R26, [R1+0x58] ;  /* 0x00005800011a7983 */ /* 0x001ee80000300a00 */
[----:B---3--:R0:W-:Y:S01]  /*67220*/  STL.64 [R1+0x2690], R26 ;  /* 0x0026901a01007387 */ /* 0x0081e20000100a00 */
[----:B------:R-:W3:Y:S02]  /*67230*/  LDL.LU R24, [R1+0x2f0] ;  /* 0x0002f00001187983 */ /* 0x000ee40000300800 */
[----:B------:R-:W3:Y:S01]  /*67240*/  LDL.LU R25, [R1+0x2f4] ;  /* 0x0002f40001197983 */ /* 0x000ee20000300800 */
[----:B0-----:R-:W3:Y:S01]  /*67250*/  LDL.LU R26, [R1+0x2f8] ;  /* 0x0002f800011a7983 */ /* 0x001ee20000300800 */
        /* <DEDUP_REMOVED lines=8> */
[----:B------:R-:W-:Y:S01]  /*672e0*/  STL.64 [R1+0x2670], R18 ;  /* 0x0026701201007387 */ /* 0x000fe20000100a00 */
[----:B---3--:R-:W-:Y:S07]  /*672f0*/  HMMA.16816.F32.BF16 R8, R8, R14, R24 ;  /* 0x0000000e0808723c */ /* 0x008fee0000041818 */
[----:B------:R-:W-:-:S02]  /*67300*/  IMAD.MOV.U32 R26, RZ, RZ, R7 ;  /* 0x000000ffff1a7224 */ /* 0x000fc400078e0007 */
[----:B------:R-:W-:Y:S11]  /*67310*/  IMAD.MOV.U32 R27, RZ, RZ, R6 ;  /* 0x000000ffff1b7224 */ /* 0x000ff600078e0006 */
[----:B------:R-:W-:Y:S03]  /*67320*/  @!UPT UIADD3 URZ, URZ, URZ, URZ ;  /* 0x0000003f3f3ff290 */ /* 0x000fe6000fffe03f */
[----:B------:R-:W-:Y:S01]  /*67330*/  STL.64 [R1+0x4f0], R8 ;  /* 0x0004f00801007387 */ /* 0x000fe20000100a00 */
[----:B------:R-:W-:Y:S02]  /*67340*/  STL.64 [R1+0x4f8], R10 ;  /* 0x0004f80a01007387 */ /* 0x000fe40000100a00 */
[----:B------:R0:W-:Y:S02]  /*67350*/  STL.64 [R1+0x26a8], R26 ;  /* 0x0026a81a01007387 */ /* 0x0001e40000100a00 */
[----:B0-----:R-:W3:Y:S04]  /*67360*/  LDL.LU.64 R26, [R1+0x78] ;  /* 0x00007800011a7983 */ /* 0x001ee80000300a00 */
[----:B---3--:R0:W-:Y:S01]  /*67370*/  STL.64 [R1+0x26c0], R26 ;  /* 0x0026c01a01007387 */ /* 0x0081e20000100a00 */
[----:B------:R-:W3:Y:S02]  /*67380*/  LDL.LU R24, [R1+0x2a0] ;  /* 0x0002a00001187983 */ /* 0x000ee40000300800 */
[----:B------:R-:W3:Y:S01]  /*67390*/  LDL.LU R25, [R1+0x2a4] ;  /* 0x0002a40001197983 */ /* 0x000ee20000300800 */
[----:B0-----:R-:W4:Y:S01]  /*673a0*/  LDL.LU R26, [R1+0x2a8] ;  /* 0x0002a800011a7983 */ /* 0x001f220000300800 */
[----:B------:R-:W4:Y:S03]  /*673b0*/  LDL.LU R27, [R1+0x2ac] ;  /* 0x0002ac00011b7983 */ /* 0x000f260000300800 */
[----:B----4-:R0:W-:Y:S01]  /*673c0*/  STL.64 [R1+0x26d0], R26 ;  /* 0x0026d01a01007387 */ /* 0x0101e20000100a00 */
[----:B---3--:R-:W-:Y:S02]  /*673d0*/  STL.64 [R1+0x26c8], R24 ;  /* 0x0026c81801007387 */ /* 0x008fe40000100a00 */
[----:B0-----:R-:W-:-:S02]  /*673e0*/  IMAD.MOV.U32 R27, RZ, RZ, R4 ;  /* 0x000000ffff1b7224 */ /* 0x001fc400078e0004 */
[----:B------:R-:W-:Y:S01]  /*673f0*/  IMAD.MOV.U32 R26, RZ, RZ, R5 ;  /* 0x000000ffff1a7224 */ /* 0x000fe200078e0005 */
[----:B------:R-:W3:Y:S01]  /*67400*/  LDL.LU R4, [R1+0x2c0] ;  /* 0x0002c00001047983 */ /* 0x000ee20000300800 */
[----:B------:R-:W3:Y:S02]  /*67410*/  LDL.LU R5, [R1+0x2c4] ;  /* 0x0002c40001057983 */ /* 0x000ee40000300800 */
[----:B------:R-:W4:Y:S02]  /*67420*/  LDL.LU R6, [R1+0x2c8] ;  /* 0x0002c80001067983 */ /* 0x000f240000300800 */
[----:B------:R-:W4:Y:S02]  /*67430*/  LDL.LU R7, [R1+0x2cc] ;  /* 0x0002cc0001077983 */ /* 0x000f240000300800 */
[----:B------:R-:W-:Y:S02]  /*67440*/  IMAD.MOV.U32 R18, RZ, RZ, R16 ;  /* 0x000000ffff127224 */ /* 0x000fe400078e0010 */
[----:B------:R-:W-:Y:S01]  /*67450*/  IMAD.MOV.U32 R19, RZ, RZ, R13 ;  /* 0x000000ffff137224 */ /* 0x000fe200078e000d */
[----:B----4-:R-:W-:Y:S01]  /*67460*/  STL.64 [R1+0x26f8], R6 ;  /* 0x0026f80601007387 */ /* 0x010fe20000100a00 */
[----:B---3--:R0:W-:Y:S03]  /*67470*/  STL.64 [R1+0x26f0], R4 ;  /* 0x0026f00401007387 */ /* 0x0081e60000100a00 */
[----:B------:R-:W-:Y:S01]  /*67480*/  STL.64 [R1+0x2700], R18 ;  /* 0x0027001201007387 */ /* 0x000fe20000100a00 */
[----:B0-----:R-:W3:Y:S01]  /*67490*/  LDL.LU R4, [R1+0x2d0] ;  /* 0x0002d00001047983 */ /* 0x001ee20000300800 */
[----:B------:R-:W3:Y:S02]  /*674a0*/  LDL.LU R5, [R1+0x2d4] ;  /* 0x0002d40001057983 */ /* 0x000ee40000300800 */
[----:B------:R-:W4:Y:S02]  /*674b0*/  LDL.LU R6, [R1+0x2d8] ;  /* 0x0002d80001067983 */ /* 0x000f240000300800 */
[----:B------:R-:W4:Y:S02]  /*674c0*/  LDL.LU R7, [R1+0x2dc] ;  /* 0x0002dc0001077983 */ /* 0x000f240000300800 */
[----:B----4-:R-:W-:Y:S01]  /*674d0*/  STL.64 [R1+0x2710], R6 ;  /* 0x0027100601007387 */ /* 0x010fe20000100a00 */
[----:B---3--:R0:W-:Y:S03]  /*674e0*/  STL.64 [R1+0x2708], R4 ;  /* 0x0027080401007387 */ /* 0x0081e60000100a00 */
[----:B0-----:R-:W2:Y:S01]  /*674f0*/  LDL.LU R4, [R1+0x2e0] ;  /* 0x0002e00001047983 */ /* 0x001ea20000300800 */
[----:B------:R-:W2:Y:S02]  /*67500*/  LDL.LU R5, [R1+0x2e4] ;  /* 0x0002e40001057983 */ /* 0x000ea40000300800 */
[----:B------:R-:W2:Y:S02]  /*67510*/  LDL.LU R6, [R1+0x2e8] ;  /* 0x0002e80001067983 */ /* 0x000ea40000300800 */
[----:B------:R-:W2:Y:S01]  /*67520*/  LDL.LU R7, [R1+0x2ec] ;  /* 0x0002ec0001077983 */ /* 0x000ea20000300800 */
[----:B------:R0:W-:Y:S04]  /*67530*/  STL.64 [R1+0x26e8], R26 ;  /* 0x0026e81a01007387 */ /* 0x0001e80000100a00 */
[----:B0-----:R-:W3:Y:S01]  /*67540*/  LDL.LU.64 R26, [R1+0xa8] ;  /* 0x0000a800011a7983 */ /* 0x001ee20000300a00 */
[----:B------:R-:W4:Y:S03]  /*67550*/  LDL.LU.64 R10, [R1+0x48] ;  /* 0x00004800010a7983 */ /* 0x000f260000300a00 */
[----:B----4-:R0:W-:Y:S01]  /*67560*/  STL.64 [R1+0x2688], R10 ;  /* 0x0026880a01007387 */ /* 0x0101e20000100a00 */
[----:B------:R-:W4:Y:S02]  /*67570*/  LDL.LU R8, [R1+0x270] ;  /* 0x0002700001087983 */ /* 0x000f240000300800 */
[----:B------:R-:W4:Y:S01]  /*67580*/  LDL.LU R9, [R1+0x274] ;  /* 0x0002740001097983 */ /* 0x000f220000300800 */
[----:B0-----:R-:W2:Y:S01]  /*67590*/  LDL.LU R10, [R1+0x278] ;  /* 0x00027800010a7983 */ /* 0x001ea20000300800 */
[----:B------:R-:W2:Y:S03]  /*675a0*/  LDL.LU R11, [R1+0x27c] ;  /* 0x00027c00010b7983 */ /* 0x000ea60000300800 */
[----:B--2---:R-:W-:Y:S01]  /*675b0*/  STL.64 [R1+0x26a0], R10 ;  /* 0x0026a00a01007387 */ /* 0x004fe20000100a00 */
[----:B----4-:R0:W-:Y:S03]  /*675c0*/  STL.64 [R1+0x2698], R8 ;  /* 0x0026980801007387 */ /* 0x0101e60000100a00 */
[----:B0-----:R-:W2:Y:S01]  /*675d0*/  LDL.LU R8, [R1+0x280] ;  /* 0x0002800001087983 */ /* 0x001ea20000300800 */
[----:B------:R-:W2:Y:S02]  /*675e0*/  LDL.LU R9, [R1+0x284] ;  /* 0x0002840001097983 */ /* 0x000ea40000300800 */
[----:B------:R-:W4:Y:S02]  /*675f0*/  LDL.LU R10, [R1+0x288] ;  /* 0x00028800010a7983 */ /* 0x000f240000300800 */
[----:B------:R-:W4:Y:S02]  /*67600*/  LDL.LU R11, [R1+0x28c] ;  /* 0x00028c00010b7983 */ /* 0x000f240000300800 */
[----:B------:R-:W-:-:S02]  /*67610*/  IMAD.MOV.U32 R18, RZ, RZ, R12 ;  /* 0x000000ffff127224 */ /* 0x000fc400078e000c */
[----:B------:R-:W-:Y:S01]  /*67620*/  IMAD.MOV.U32 R19, RZ, RZ, R3 ;  /* 0x000000ffff137224 */ /* 0x000fe200078e0003 */
[----:B----4-:R-:W-:Y:S01]  /*67630*/  STL.64 [R1+0x26b8], R10 ;  /* 0x0026b80a01007387 */ /* 0x010fe20000100a00 */
[----:B--2---:R0:W-:Y:S03]  /*67640*/  STL.64 [R1+0x26b0], R8 ;  /* 0x0026b00801007387 */ /* 0x0041e60000100a00 */
        /* <DEDUP_REMOVED lines=9> */
[----:B------:R-:W2:Y:S02]  /*676e0*/  LDL.LU R10, [R1+0x2b8] ;  /* 0x0002b800010a7983 */ /* 0x000ea40000300800 */
[----:B------:R-:W2:Y:S01]  /*676f0*/  LDL.LU R11, [R1+0x2bc] ;  /* 0x0002bc00010b7983 */ /* 0x000ea20000300800 */
[----:B------:R0:W-:Y:S01]  /*67700*/  STL.64 [R1+0x2678], R14 ;  /* 0x0026780e01007387 */ /* 0x0001e20000100a00 */
[----:B------:R-:W4:Y:S02]  /*67710*/  LDL.LU R12, [R1+0x260] ;  /* 0x00026000010c7983 */ /* 0x000f240000300800 */
[----:B------:R-:W4:Y:S01]  /*67720*/  LDL.LU R13, [R1+0x264] ;  /* 0x00026400010d7983 */ /* 0x000f220000300800 */
[----:B0-----:R-:W4:Y:S01]  /*67730*/  LDL.LU R14, [R1+0x268] ;  /* 0x00026800010e7983 */ /* 0x001f220000300800 */
[----:B------:R-:W4:Y:S02]  /*67740*/  LDL.LU R15, [R1+0x26c] ;  /* 0x00026c00010f7983 */ /* 0x000f240000300800 */
[----:B------:R-:W2:Y:S02]  /*67750*/  LDL.LU.64 R6, [R1+0x2710] ;  /* 0x0027100001067983 */ /* 0x000ea40000300a00 */
[----:B------:R-:W2:Y:S03]  /*67760*/  LDL.LU.64 R4, [R1+0x2708] ;  /* 0x0027080001047983 */ /* 0x000ea60000300a00 */
[----:B------:R-:W-:Y:S01]  /*67770*/  STL.64 [R1+0x730], R16 ;  /* 0x0007301001007387 */ /* 0x000fe20000100a00 */
[----:B------:R0:W-:Y:S03]  /*67780*/  STL.64 [R1+0x738], R18 ;  /* 0x0007381201007387 */ /* 0x0001e60000100a00 */
[----:B0-----:R-:W2:Y:S02]  /*67790*/  LDL.LU.64 R18, [R1+0x2700] ;  /* 0x0027000001127983 */ /* 0x001ea40000300a00 */
[C---:B--2---:R-:W-:Y:S02]  /*677a0*/  HMMA.16816.F32.BF16 R16, R20.reuse, R18, R4 ;  /* 0x000000121410723c */ /* 0x044fe40000041804 */
[----:B------:R-:W3:Y:S01]  /*677b0*/  LDL.LU.64 R6, [R1+0x26f8] ;  /* 0x0026f80001067983 */ /* 0x000ee20000300a00 */
[----:B------:R-:W3:Y:S11]  /*677c0*/  LDL.LU.64 R4, [R1+0x26f0] ;  /* 0x0026f00001047983 */ /* 0x000ef60000300a00 */
[----:B------:R-:W-:Y:S09]  /*677d0*/  @!UPT UIADD3 URZ, URZ, URZ, URZ ;  /* 0x0000003f3f3ff290 */ /* 0x000ff2000fffe03f */
[----:B------:R-:W-:Y:S01]  /*677e0*/  STL.64 [R1+0x720], R16 ;  /* 0x0007201001007387 */ /* 0x000fe20000100a00 */
[----:B------:R0:W-:Y:S03]  /*677f0*/  STL.64 [R1+0x728], R18 ;  /* 0x0007281201007387 */ /* 0x0001e60000100a00 */
[----:B0-----:R-:W2:Y:S01]  /*67800*/  LDL.64 R18, [R1+0x38] ;  /* 0x0000380001127983 */ /* 0x001ea20000100a00 */
        /* <DEDUP_REMOVED lines=8> */
[----:B------:R-:W-:Y:S01]  /*67890*/  STL.64 [R1+0x2658], R4 ;  /* 0x0026580401007387 */ /* 0x000fe20000100a00 */
[----:B---3--:R-:W-:Y:S01]  /*678a0*/  HMMA.16816.F32.BF16 R24, R20, R26, R8 ;  /* 0x0000001a1418723c */ /* 0x008fe20000041808 */
[----:B------:R-:W3:Y:S01]  /*678b0*/  LDL.LU.64 R10, [R1+0x26e0] ;  /* 0x0026e000010a7983 */ /* 0x000ee20000300a00 */
[----:B------:R-:W3:Y:S11]  /*678c0*/  LDL.LU.64 R8, [R1+0x26d8] ;  /* 0x0026d80001087983 */ /* 0x000ef60000300a00 */
[----:B------:R-:W-:Y:S10]  /*678d0*/  @!UPT UIADD3 URZ, URZ, URZ, URZ ;  /* 0x0000003f3f3ff290 */ /* 0x000ff4000fffe03f */
[----:B------:R-:W-:Y:S01]  /*678e0*/  STL.64 [R1+0x700], R24 ;  /* 0x0007001801007387 */ /* 0x000fe20000100a00 */
[----:B------:R0:W-:Y:S03]  /*678f0*/  STL.64 [R1+0x708], R26 ;  /* 0x0007081a01007387 */ /* 0x0001e60000100a00 */
[----:B0-----:R-:W2:Y:S01]  /*67900*/  LDL.LU.64 R26, [R1+0x26d0] ;  /* 0x0026d000011a7983 */ /* 0x001ea20000300a00 */
[----:B------:R-:W2:Y:S02]  /*67910*/  LDL.LU.64 R24, [R1+0x26c8] ;  /* 0x0026c80001187983 */ /* 0x000ea40000300a00 */
[----:B------:R-:W-:Y:S02]  /*67920*/  IMAD.MOV.U32 R6, RZ, RZ, R2 ;  /* 0x000000ffff067224 */ /* 0x000fe400078e0002 */
[----:B------:R-:W-:-:S07]  /*67930*/  IMAD.MOV.U32 R7, RZ, RZ, R0 ;  /* 0x000000ffff077224 */ /* 0x000fce00078e0000 */
[C---:B--2---:R-:W-:Y:S01]  /*67940*/  HMMA.16816.F32.BF16 R4, R20.reuse, R6, R24 ;  /* 0x000000061404723c */ /* 0x044fe20000041818 */
[----:B------:R-:W3:Y:S11]  /*67950*/  LDL.LU.64 R26, [R1+0x26c0] ;  /* 0x0026c000011a7983 */ /* 0x000ef60000300a00 */
[----:B------:R-:W-:Y:S11]  /*67960*/  @!UPT UIADD3 URZ, URZ, URZ, URZ ;  /* 0x0000003f3f3ff290 */ /* 0x000ff6000fffe03f */
[----:B------:R-:W-:Y:S01]  /*67970*/  STL.64 [R1+0x620], R4 ;  /* 0x0006200401007387 */ /* 0x000fe20000100a00 */
[----:B------:R0:W-:Y:S03]  /*67980*/  STL.64 [R1+0x628], R6 ;  /* 0x0006280601007387 */ /* 0x0001e60000100a00 */
[----:B0-----:R-:W2:Y:S01]  /*67990*/  LDL.64 R6, [R1+0x28] ;  /* 0x0000280001067983 */ /* 0x001ea20000100a00 */
[C---:B---3--:R-:W-:Y:S01]  /*679a0*/  HMMA.16816.F32.BF16 R8, R20.reuse, R26, R8 ;  /* 0x0000001a1408723c */ /* 0x048fe20000041808 */
[----:B------:R-:W-:Y:S02]  /*679b0*/  IMAD.MOV.U32 R0, RZ, RZ, R26 ;  /* 0x000000ffff007224 */ /* 0x000fe400078e001a */
[----:B------:R-:W-:Y:S01]  /*679c0*/  IMAD.MOV.U32 R3, RZ, RZ, R27 ;  /* 0x000000ffff037224 */ /* 0x000fe200078e001b */
[----:B--2---:R0:W-:Y:S01]  /*679d0*/  STL.64 [R1+0x2668], R6 ;  /* 0x0026680601007387 */ /* 0x0041e20000100a00 */
[----:B------:R-:W2:Y:S02]  /*679e0*/  LDL.LU R4, [R1+0x250] ;  /* 0x0002500001047983 */ /* 0x000ea40000300800 */
[----:B------:R-:W2:Y:S01]  /*679f0*/  LDL.LU R5, [R1+0x254] ;  /* 0x0002540001057983 */ /* 0x000ea20000300800 */
[----:B0-----:R-:W2:Y:S01]  /*67a00*/  LDL.LU R6, [R1+0x258] ;  /* 0x0002580001067983 */ /* 0x001ea20000300800 */
[----:B------:R-:W2:Y:S11]  /*67a10*/  LDL.LU R7, [R1+0x25c] ;  /* 0x00025c0001077983 */ /* 0x000eb60000300800 */
[----:B------:R-:W-:Y:S03]  /*67a20*/  @!UPT UIADD3 URZ, URZ, URZ, URZ ;  /* 0x0000003f3f3ff290 */ /* 0x000fe6000fffe03f */
[----:B------:R-:W-:Y:S02]  /*67a30*/  STL.64 [R1+0x600], R8 ;  /* 0x0006000801007387 */ /* 0x000fe40000100a00 */
[----:B------:R0:W-:Y:S02]  /*67a40*/  STL.64 [R1+0x608], R10 ;  /* 0x0006080a01007387 */ /* 0x0001e40000100a00 */
        /* <DEDUP_REMOVED lines=17> */
[----:B0-----:R-:W4:Y:S01]  /*67b60*/  LDL.LU.64 R10, [R1+0x2688] ;  /* 0x00268800010a7983 */ /* 0x001f220000300a00 */
[----:B------:R-:W-:Y:S02]  /*67b70*/  IMAD.MOV.U32 R3, RZ, RZ, R26 ;  /* 0x000000ffff037224 */ /* 0x000fe400078e001a */
[----:B------:R-:W-:Y:S02]  /*67b80*/  IMAD.MOV.U32 R0, RZ, RZ, R27 ;  /* 0x000000ffff007224 */ /* 0x000fe400078e001b */
[----:B------:R-:W3:Y:S01]  /*67b90*/  LDL.LU.64 R26, [R1+0x2680] ;  /* 0x00268000011a7983 */ /* 0x000ee20000300a00 */
[----:B----4-:R-:W-:Y:S01]  /*67ba0*/  HMMA.16816.F32.BF16 R12, R20, R10, R12 ;  /* 0x0000000a140c723c */ /* 0x010fe2000004180c */
[----:B------:R-:W-:-:S02]  /*67bb0*/  IMAD.MOV.U32 R29, RZ, RZ, R10 ;  /* 0x000000ffff1d7224 */ /* 0x000fc400078e000a */
[----:B------:R-:W-:Y:S11]  /*67bc0*/  IMAD.MOV.U32 R24, RZ, RZ, R11 ;  /* 0x000000ffff187224 */ /* 0x000ff600078e000b */
[----:B------:R-:W-:Y:S09]  /*67bd0*/  @!UPT UIADD3 URZ, URZ, URZ, URZ ;  /* 0x0000003f3f3ff290 */ /* 0x000ff2000fffe03f */
[----:B------:R-:W-:Y:S01]  /*67be0*/  STL.64 [R1+0x5a0], R12 ;  /* 0x0005a00c01007387 */ /* 0x000fe20000100a00 */
[----:B------:R-:W-:Y:S02]  /*67bf0*/  IMAD.MOV.U32 R10, RZ, RZ, R14 ;  /* 0x000000ffff0a7224 */ /* 0x000fe400078e000e */
[----:B------:R-:W-:Y:S02]  /*67c00*/  IMAD.MOV.U32 R11, RZ, RZ, R15 ;  /* 0x000000ffff0b7224 */ /* 0x000fe400078e000f */
[----:B------:R0:W-:Y:S02]  /*67c10*/  STL.64 [R1+0x5a8], R14 ;  /* 0x0005a80e01007387 */ /* 0x0001e40000100a00 */
[----:B0-----:R-:W4:Y:S01]  /*67c20*/  LDL.LU.64 R14, [R1+0x2678] ;  /* 0x00267800010e7983 */ /* 0x001f220000300a00 */
[----:B------:R-:W-:Y:S02]  /*67c30*/  STL [R1+0x22e4], R12 ;  /* 0x0022e40c01007387 */ /* 0x000fe40000100800 */
[----:B------:R-:W-:Y:S02]  /*67c40*/  STL [R1+0x22e0], R10 ;  /* 0x0022e00a01007387 */ /* 0x000fe40000100800 */
[----:B------:R0:W-:Y:S02]  /*67c50*/  STL [R1+0x22dc], R11 ;  /* 0x0022dc0b01007387 */ /* 0x0001e40000100800 */
[----:B0-----:R-:W3:Y:S01]  /*67c60*/  LDL.LU.64 R10, [R1+0x18] ;  /* 0x00001800010a7983 */ /* 0x001ee20000300a00 */
[----:B--2---:R-:W-:Y:S01]  /*67c70*/  HMMA.16816.F32.BF16 R4, R20, R18, R4 ;  /* 0x000000121404723c */ /* 0x004fe20000041804 */
[----:B------:R-:W-:Y:S11]  /*67c80*/  IMAD.MOV.U32 R25, RZ, RZ, R19 ;  /* 0x000000ffff197224 */ /* 0x000ff600078e0013 */
[----:B------:R-:W-:Y:S11]  /*67c90*/  @!UPT UIADD3 URZ, URZ, URZ, URZ ;  /* 0x0000003f3f3ff290 */ /* 0x000ff6000fffe03f */
[----:B------:R-:W-:Y:S01]  /*67ca0*/  @!UPT UIADD3 URZ, URZ, URZ, URZ ;  /* 0x0000003f3f3ff290 */ /* 0x000fe2000fffe03f */
[----:B------:R-:W-:Y:S02]  /*67cb0*/  IMAD.MOV.U32 R17, RZ, RZ, R7 ;  /* 0x000000ffff117224 */ /* 0x000fe400078e0007 */
[----:B------:R-:W-:Y:S01]  /*67cc0*/  IMAD.MOV.U32 R16, RZ, RZ, R6 ;  /* 0x000000ffff107224 */ /* 0x000fe200078e0006 */
[----:B---3--:R0:W-:Y:S01]  /*67cd0*/  STL.64 [R1+0x2660], R10 ;  /* 0x0026600a01007387 */ /* 0x0081e20000100a00 */
[----:B------:R-:W2:Y:S02]  /*67ce0*/  LDL.LU R8, [R1+0x240] ;  /* 0x0002400001087983 */ /* 0x000ea40000300800 */
[----:B------:R-:W2:Y:S01]  /*67cf0*/  LDL.LU R9, [R1+0x244] ;  /* 0x0002440001097983 */ /* 0x000ea20000300800 */
[----:B0-----:R-:W2:Y:S01]  /*67d00*/  LDL.LU R10, [R1+0x248] ;  /* 0x00024800010a7983 */ /* 0x001ea20000300800 */
[----:B------:R-:W2:Y:S02]  /*67d10*/  LDL.LU R11, [R1+0x24c] ;  /* 0x00024c00010b7983 */ /* 0x000ea40000300800 */
[----:B------:R-:W3:Y:S02]  /*67d20*/  LDL.LU.64 R18, [R1+0x2670] ;  /* 0x0026700001127983 */ /* 0x000ee40000300a00 */
[----:B------:R-:W-:Y:S01]  /*67d30*/  STL.64 [R1+0x580], R4 ;  /* 0x0005800401007387 */ /* 0x000fe20000100a00 */
[----:B------:R0:W-:Y:S04]  /*67d40*/  STL.64 [R1+0x588], R6 ;  /* 0x0005880601007387 */ /* 0x0001e80000100a00 */
[----:B0-----:R-:W2:Y:S01]  /*67d50*/  LDL.LU.64 R6, [R1+0x2668] ;  /* 0x0026680001067983 */ /* 0x001ea20000300a00 */
[----:B------:R-:W-:-:S05]  /*67d60*/  IMAD.MOV.U32 R13, RZ, RZ, R4 ;  /* 0x000000ffff0d7224 */ /* 0x000fca00078e0004 */
[----:B------:R-:W-:Y:S01]  /*67d70*/  STL [R1+0x22f0], R13 ;  /* 0x0022f00d01007387 */ /* 0x000fe20000100800 */
[----:B------:R0:W-:Y:S02]  /*67d80*/  STL [R1+0x22ec], R16 ;  /* 0x0022ec1001007387 */ /* 0x0001e40000100800 */
[----:B------:R1:W-:Y:S01]  /*67d90*/  STL [R1+0x22e8], R17 ;  /* 0x0022e81101007387 */ /* 0x0003e20000100800 */
[C---:B--2---:R-:W-:Y:S01]  /*67da0*/  HMMA.16816.F32.BF16 R8, R20.reuse, R6, R8 ;  /* 0x000000061408723c */ /* 0x044fe20000041808 */
[----:B---3--:R2:W-:Y:S01]  /*67db0*/  STL.64 [R1+0x2650], R18 ;  /* 0x0026501201007387 */ /* 0x0085e20000100a00 */
[----:B0-----:R-:W3:Y:S02]  /*67dc0*/  LDL.LU R16, [R1+0x230] ;  /* 0x0002300001107983 */ /* 0x001ee40000300800 */
[----:B-1----:R-:W3:Y:S01]  /*67dd0*/  LDL.LU R17, [R1+0x234] ;  /* 0x0002340001117983 */ /* 0x002ee20000300800 */
[----:B--2---:R-:W3:Y:S01]  /*67de0*/  LDL.LU R18, [R1+0x238] ;  /* 0x0002380001127983 */ /* 0x004ee20000300800 */
[----:B------:R-:W3:Y:S11]  /*67df0*/  LDL.LU R19, [R1+0x23c] ;  /* 0x00023c0001137983 */ /* 0x000ef60000300800 */
[----:B------:R-:W-:Y:S06]  /*67e00*/  @!UPT UIADD3 URZ, URZ, URZ, URZ ;  /* 0x0000003f3f3ff290 */ /* 0x000fec000fffe03f */
[----:B------:R-:W-:Y:S01]  /*67e10*/  STL.64 [R1+0x570], R8 ;  /* 0x0005700801007387 */ /* 0x000fe20000100a00 */
[----:B------:R0:W-:Y:S03]  /*67e20*/  STL.64 [R1+0x578], R10 ;  /* 0x0005780a01007387 */ /* 0x0001e60000100a00 */
[----:B0-----:R-:W3:Y:S01]  /*67e30*/  LDL.LU.64 R10, [R1+0x2660] ;  /* 0x00266000010a7983 */ /* 0x001ee20000300a00 */
[----:B------:R-:W2:Y:S01]  /*67e40*/  LDL.LU.64 R4, [R1+0x2658] ;  /* 0x0026580001047983 */ /* 0x000ea20000300a00 */
[C---:B---3--:R-:W-:Y:S01]  /*67e50*/  HMMA.16816.F32.BF16 R16, R20.reuse, R10, R16 ;  /* 0x0000000a1410723c */ /* 0x048fe20000041810 */
[----:B------:R-:W-:Y:S02]  /*67e60*/  IMAD.MOV.U32 R13, RZ, RZ, R11 ;  /* 0x000000ffff0d7224 */ /* 0x000fe400078e000b */
[----:B------:R-:W-:Y:S11]  /*67e70*/  IMAD.MOV.U32 R28, RZ, RZ, R10 ;  /* 0x000000ffff1c7224 */ /* 0x000ff600078e000a */
[----:B------:R-:W-:Y:S09]  /*67e80*/  @!UPT UIADD3 URZ, URZ, URZ, URZ ;  /* 0x0000003f3f3ff290 */ /* 0x000ff2000fffe03f */
[----:B------:R0:W-:Y:S01]  /*67e90*/  STL.64 [R1+0x560], R16 ;  /* 0x0005601001007387 */ /* 0x0001e20000100a00 */
[----:B------:R1:W-:Y:S02]  /*67ea0*/  STL.64 [R1+0x568], R18 ;  /* 0x0005681201007387 */ /* 0x0003e40000100a00 */
[----:B------:R-:W-:Y:S02]  /*67eb0*/  IMAD.MOV.U32 R8, RZ, RZ, R16 ;  /* 0x000000ffff087224 */ /* 0x000fe400078e0010 */
[----:B------:R-:W-:Y:S01]  /*67ec0*/  IMAD.MOV.U32 R9, RZ, RZ, R17 ;  /* 0x000000ffff097224 */ /* 0x000fe200078e0011 */
[----:B0-----:R-:W3:Y:S01]  /*67ed0*/  LDL.LU R16, [R1+0x210] ;  /* 0x0002100001107983 */ /* 0x001ee20000300800 */
[----:B------:R-:W3:Y:S02]  /*67ee0*/  LDL.LU R17, [R1+0x214] ;  /* 0x0002140001117983 */ /* 0x000ee40000300800 */
[----:B-1----:R-:W3:Y:S02]  /*67ef0*/  LDL.LU R18, [R1+0x218] ;  /* 0x0002180001127983 */ /* 0x002ee40000300800 */
[----:B------:R-:W3:Y:S01]  /*67f00*/  LDL.LU R19, [R1+0x21c] ;  /* 0x00021c0001137983 */ /* 0x000ee20000300800 */
[----:B----4-:R0:W-:Y:S01]  /*67f10*/  STL.64 [R1+0x2648], R14 ;  /* 0x0026480e01007387 */ /* 0x0101e20000100a00 */
[----:B------:R-:W-:Y:S03]  /*67f20*/  STL [R1+0x2640], R13 ;  /* 0x0026400d01007387 */ /* 0x000fe60000100800 */
[----:B0-----:R-:W4:Y:S01]  /*67f30*/  LDL.LU.64 R14, [R1+0x8] ;  /* 0x00000800010e7983 */ /* 0x001f220000300a00 */
[----:B------:R0:W-:Y:S02]  /*67f40*/  STL [R1+0x22f8], R8 ;  /* 0x0022f80801007387 */ /* 0x0001e40000100800 */
[----:B------:R1:W-:Y:S01]  /*67f50*/  STL [R1+0x22f4], R9 ;  /* 0x0022f40901007387 */ /* 0x0003e20000100800 */
[----:B0-----:R-:W4:Y:S01]  /*67f60*/  LDL.LU R8, [R1+0x220] ;  /* 0x0002200001087983 */ /* 0x001f220000300800 */
[----:B-1----:R-:W4:Y:S02]  /*67f70*/  LDL.LU R9, [R1+0x224] ;  /* 0x0002240001097983 */ /* 0x002f240000300800 */
[----:B------:R-:W4:Y:S02]  /*67f80*/  LDL.LU R10, [R1+0x228] ;  /* 0x00022800010a7983 */ /* 0x000f240000300800 */
[----:B------:R-:W4:Y:S02]  /*67f90*/  LDL.LU R11, [R1+0x22c] ;  /* 0x00022c00010b7983 */ /* 0x000f240000300800 */
[----:B----4-:R-:W-:Y:S11]  /*67fa0*/  HMMA.16816.F32.BF16 R8, R20, R14, R8 ;  /* 0x0000000e1408723c */ /* 0x010ff60000041808 */
[----:B------:R-:W-:Y:S11]  /*67fb0*/  @!UPT UIADD3 URZ, URZ, URZ, URZ ;  /* 0x0000003f3f3ff290 */ /* 0x000ff6000fffe03f */
[----:B------:R-:W-:Y:S01]  /*67fc0*/  @!UPT UIADD3 URZ, URZ, URZ, URZ ;  /* 0x0000003f3f3ff290 */ /* 0x000fe2000fffe03f */
[----:B------:R0:W-:Y:S01]  /*67fd0*/  STL.64 [R1+0x4e0], R8 ;  /* 0x0004e00801007387 */ /* 0x0001e20000100a00 */
[----:B------:R-:W-:Y:S02]  /*67fe0*/  STL.64 [R1+0x4e8], R10 ;  /* 0x0004e80a01007387 */ /* 0x000fe40000100a00 */
[----:B0-----:R-:W-:Y:S02]  /*67ff0*/  IMAD.MOV.U32 R9, RZ, RZ, R14 ;  /* 0x000000ffff097224 */ /* 0x001fe400078e000e */
[----:B------:R-:W-:-:S05]  /*68000*/  IMAD.MOV.U32 R8, RZ, RZ, R15 ;  /* 0x000000ffff087224 */ /* 0x000fca00078e000f */
[----:B------:R0:W-:Y:S04]  /*68010*/  STL.64 [R1+0x25e0], R8 ;  /* 0x0025e00801007387 */ /* 0x0001e80000100a00 */
[----:B0-----:R-:W4:Y:S01]  /*68020*/  LDL.LU R8, [R1+0x190] ;  /* 0x0001900001087983 */ /* 0x001f220000300800 */
[----:B------:R-:W4:Y:S02]  /*68030*/  LDL.LU R9, [R1+0x194] ;  /* 0x0001940001097983 */ /* 0x000f240000300800 */
[----:B------:R-:W2:Y:S02]  /*68040*/  LDL.LU R10, [R1+0x198] ;  /* 0x00019800010a7983 */ /* 0x000ea40000300800 */
[----:B------:R-:W2:Y:S02]  /*68050*/  LDL.LU R11, [R1+0x19c] ;  /* 0x00019c00010b7983 */ /* 0x000ea40000300800 */
[----:B------:R-:W-:Y:S01]  /*68060*/  IMAD.MOV.U32 R2, RZ, RZ, R7 ;  /* 0x000000ffff027224 */ /* 0x000fe200078e0007 */
[----:B---3--:R-:W-:Y:S01]  /*68070*/  HMMA.16816.F32.BF16 R16, R20, R26, R16 ;  /* 0x0000001a1410723c */ /* 0x008fe20000041810 */
[----:B--2---:R0:W-:Y:S01]  /*68080*/  STL.64 [R1+0x25f0], R10 ;  /* 0x0025f00a01007387 */ /* 0x0041e20000100a00 */
[----:B----4-:R-:W-:Y:S02]  /*68090*/  STL.64 [R1+0x25e8], R8 ;  /* 0x0025e80801007387 */ /* 0x010fe40000100a00 */
[----:B------:R-:W2:Y:S02]  /*680a0*/  LDL.LU R12, [R1+0x1e0] ;  /* 0x0001e000010c7983 */ /* 0x000ea40000300800 */
[----:B------:R-:W2:Y:S01]  /*680b0*/  LDL.LU R13, [R1+0x1e4] ;  /* 0x0001e400010d7983 */ /* 0x000ea20000300800 */
[----:B------:R-:W2:Y:S01]  /*680c0*/  LDL.LU R14, [R1+0x1e8] ;  /* 0x0001e800010e7983 */ /* 0x000ea20000300800 */
[----:B------:R-:W2:Y:S02]  /*680d0*/  LDL.LU R15, [R1+0x1ec] ;  /* 0x0001ec00010f7983 */ /* 0x000ea40000300800 */
[----:B0-----:R-:W-:-:S02]  /*680e0*/  IMAD.MOV.U32 R10, RZ, RZ, R5 ;  /* 0x000000ffff0a7224 */ /* 0x001fc400078e0005 */
[----:B------:R-:W-:Y:S02]  /*680f0*/  IMAD.MOV.U32 R11, RZ, RZ, R4 ;  /* 0x000000ffff0b7224 */ /* 0x000fe400078e0004 */
[----:B------:R-:W3:Y:S01]  /*68100*/  LDL.LU R4, [R1+0x1d0] ;  /* 0x0001d00001047983 */ /* 0x000ee20000300800 */
[----:B------:R-:W3:Y:S02]  /*68110*/  LDL.LU R5, [R1+0x1d4] ;  /* 0x0001d40001057983 */ /* 0x000ee40000300800 */
[----:B------:R-:W3:Y:S02]  /*68120*/  LDL.LU R6, [R1+0x1d8] ;  /* 0x0001d80001067983 */ /* 0x000ee40000300800 */
[----:B------:R-:W3:Y:S01]  /*68130*/  LDL.LU R7, [R1+0x1dc] ;  /* 0x0001dc0001077983 */ /* 0x000ee20000300800 */
[----:B------:R0:W-:Y:S04]  /*68140*/  STL.64 [R1+0x2600], R10 ;  /* 0x0026000a01007387 */ /* 0x0001e80000100a00 */
[----:B0-----:R-:W4:Y:S01]  /*68150*/  LDL.LU R10, [R1+0xb8] ;  /* 0x0000b800010a7983 */ /* 0x001f220000300800 */
[----:B------:R-:W4:Y:S03]  /*68160*/  LDL.LU R11, [R1+0xbc] ;  /* 0x0000bc00010b7983 */ /* 0x000f260000300800 */
[----:B----4-:R0:W-:Y:S04]  /*68170*/  STL.64 [R1+0x2618], R10 ;  /* 0x0026180a01007387 */ /* 0x0101e80000100a00 */
[----:B0-----:R-:W4:Y:S01]  /*68180*/  LDL.LU R10, [R1+0xc8] ;  /* 0x0000c800010a7983 */ /* 0x001f220000300800 */
[----:B------:R-:W4:Y:S02]  /*68190*/  LDL.LU R11, [R1+0xcc] ;  /* 0x0000cc00010b7983 */ /* 0x000f240000300800 */
[----:B------:R-:W-:Y:S02]  /*681a0*/  STL.64 [R1+0x4d0], R16 ;  /* 0x0004d01001007387 */ /* 0x000fe40000100a00 */
[----:B------:R0:W-:Y:S02]  /*681b0*/  STL.64 [R1+0x4d8], R18 ;  /* 0x0004d81201007387 */ /* 0x0001e40000100a00 */
[----:B0-----:R-:W2:Y:S01]  /*681c0*/  LDL.LU.64 R18, [R1+0x2650] ;  /* 0x0026500001127983 */ /* 0x001ea20000300a00 */
[----:B------:R-:W-:Y:S02]  /*681d0*/  STL.64 [R1+0x2580], R26 ;  /* 0x0025801a01007387 */ /* 0x000fe40000100a00 */
[----:B------:R-:W-:Y:S02]  /*681e0*/  STL [R1+0x2578], R25 ;  /* 0x0025781901007387 */ /* 0x000fe40000100800 */
[----:B------:R0:W-:Y:S02]  /*681f0*/  STL [R1+0x25f8], R24 ;  /* 0x0025f81801007387 */ /* 0x0001e40000100800 */
        /* <DEDUP_REMOVED lines=10> */
[C---:B------:R-:W-:Y:S01]  /*682a0*/  HMMA.16816.F32.BF16 R12, R20.reuse, R18, R12 ;  /* 0x00000012140c723c */ /* 0x040fe2000004180c */
[----:B--2---:R-:W-:Y:S01]  /*682b0*/  STL.64 [R1+0x2628], R26 ;  /* 0x0026281a01007387 */ /* 0x004fe20000100a00 */
[----:B------:R0:W-:Y:S03]  /*682c0*/  STL.64 [R1+0x2620], R24 ;  /* 0x0026201801007387 */ /* 0x0001e60000100a00 */
[----:B0-----:R-:W4:Y:S01]  /*682d0*/  LDL.LU R24, [R1+0x1c0] ;  /* 0x0001c00001187983 */ /* 0x001f220000300800 */
[----:B------:R-:W4:Y:S02]  /*682e0*/  LDL.LU R25, [R1+0x1c4] ;  /* 0x0001c40001197983 */ /* 0x000f240000300800 */
[----:B------:R-:W4:Y:S02]  /*682f0*/  LDL.LU R26, [R1+0x1c8] ;  /* 0x0001c800011a7983 */ /* 0x000f240000300800 */
[----:B------:R-:W4:Y:S11]  /*68300*/  LDL.LU R27, [R1+0x1cc] ;  /* 0x0001cc00011b7983 */ /* 0x000f360000300800 */
[----:B------:R-:W-:Y:S02]  /*68310*/  @!UPT UIADD3 URZ, URZ, URZ, URZ ;  /* 0x0000003f3f3ff290 */ /* 0x000fe4000fffe03f */
[----:B------:R-:W-:Y:S01]  /*68320*/  STL.64 [R1+0x440], R12 ;  /* 0x0004400c01007387 */ /* 0x000fe20000100a00 */
[----:B------:R0:W-:Y:S03]  /*68330*/  STL.64 [R1+0x448], R14 ;  /* 0x0004480e01007387 */ /* 0x0001e60000100a00 */
[----:B0-----:R-:W3:Y:S01]  /*68340*/  LDL.LU.64 R14, [R1+0x2648] ;  /* 0x00264800010e7983 */ /* 0x001ee20000300a00 */
[----:B------:R-:W2:Y:S02]  /*68350*/  LDL.LU R13, [R1+0x2640] ;  /* 0x00264000010d7983 */ /* 0x000ea40000300800 */
[----:B------:R0:W-:Y:S02]  /*68360*/  STL.64 [R1+0x2528], R18 ;  /* 0x0025281201007387 */ /* 0x0001e40000100a00 */
[----:B0-----:R-:W2:Y:S01]  /*68370*/  LDL.LU R18, [R1+0x88] ;  /* 0x0000880001127983 */ /* 0x001ea20000300800 */
[----:B------:R-:W2:Y:S01]  /*68380*/  LDL.LU R19, [R1+0x8c] ;  /* 0x00008c0001137983 */ /* 0x000ea20000300800 */
[----:B---3--:R-:W-:Y:S02]  /*68390*/  HMMA.16816.F32.BF16 R20, R20, R14, R4 ;  /* 0x0000000e1414723c */ /* 0x008fe40000041804 */
[----:B------:R-:W4:Y:S01]  /*683a0*/  LDL.LU.64 R6, [R1+0x2638] ;  /* 0x0026380001067983 */ /* 0x000f220000300a00 */
[----:B------:R-:W4:Y:S11]  /*683b0*/  LDL.LU.64 R4, [R1+0x2630] ;  /* 0x0026300001047983 */ /* 0x000f360000300a00 */
[----:B------:R-:W-:Y:S09]  /*683c0*/  @!UPT UIADD3 URZ, URZ, URZ, URZ ;  /* 0x0000003f3f3ff290 */ /* 0x000ff2000fffe03f */
[----:B------:R0:W-:Y:S01]  /*683d0*/  STL.64 [R1+0x430], R20 ;  /* 0x0004301401007387 */ /* 0x0001e20000100a00 */
[----:B------:R1:W-:Y:S03]  /*683e0*/  STL.64 [R1+0x438], R22 ;  /* 0x0004381601007387 */ /* 0x0003e60000100a00 */
[----:B0-----:R-:W3:Y:S01]  /*683f0*/  LDL.LU R20, [R1+0x180] ;  /* 0x0001800001147983 */ /* 0x001ee20000300800 */
[----:B------:R-:W3:Y:S02]  /*68400*/  LDL.LU R21, [R1+0x184] ;  /* 0x0001840001157983 */ /* 0x000ee40000300800 */
[----:B-1----:R-:W3:Y:S02]  /*68410*/  LDL.LU R22, [R1+0x188] ;  /* 0x0001880001167983 */ /* 0x002ee40000300800 */
[----:B------:R-:W3:Y:S01]  /*68420*/  LDL.LU R23, [R1+0x18c] ;  /* 0x00018c0001177983 */ /* 0x000ee20000300800 */
[----:B------:R0:W-:Y:S01]  /*68430*/  STL.64 [R1+0x2590], R14 ;  /* 0x0025900e01007387 */ /* 0x0001e20000100a00 */
[----:B--2---:R-:W-:Y:S03]  /*68440*/  STL [R1+0x2588], R13 ;  /* 0x0025880d01007387 */ /* 0x004fe60000100800 */
[----:B0-----:R-:W2:Y:S01]  /*68450*/  LDL.LU R14, [R1+0x98] ;  /* 0x00009800010e7983 */ /* 0x001ea20000300800 */
[----:B------:R-:W2:Y:S01]  /*68460*/  LDL.LU R15, [R1+0x9c] ;  /* 0x00009c00010f7983 */ /* 0x000ea20000300800 */
        /* <DEDUP_REMOVED lines=15> */
[----:B------:R-:W4:Y:S11]  /*68560*/  LDL.LU R24, [R1+0x25f8] ;  /* 0x0025f80001187983 */ /* 0x000f360000300800 */
[----:B------:R-:W-:Y:S10]  /*68570*/  @!UPT UIADD3 URZ, URZ, URZ, URZ ;  /* 0x0000003f3f3ff290 */ /* 0x000ff4000fffe03f */
[----:B------:R-:W-:Y:S01]  /*68580*/  STL.64 [R1+0x650], R8 ;  /* 0x0006500801007387 */ /* 0x000fe20000100a00 */
[----:B------:R0:W-:Y:S03]  /*68590*/  STL.64 [R1+0x658], R10 ;  /* 0x0006580a01007387 */ /* 0x0001e60000100a00 */
[----:B0-----:R-:W2:Y:S01]  /*685a0*/  LDL.LU.64 R10, [R1+0x25f0] ;  /* 0x0025f000010a7983 */ /* 0x001ea20000300a00 */
[----:B------:R-:W2:Y:S02]  /*685b0*/  LDL.LU.64 R8, [R1+0x25e8] ;  /* 0x0025e80001087983 */ /* 0x000ea40000300a00 */
[C---:B--2---:R-:W-:Y:S01]  /*685c0*/  HMMA.16816.F32.BF16 R12, R4.reuse, R14, R8 ;  /* 0x0000000e040c723c */ /* 0x044fe20000041808 */
[----:B------:R-:W2:Y:S11]  /*685d0*/  LDL.LU.64 R8, [R1+0x25e0] ;  /* 0x0025e00001087983 */ /* 0x000eb60000300a00 */
[----:B------:R-:W-:Y:S11]  /*685e0*/  @!UPT UIADD3 URZ, URZ, URZ, URZ ;  /* 0x0000003f3f3ff290 */ /* 0x000ff6000fffe03f */
[----:B------:R-:W-:Y:S01]  /*685f0*/  STL.64 [R1+0x630], R12 ;  /* 0x0006300c01007387 */ /* 0x000fe20000100a00 */
[----:B------:R3:W-:Y:S02]  /*68600*/  STL.64 [R1+0x638], R14 ;  /* 0x0006380e01007387 */ /* 0x0007e40000100a00 */
[----:B------:R-:W2:Y:S01]  /*68610*/  LDL.LU R16, [R1+0xf0] ;  /* 0x0000f00001107983 */ /* 0x000ea20000300800 */
[----:B---3--:R-:W-:Y:S01]  /*68620*/  HMMA.16816.F32.BF16 R12, R4, R18, R20 ;  /* 0x00000012040c723c */ /* 0x008fe20000041814 */
[----:B------:R-:W-:Y:S02]  /*68630*/  IMAD.MOV.U32 R10, RZ, RZ, R3 ;  /* 0x000000ffff0a7224 */ /* 0x000fe400078e0003 */
[----:B------:R-:W-:Y:S11]  /*68640*/  IMAD.MOV.U32 R11, RZ, RZ, R0 ;  /* 0x000000ffff0b7224 */ /* 0x000ff600078e0000 */
[----:B------:R-:W-:Y:S09]  /*68650*/  @!UPT UIADD3 URZ, URZ, URZ, URZ ;  /* 0x0000003f3f3ff290 */ /* 0x000ff2000fffe03f */
[----:B------:R-:W-:Y:S01]  /*68660*/  STL.64 [R1+0x590], R12 ;  /* 0x0005900c01007387 */ /* 0x000fe20000100a00 */
[----:B------:R-:W-:Y:S02]  /*68670*/  STL.64 [R1+0x598], R14 ;  /* 0x0005980e01007387 */ /* 0x000fe40000100a00 */
[----:B------:R-:W2:Y:S02]  /*68680*/  LDL.LU R17, [R1+0xf4] ;  /* 0x0000f40001117983 */ /* 0x000ea40000300800 */
[----:B------:R-:W3:Y:S01]  /*68690*/  LDL.LU R18, [R1+0xf8] ;  /* 0x0000f80001127983 */ /* 0x000ee20000300800 */
[----:B------:R-:W3:Y:S01]  /*686a0*/  LDL.LU R19, [R1+0xfc] ;  /* 0x0000fc0001137983 */ /* 0x000ee20000300800 */
[----:B------:R-:W2:Y:S02]  /*686b0*/  LDL.LU R3, [R1+0x25d8] ;  /* 0x0025d80001037983 */ /* 0x000ea40000300800 */
[----:B------:R-:W2:Y:S02]  /*686c0*/  LDL.LU R0, [R1+0x25d4] ;  /* 0x0025d40001007983 */ /* 0x000ea40000300800 */
[----:B------:R0:W-:Y:S02]  /*686d0*/  STL.64 [R1+0x2598], R10 ;  /* 0x0025980a01007387 */ /* 0x0001e40000100a00 */
[----:B0-----:R-:W2:Y:S01]  /*686e0*/  LDL.LU R10, [R1+0x68] ;  /* 0x00006800010a7983 */ /* 0x001ea20000300800 */
[----:B------:R-:W2:Y:S03]  /*686f0*/  LDL.LU R11, [R1+0x6c] ;  /* 0x00006c00010b7983 */ /* 0x000ea60000300800 */
[----:B--2---:R0:W-:Y:S01]  /*68700*/  STL.64 [R1+0x25b0], R10 ;  /* 0x0025b00a01007387 */ /* 0x0041e20000100a00 */
[----:B------:R-:W2:Y:S02]  /*68710*/  LDL.LU R12, [R1+0x150] ;  /* 0x00015000010c7983 */ /* 0x000ea40000300800 */
[----:B------:R-:W2:Y:S02]  /*68720*/  LDL.LU R13, [R1+0x154] ;  /* 0x00015400010d7983 */ /* 0x000ea40000300800 */
[----:B------:R-:W2:Y:S01]  /*68730*/  LDL.LU R14, [R1+0x158] ;  /* 0x00015800010e7983 */ /* 0x000ea20000300800 */
[----:B------:R-:W2:Y:S01]  /*68740*/  LDL.LU R15, [R1+0x15c] ;  /* 0x00015c00010f7983 */ /* 0x000ea20000300800 */
[----:B0-----:R-:W-:-:S02]  /*68750*/  IMAD.MOV.U32 R10, RZ, RZ, R0 ;  /* 0x000000ffff0a7224 */ /* 0x001fc400078e0000 */
[----:B------:R-:W-:Y:S01]  /*68760*/  IMAD.MOV.U32 R11, RZ, RZ, R3 ;  /* 0x000000ffff0b7224 */ /* 0x000fe200078e0003 */
[----:B------:R-:W3:Y:S01]  /*68770*/  LDL.LU R0, [R1+0x25d0] ;  /* 0x0025d00001007983 */ /* 0x000ee20000300800 */
[----:B------:R-:W3:Y:S03]  /*68780*/  LDL.LU R3, [R1+0x25cc] ;  /* 0x0025cc0001037983 */ /* 0x000ee60000300800 */
[----:B--2---:R-:W-:Y:S01]  /*68790*/  STL.64 [R1+0x25a8], R14 ;  /* 0x0025a80e01007387 */ /* 0x004fe20000100a00 */
[----:B------:R0:W-:Y:S03]  /*687a0*/  STL.64 [R1+0x25a0], R12 ;  /* 0x0025a00c01007387 */ /* 0x0001e60000100a00 */
[----:B0-----:R-:W2:Y:S01]  /*687b0*/  LDL.LU R12, [R1+0x160] ;  /* 0x00016000010c7983 */ /* 0x001ea20000300800 */
[----:B------:R-:W2:Y:S02]  /*687c0*/  LDL.LU R13, [R1+0x164] ;  /* 0x00016400010d7983 */ /* 0x000ea40000300800 */
[----:B------:R-:W2:Y:S02]  /*687d0*/  LDL.LU R14, [R1+0x168] ;  /* 0x00016800010e7983 */ /* 0x000ea40000300800 */
[----:B------:R-:W2:Y:S02]  /*687e0*/  LDL.LU R15, [R1+0x16c] ;  /* 0x00016c00010f7983 */ /* 0x000ea40000300800 */
[----:B----4-:R-:W-:Y:S01]  /*687f0*/  IMAD.MOV.U32 R23, RZ, RZ, R24 ;  /* 0x000000ffff177224 */ /* 0x010fe200078e0018 */
[----:B--2---:R-:W-:Y:S01]  /*68800*/  STL.64 [R1+0x25c0], R14 ;  /* 0x0025c00e01007387 */ /* 0x004fe20000100a00 */
[----:B------:R0:W-:Y:S03]  /*68810*/  STL.64 [R1+0x25b8], R12 ;  /* 0x0025b80c01007387 */ /* 0x0001e60000100a00 */
[----:B0-----:R-:W2:Y:S01]  /*68820*/  LDL.LU R12, [R1+0x170] ;  /* 0x00017000010c7983 */ /* 0x001ea20000300800 */
[----:B------:R-:W2:Y:S02]  /*68830*/  LDL.LU R13, [R1+0x174] ;  /* 0x00017400010d7983 */ /* 0x000ea40000300800 */
[----:B------:R-:W2:Y:S02]  /*68840*/  LDL.LU R14, [R1+0x178] ;  /* 0x00017800010e7983 */ /* 0x000ea40000300800 */
[----:B------:R-:W2:Y:S01]  /*68850*/  LDL.LU R15, [R1+0x17c] ;  /* 0x00017c00010f7983 */ /* 0x000ea20000300800 */
[----:B---3--:R0:W-:Y:S01]  /*68860*/  STL.64 [R1+0x2538], R18 ;  /* 0x0025381201007387 */ /* 0x0081e20000100a00 */
[----:B------:R1:W-:Y:S02]  /*68870*/  STL.64 [R1+0x2530], R16 ;  /* 0x0025301001007387 */ /* 0x0003e40000100a00 */
[----:B------:R-:W3:Y:S02]  /*68880*/  LDL.LU R24, [R1+0x140] ;  /* 0x0001400001187983 */ /* 0x000ee40000300800 */
[----:B------:R-:W3:Y:S01]  /*68890*/  LDL.LU R25, [R1+0x144] ;  /* 0x0001440001197983 */ /* 0x000ee20000300800 */
[----:B------:R-:W3:Y:S01]  /*688a0*/  LDL.LU R26, [R1+0x148] ;  /* 0x00014800011a7983 */ /* 0x000ee20000300800 */
[----:B------:R-:W3:Y:S02]  /*688b0*/  LDL.LU R27, [R1+0x14c] ;  /* 0x00014c00011b7983 */ /* 0x000ee40000300800 */
[----:B0-----:R-:W-:-:S02]  /*688c0*/  IMAD.MOV.U32 R18, RZ, RZ, R9 ;  /* 0x000000ffff127224 */ /* 0x001fc400078e0009 */
[----:B------:R-:W-:-:S05]  /*688d0*/  IMAD.MOV.U32 R19, RZ, RZ, R8 ;  /* 0x000000ffff137224 */ /* 0x000fca00078e0008 */
[----:B------:R0:W-:Y:S01]  /*688e0*/  STL.64 [R1+0x2548], R18 ;  /* 0x0025481201007387 */ /* 0x0001e20000100a00 */
[----:B-1----:R-:W4:Y:S02]  /*688f0*/  LDL.LU R16, [R1+0x110] ;  /* 0x0001100001107983 */ /* 0x002f240000300800 */
[----:B------:R-:W4:Y:S01]  /*68900*/  LDL.LU R17, [R1+0x114] ;  /* 0x0001140001117983 */ /* 0x000f220000300800 */
[----:B0-----:R-:W2:Y:S01]  /*68910*/  LDL.LU R18, [R1+0x118] ;  /* 0x0001180001127983 */ /* 0x001ea20000300800 */
[----:B------:R-:W-:Y:S02]  /*68920*/  IMAD.MOV.U32 R19, RZ, RZ, R3 ;  /* 0x000000ffff137224 */ /* 0x000fe400078e0003 */
[----:B------:R-:W3:Y:S03]  /*68930*/  LDL.LU R3, [R1+0x25c8] ;  /* 0x0025c80001037983 */ /* 0x000ee60000300800 */
        /* <DEDUP_REMOVED lines=12> */
[----:B------:R-:W4:Y:S01]  /*68a00*/  LDL.LU.64 R14, [R1+0x25c0] ;  /* 0x0025c000010e7983 */ /* 0x000f220000300a00 */
[----:B------:R-:W4:Y:S11]  /*68a10*/  LDL.LU.64 R12, [R1+0x25b8] ;  /* 0x0025b800010c7983 */ /* 0x000f360000300a00 */
[----:B------:R-:W-:Y:S01]  /*68a20*/  @!UPT UIADD3 URZ, URZ, URZ, URZ ;  /* 0x0000003f3f3ff290 */ /* 0x000fe2000fffe03f */
[----:B------:R-:W-:Y:S02]  /*68a30*/  STL.64 [R1+0x550], R8 ;  /* 0x0005500801007387 */ /* 0x000fe40000100a00 */
[----:B------:R0:W-:Y:S02]  /*68a40*/  STL.64 [R1+0x558], R10 ;  /* 0x0005580a01007387 */ /* 0x0001e40000100a00 */
[----:B0-----:R-:W4:Y:S01]  /*68a50*/  LDL.LU.64 R10, [R1+0x25b0] ;  /* 0x0025b000010a7983 */ /* 0x001f220000300a00 */
[----:B---3--:R-:W-:Y:S02]  /*68a60*/  IMAD.MOV.U32 R19, RZ, RZ, R3 ;  /* 0x000000ffff137224 */ /* 0x008fe400078e0003 */
[----:B------:R-:W3:Y:S01]  /*68a70*/  LDL.LU R3, [R1+0xaa0] ;  /* 0x000aa00001037983 */ /* 0x000ee20000300800 */
[C---:B----4-:R-:W-:Y:S01]  /*68a80*/  HMMA.16816.F32.BF16 R8, R4.reuse, R10, R12 ;  /* 0x0000000a0408723c */ /* 0x050fe2000004180c */
[----:B------:R-:W4:Y:S01]  /*68a90*/  LDL.LU.64 R14, [R1+0x25a8] ;  /* 0x0025a800010e7983 */ /* 0x000f220000300a00 */
[----:B------:R-:W4:Y:S11]  /*68aa0*/  LDL.LU.64 R12, [R1+0x25a0] ;  /* 0x0025a000010c7983 */ /* 0x000f360000300a00 */
[----:B------:R-:W-:Y:S10]  /*68ab0*/  @!UPT UIADD3 URZ, URZ, URZ, URZ ;  /* 0x0000003f3f3ff290 */ /* 0x000ff4000fffe03f */
[----:B------:R-:W-:Y:S01]  /*68ac0*/  STL.64 [R1+0x540], R8 ;  /* 0x0005400801007387 */ /* 0x000fe20000100a00 */
[----:B------:R0:W-:Y:S03]  /*68ad0*/  STL.64 [R1+0x548], R10 ;  /* 0x0005480a01007387 */ /* 0x0001e60000100a00 */
[----:B0-----:R-:W4:Y:S02]  /*68ae0*/  LDL.LU.64 R10, [R1+0x2598] ;  /* 0x00259800010a7983 */ /* 0x001f240000300a00 */
[----:B----4-:R-:W-:Y:S02]  /*68af0*/  HMMA.16816.F32.BF16 R8, R4, R10, R12 ;  /* 0x0000000a0408723c */ /* 0x010fe4000004180c */
[----:B------:R-:W4:Y:S01]  /*68b00*/  LDL.LU.64 R14, [R1+0x2590] ;  /* 0x00259000010e7983 */ /* 0x000f220000300a00 */
[----:B------:R-:W2:Y:S11]  /*68b10*/  LDL.LU R13, [R1+0x2588] ;  /* 0x00258800010d7983 */ /* 0x000eb60000300800 */
[----:B------:R-:W-:Y:S09]  /*68b20*/  @!UPT UIADD3 URZ, URZ, URZ, URZ ;  /* 0x0000003f3f3ff290 */ /* 0x000ff2000fffe03f */
[----:B------:R-:W-:Y:S01]  /*68b30*/  STL.64 [R1+0x530], R8 ;  /* 0x0005300801007387 */ /* 0x000fe20000100a00 */
[----:B------:R0:W-:Y:S03]  /*68b40*/  STL.64 [R1+0x538], R10 ;  /* 0x0005380a01007387 */ /* 0x0001e60000100a00 */
[----:B0-----:R-:W2:Y:S01]  /*68b50*/  LDL.LU R11, [R1+0x84c] ;  /* 0x00084c00010b7983 */ /* 0x001ea20000300800 */
[----:B------:R-:W2:Y:S02]  /*68b60*/  LDL.LU R10, [R1+0x1cbc] ;  /* 0x001cbc00010a7983 */ /* 0x000ea40000300800 */
[----:B------:R-:W-:-:S07]  /*68b70*/  IMAD.MOV.U32 R22, RZ, RZ, R29 ;  /* 0x000000ffff167224 */ /* 0x000fce00078e001d */
[----:B------:R-:W-:Y:S11]  /*68b80*/  HMMA.16816.F32.BF16 R20, R4, R22, R24 ;  /* 0x000000160414723c */ /* 0x000ff60000041818 */
[----:B------:R-:W-:Y:S11]  /*68b90*/  @!UPT UIADD3 URZ, URZ, URZ, URZ ;  /* 0x0000003f3f3ff290 */ /* 0x000ff6000fffe03f */
[----:B------:R-:W-:Y:S02]  /*68ba0*/  @!UPT UIADD3 URZ, URZ, URZ, URZ ;  /* 0x0000003f3f3ff290 */ /* 0x000fe4000fffe03f */
[----:B------:R-:W-:Y:S01]  /*68bb0*/  IMAD.MOV.U32 R24, RZ, RZ, R22 ;  /* 0x000000ffff187224 */ /* 0x000fe200078e0016 */
[----:B--2---:R0:W-:Y:S01]  /*68bc0*/  STL.64 [R1+0x2540], R10 ;  /* 0x0025400a01007387 */ /* 0x0041e20000100a00 */
[----:B------:R-:W2:Y:S02]  /*68bd0*/  LDL.LU R8, [R1+0x100] ;  /* 0x0001000001087983 */ /* 0x000ea40000300800 */
[----:B------:R-:W2:Y:S01]  /*68be0*/  LDL.LU R9, [R1+0x104] ;  /* 0x0001040001097983 */ /* 0x000ea20000300800 */
[----:B0-----:R-:W2:Y:S01]  /*68bf0*/  LDL.LU R10, [R1+0x108] ;  /* 0x00010800010a7983 */ /* 0x001ea20000300800 */
[----:B------:R-:W2:Y:S02]  /*68c00*/  LDL.LU R12, [R1+0x1cb4] ;  /* 0x001cb400010c7983 */ /* 0x000ea40000300800 */
[----:B------:R-:W2:Y:S02]  /*68c10*/  LDL.LU R29, [R1+0x1cac] ;  /* 0x001cac00011d7983 */ /* 0x000ea40000300800 */
[----:B------:R-:W2:Y:S01]  /*68c20*/  LDL.LU.64 R26, [R1+0x2580] ;  /* 0x00258000011a7983 */ /* 0x000ea20000300a00 */
[----:B------:R-:W2:Y:S01]  /*68c30*/  LDL.LU R25, [R1+0x2578] ;  /* 0x0025780001197983 */ /* 0x000ea20000300800 */
[----:B------:R-:W-:Y:S02]  /*68c40*/  STL.64 [R1+0x450], R20 ;  /* 0x0004501401007387 */ /* 0x000fe40000100a00 */
[----:B------:R-:W-:-:S02]  /*68c50*/  IMAD.MOV.U32 R11, RZ, RZ, R0 ;  /* 0x000000ffff0b7224 */ /* 0x000fc400078e0000 */
[----:B------:R0:W-:Y:S01]  /*68c60*/  STL.64 [R1+0x458], R22 ;  /* 0x0004581601007387 */ /* 0x0001e20000100a00 */
[----:B------:R-:W3:Y:S01]  /*68c70*/  LDL.LU R0, [R1+0x1ca4] ;  /* 0x001ca40001007983 */ /* 0x000ee20000300800 */
[----:B------:R1:W-:Y:S03]  /*68c80*/  STL [R1+0x2300], R20 ;  /* 0x0023001401007387 */ /* 0x0003e60000100800 */
[----:B0-----:R-:W1:Y:S01]  /*68c90*/  LDL.LU R22, [R1+0x38] ;  /* 0x0000380001167983 */ /* 0x001e620000300800 */
[----:B------:R-:W-:Y:S02]  /*68ca0*/  STL [R1+0x22fc], R24 ;  /* 0x0022fc1801007387 */ /* 0x000fe40000100800 */
[----:B--2---:R-:W-:-:S07]  /*68cb0*/  IMAD.MOV.U32 R23, RZ, RZ, R25 ;  /* 0x000000ffff177224 */ /* 0x004fce00078e0019 */
[----:B-1----:R-:W-:Y:S01]  /*68cc0*/  HMMA.16816.F32.BF16 R20, R4, R22, R16 ;  /* 0x000000160414723c */ /* 0x002fe20000041810 */
[----:B------:R-:W2:Y:S01]  /*68cd0*/  LDL.LU.64 R18, [R1+0x2570] ;  /* 0x0025700001127983 */ /* 0x000ea20000300a00 */
[----:B------:R-:W2:Y:S11]  /*68ce0*/  LDL.LU.64 R16, [R1+0x2568] ;  /* 0x0025680001107983 */ /* 0x000eb60000300a00 */
[----:B------:R-:W-:Y:S10]  /*68cf0*/  @!UPT UIADD3 URZ, URZ, URZ, URZ ;  /* 0x0000003f3f3ff290 */ /* 0x000ff4000fffe03f */
[----:B------:R0:W-:Y:S01]  /*68d00*/  STL.64 [R1+0x460], R20 ;  /* 0x0004601401007387 */ /* 0x0001e20000100a00 */
[----:B------:R1:W-:Y:S02]  /*68d10*/  STL.64 [R1+0x468], R22 ;  /* 0x0004681601007387 */ /* 0x0003e40000100a00 */
[----:B------:R-:W-:Y:S02]  /*68d20*/  IMAD.MOV.U32 R25, RZ, RZ, R22 ;  /* 0x000000ffff197224 */ /* 0x000fe400078e0016 */
[----:B0-----:R-:W-:-:S05]  /*68d30*/  IMAD.MOV.U32 R21, RZ, RZ, R20 ;  /* 0x000000ffff157224 */ /* 0x001fca00078e0014 */
[----:B------:R2:W-:Y:S01]  /*68d40*/  STL [R1+0x2308], R21 ;  /* 0x0023081501007387 */ /* 0x0005e20000100800 */
[----:B-1----:R-:W2:Y:S02]  /*68d50*/  LDL.LU R22, [R1+0x28] ;  /* 0x0000280001167983 */ /* 0x002ea40000300800 */
[----:B------:R-:W-:Y:S02]  /*68d60*/  IMAD.MOV.U32 R23, RZ, RZ, R2 ;  /* 0x000000ffff177224 */ /* 0x000fe400078e0002 */
[----:B------:R-:W3:Y:S01]  /*68d70*/  LDL.LU R2, [R1+0x2560] ;  /* 0x0025600001027983 */ /* 0x000ee20000300800 */
[----:B------:R-:W-:Y:S04]  /*68d80*/  STL [R1+0x2304], R25 ;  /* 0x0023041901007387 */ /* 0x000fe80000100800 */
[----:B--2---:R-:W-:Y:S01]  /*68d90*/  HMMA.16816.F32.BF16 R20, R4, R22, R16 ;  /* 0x000000160414723c */ /* 0x004fe20000041810 */
[----:B------:R-:W2:Y:S01]  /*68da0*/  LDL.LU.64 R18, [R1+0x2558] ;  /* 0x0025580001127983 */ /* 0x000ea20000300a00 */
[----:B------:R-:W2:Y:S11]  /*68db0*/  LDL.LU.64 R16, [R1+0x2550] ;  /* 0x0025500001107983 */ /* 0x000eb60000300a00 */
[----:B------:R-:W-:Y:S10]  /*68dc0*/  @!UPT UIADD3 URZ, URZ, URZ, URZ ;  /* 0x0000003f3f3ff290 */ /* 0x000ff4000fffe03f */
[----:B------:R-:W-:Y:S01]  /*68dd0*/  STL.64 [R1+0x470], R20 ;  /* 0x0004701401007387 */ /* 0x000fe20000100a00 */
[----:B------:R0:W-:Y:S02]  /*68de0*/  STL.64 [R1+0x478], R22 ;  /* 0x0004781601007387 */ /* 0x0001e40000100a00 */
[----:B0-----:R-:W-:Y:S02]  /*68df0*/  IMAD.MOV.U32 R22, RZ, RZ, R20 ;  /* 0x000000ffff167224 */ /* 0x001fe400078e0014 */
[----:B------:R-:W-:-:S03]  /*68e00*/  IMAD.MOV.U32 R23, RZ, RZ, R13 ;  /* 0x000000ffff177224 */ /* 0x000fc600078e000d */
[----:B------:R0:W-:Y:S02]  /*68e10*/  STL [R1+0x230c], R22 ;  /* 0x00230c1601007387 */ /* 0x0001e40000100800 */
[----:B0-----:R-:W-:-:S07]  /*68e20*/  IMAD.MOV.U32 R22, RZ, RZ, R28 ;  /* 0x000000ffff167224 */ /* 0x001fce00078e001c */
[----:B--2---:R-:W-:Y:S01]  /*68e30*/  HMMA.16816.F32.BF16 R20, R4, R22, R16 ;  /* 0x000000160414723c */ /* 0x004fe20000041810 */
[----:B------:R-:W2:Y:S11]  /*68e40*/  LDL.LU.64 R18, [R1+0x2548] ;  /* 0x0025480001127983 */ /* 0x000eb60000300a00 */
[----:B------:R-:W-:Y:S11]  /*68e50*/  @!UPT UIADD3 URZ, URZ, URZ, URZ ;  /* 0x0000003f3f3ff290 */ /* 0x000ff6000fffe03f */
[----:B------:R-:W-:Y:S01]  /*68e60*/  STL.64 [R1+0x4c0], R20 ;  /* 0x0004c01401007387 */ /* 0x000fe20000100a00 */
[----:B------:R0:W-:Y:S02]  /*68e70*/  STL.64 [R1+0x4c8], R22 ;  /* 0x0004c81601007387 */ /* 0x0001e40000100a00 */
[----:B0-----:R-:W-:-:S05]  /*68e80*/  IMAD.MOV.U32 R23, RZ, RZ, R20 ;  /* 0x000000ffff177224 */ /* 0x001fca00078e0014 */
[----:B------:R0:W-:Y:S01]  /*68e90*/  STL [R1+0x2310], R23 ;  /* 0x0023101701007387 */ /* 0x0001e20000100800 */
[----:B------:R-:W4:Y:S02]  /*68ea0*/  LDL.LU R20, [R1+0xd0] ;  /* 0x0000d00001147983 */ /* 0x000f240000300800 */
[----:B------:R-:W4:Y:S02]  /*68eb0*/  LDL.LU R21, [R1+0xd4] ;  /* 0x0000d40001157983 */ /* 0x000f240000300800 */
[----:B------:R-:W4:Y:S01]  /*68ec0*/  LDL.LU R22, [R1+0xd8] ;  /* 0x0000d80001167983 */ /* 0x000f220000300800 */
[----:B0-----:R-:W4:Y:S01]  /*68ed0*/  LDL.LU R23, [R1+0xdc] ;  /* 0x0000dc0001177983 */ /* 0x001f220000300800 */
[C---:B--2---:R-:W-:Y:S03]  /*68ee0*/  HMMA.16816.F32.BF16 R16, R4.reuse, R18, R8 ;  /* 0x000000120410723c */ /* 0x044fe60000041808 */
[----:B------:R-:W2:Y:S11]  /*68ef0*/  LDL.LU.64 R10, [R1+0x2540] ;  /* 0x00254000010a7983 */ /* 0x000eb60000300a00 */
[----:B------:R-:W-:Y:S09]  /*68f00*/  @!UPT UIADD3 URZ, URZ, URZ, URZ ;  /* 0x0000003f3f3ff290 */ /* 0x000ff2000fffe03f */
[----:B------:R-:W-:Y:S01]  /*68f10*/  STL.64 [R1+0x4b0], R16 ;  /* 0x0004b01001007387 */ /* 0x000fe20000100a00 */
[----:B------:R0:W-:Y:S03]  /*68f20*/  STL.64 [R1+0x4b8], R18 ;  /* 0x0004b81201007387 */ /* 0x0001e60000100a00 */
[----:B0-----:R-:W2:Y:S01]  /*68f30*/  LDL.LU.64 R18, [R1+0x2538] ;  /* 0x0025380001127983 */ /* 0x001ea20000300a00 */
[----:B------:R-:W2:Y:S02]  /*68f40*/  LDL.LU.64 R16, [R1+0x2530] ;  /* 0x0025300001107983 */ /* 0x000ea40000300a00 */
[----:B--2---:R-:W-:Y:S01]  /*68f50*/  HMMA.16816.F32.BF16 R24, R4, R26, R16 ;  /* 0x0000001a0418723c */ /* 0x004fe20000041810 */
[----:B------:R-:W2:Y:S11]  /*68f60*/  LDL.LU.64 R18, [R1+0x2528] ;  /* 0x0025280001127983 */ /* 0x000eb60000300a00 */
[----:B------:R-:W-:Y:S11]  /*68f70*/  @!UPT UIADD3 URZ, URZ, URZ, URZ ;  /* 0x0000003f3f3ff290 */ /* 0x000ff6000fffe03f */
[----:B------:R0:W-:Y:S01]  /*68f80*/  STL.64 [R1+0x4a0], R24 ;  /* 0x0004a01801007387 */ /* 0x0001e20000100a00 */
[----:B------:R1:W-:Y:S03]  /*68f90*/  STL.64 [R1+0x4a8], R26 ;  /* 0x0004a81a01007387 */ /* 0x0003e60000100a00 */
[----:B0-----:R-:W2:Y:S01]  /*68fa0*/  LDL.LU R24, [R1+0xe0] ;  /* 0x0000e00001187983 */ /* 0x001ea20000300800 */
[----:B------:R-:W2:Y:S02]  /*68fb0*/  LDL.LU R25, [R1+0xe4] ;  /* 0x0000e40001197983 */ /* 0x000ea40000300800 */
[----:B-1----:R-:W2:Y:S02]  /*68fc0*/  LDL.LU R26, [R1+0xe8] ;  /* 0x0000e800011a7983 */ /* 0x002ea40000300800 */
[----:B---3--:R-:W-:Y:S02]  /*68fd0*/  IMAD.MOV.U32 R27, RZ, RZ, R2 ;  /* 0x000000ffff1b7224 */ /* 0x008fe400078e0002 */
[----:B------:R-:W3:Y:S01]  /*68fe0*/  LDL.LU R2, [R1+0x2520] ;  /* 0x0025200001027983 */ /* 0x000ee20000300800 */
[----:B------:R-:W-:-:S02]  /*68ff0*/  IMAD.MOV.U32 R13, RZ, RZ, c[0x0][0x180] ;  /* 0x00006000ff0d7624 */ /* 0x000fc400078e00ff */
[----:B------:R-:W-:Y:S01]  /*69000*/  IMAD.MOV.U32 R8, RZ, RZ, c[0x0][0x188] ;  /* 0x00006200ff087624 */ /* 0x000fe200078e00ff */
[----:B------:R-:W-:Y:S01]  /*69010*/  IADD3 R3, R3, 0x1, RZ ;  /* 0x0000000103037810 */ /* 0x000fe20007ffe0ff */
[----:B------:R-:W3:Y:S01]  /*69020*/  LDL.LU R28, [R1+0x848] ;  /* 0x00084800011c7983 */ /* 0x000ee20000300800 */
[----:B------:R-:W-:Y:S01]  /*69030*/  IADD3 R13, R13, 0x7f, RZ ;  /* 0x0000007f0d0d7810 */ /* 0x000fe20007ffe0ff */
[----:B------:R-:W-:-:S03]  /*69040*/  IMAD.SHL.U32 R8, R8, 0x80, RZ ;  /* 0x0000008008087824 */ /* 0x000fc600078e00ff */
[----:B------:R-:W-:Y:S01]  /*69050*/  SHF.R.S32.HI R9, RZ, 0x1f, R13 ;  /* 0x0000001fff097819 */ /* 0x000fe2000001140d */
[----:B------:R-:W-:-:S03]  /*69060*/  IMAD.SHL.U32 R8, R8, 0x2, RZ ;  /* 0x0000000208087824 */ /* 0x000fc600078e00ff */
[----:B------:R-:W-:Y:S02]  /*69070*/  LEA.HI R9, R9, R13, RZ, 0x7 ;  /* 0x0000000d09097211 */ /* 0x000fe400078f38ff */
[-C--:B------:R-:W-:Y:S02]  /*69080*/  IADD3 R11, P2, R11, R8.reuse, RZ ;  /* 0x000000080b0b7210 */ /* 0x080fe40007f5e0ff */
[----:B------:R-:W-:Y:S02]  /*69090*/  SHF.R.S32.HI R9, RZ, 0x7, R9 ;  /* 0x00000007ff097819 */ /* 0x000fe40000011409 */
[-C--:B------:R-:W-:Y:S02]  /*690a0*/  IADD3 R10, P3, R10, R8.reuse, RZ ;  /* 0x000000080a0a7210 */ /* 0x080fe40007f7e0ff */
[----:B------:R-:W-:Y:S02]  /*690b0*/  IADD3 R12, P4, R12, R8, RZ ;  /* 0x000000080c0c7210 */ /* 0x000fe40007f9e0ff */
[----:B------:R-:W-:-:S02]  /*690c0*/  ISETP.NE.U32.AND P0, PT, R3, R9, PT ;  /* 0x000000090300720c */ /* 0x000fc40003f05070 */
[-C--:B------:R-:W-:Y:S02]  /*690d0*/  IADD3 R29, P5, R29, R8.reuse, RZ ;  /* 0x000000081d1d7210 */ /* 0x080fe40007fbe0ff */
[-C--:B------:R-:W-:Y:S01]  /*690e0*/  IADD3 R0, P6, R0, R8.reuse, RZ ;  /* 0x0000000800007210 */ /* 0x080fe20007fde0ff */
[C---:B--2---:R-:W-:Y:S08]  /*690f0*/  HMMA.16816.F32.BF16 R16, R4.reuse, R18, R24 ;  /* 0x000000120410723c */ /* 0x044ff00000041818 */
[----:B----4-:R-:W-:Y:S01]  /*69100*/  HMMA.16816.F32.BF16 R4, R4, R14, R20 ;  /* 0x0000000e0404723c */ /* 0x010fe20000041814 */
[----:B---3--:R-:W-:Y:S11]  /*69110*/  IADD3 R2, P1, R2, R8, RZ ;  /* 0x0000000802027210 */ /* 0x008ff60007f3e0ff */
[----:B------:R-:W-:Y:S03]  /*69120*/  @!UPT UIADD3 URZ, URZ, URZ, URZ ;  /* 0x0000003f3f3ff290 */ /* 0x000fe6000fffe03f */
[----:B------:R-:W-:Y:S01]  /*69130*/  STL.64 [R1+0x490], R16 ;  /* 0x0004901001007387 */ /* 0x000fe20000100a00 */
[----:B------:R-:W-:Y:S02]  /*69140*/  STL.64 [R1+0x498], R18 ;  /* 0x0004981201007387 */ /* 0x000fe40000100a00 */
[----:B------:R0:W-:Y:S05]  /*69150*/  STL [R1+0xaa0], R3 ;  /* 0x000aa00301007387 */ /* 0x0001ea0000100800 */
[----:B------:R1:W-:Y:S01]  /*69160*/  STL.64 [R1+0x480], R4 ;  /* 0x0004800401007387 */ /* 0x0003e20000100a00 */
[----:B------:R2:W-:Y:S04]  /*69170*/  STL.64 [R1+0x488], R6 ;  /* 0x0004880601007387 */ /* 0x0005e80000100a00 */
[----:B0-----:R-:W3:Y:S01]  /*69180*/  LDL.LU R3, [R1+0x1c94] ;  /* 0x001c940001037983 */ /* 0x001ee20000300800 */
[----:B------:R-:W-:Y:S02]  /*69190*/  STL [R1+0x84c], R11 ;  /* 0x00084c0b01007387 */ /* 0x000fe40000100800 */
[----:B-1----:R-:W4:Y:S02]  /*691a0*/  LDL.LU R4, [R1+0x1cb8] ;  /* 0x001cb80001047983 */ /* 0x002f240000300800 */
[----:B------:R-:W-:Y:S01]  /*691b0*/  STL [R1+0x1cbc], R10 ;  /* 0x001cbc0a01007387 */ /* 0x000fe20000100800 */
[----:B------:R-:W3:Y:S01]  /*691c0*/  LDL.LU R5, [R1+0x1c8c] ;  /* 0x001c8c0001057983 */ /* 0x000ee20000300800 */
[----:B------:R0:W-:Y:S02]  /*691d0*/  STL [R1+0x1cb4], R12 ;  /* 0x001cb40c01007387 */ /* 0x0001e40000100800 */
[----:B--2---:R-:W2:Y:S02]  /*691e0*/  LDL.LU R6, [R1+0x1cb0] ;  /* 0x001cb00001067983 */ /* 0x004ea40000300800 */
[----:B------:R1:W-:Y:S01]  /*691f0*/  STL [R1+0x1cac], R29 ;  /* 0x001cac1d01007387 */ /* 0x0003e20000100800 */
[----:B------:R-:W2:Y:S04]  /*69200*/  LDL.LU R7, [R1+0x1c84] ;  /* 0x001c840001077983 */ /* 0x000ea80000300800 */
[----:B0-----:R-:W2:Y:S01]  /*69210*/  LDL.LU R12, [R1+0x1ca8] ;  /* 0x001ca800010c7983 */ /* 0x001ea20000300800 */
[----:B------:R-:W2:Y:S02]  /*69220*/  LDL.LU R14, [R1+0x1c7c] ;  /* 0x001c7c00010e7983 */ /* 0x000ea40000300800 */
[----:B------:R-:W2:Y:S02]  /*69230*/  LDL.LU R15, [R1+0x1ca0] ;  /* 0x001ca000010f7983 */ /* 0x000ea40000300800 */
[----:B-1----:R-:W2:Y:S01]  /*69240*/  LDL.LU R29, [R1+0x1c74] ;  /* 0x001c7400011d7983 */ /* 0x002ea20000300800 */
[----:B------:R-:W-:Y:S01]  /*69250*/  STL [R1+0x1ca4], R0 ;  /* 0x001ca40001007387 */ /* 0x000fe20000100800 */
[----:B------:R0:W-:Y:S03]  /*69260*/  STL [R1+0x1c9c], R2 ;  /* 0x001c9c0201007387 */ /* 0x0001e60000100800 */
[----:B0-----:R-:W2:Y:S01]  /*69270*/  LDL.LU R2, [R1+0x251c] ;  /* 0x00251c0001027983 */ /* 0x001ea20000300800 */
[----:B------:R-:W3:Y:S02]  /*69280*/  LDL.LU R18, [R1+0x1c98] ;  /* 0x001c980001127983 */ /* 0x000ee40000300800 */
[----:B------:R-:W3:Y:S02]  /*69290*/  LDL.LU R19, [R1+0x1c6c] ;  /* 0x001c6c0001137983 */ /* 0x000ee40000300800 */
[----:B------:R-:W3:Y:S01]  /*692a0*/  LDL.LU R26, [R1+0x1c90] ;  /* 0x001c9000011a7983 */ /* 0x000ee20000300800 */
[----:B------:R-:W3:Y:S01]  /*692b0*/  LDL.LU R27, [R1+0x1c64] ;  /* 0x001c6400011b7983 */ /* 0x000ee20000300800 */
[----:B------:R-:W3:Y:S02]  /*692c0*/  LDL.LU R23, [R1+0x1c88] ;  /* 0x001c880001177983 */ /* 0x000ee40000300800 */
[----:B------:R-:W3:Y:S02]  /*692d0*/  LDL.LU R22, [R1+0x1c5c] ;  /* 0x001c5c0001167983 */ /* 0x000ee40000300800 */
        /* <DEDUP_REMOVED lines=8> */
[----:B--2---:R-:W-:-:S05]  /*69360*/  IMAD.X R28, R28, 0x1, R2, P2 ;  /* 0x000000011c1c7824 */ /* 0x004fca00010e0602 */
[----:B------:R0:W-:Y:S01]  /*69370*/  STL [R1+0x848], R28 ;  /* 0x0008481c01007387 */ /* 0x0001e20000100800 */
[----:B---3--:R-:W-:-:S03]  /*69380*/  IADD3 R3, P2, R3, R8, RZ ;  /* 0x0000000803037210 */ /* 0x008fc60007f5e0ff */
[----:B0-----:R-:W2:Y:S01]  /*69390*/  LDL.LU R28, [R1+0x1c60] ;  /* 0x001c6000011c7983 */ /* 0x001ea20000300800 */
[----:B------:R-:W3:Y:S02]  /*693a0*/  LDL.LU R13, [R1+0x1c34] ;  /* 0x001c3400010d7983 */ /* 0x000ee40000300800 */
[----:B------:R-:W3:Y:S02]  /*693b0*/  LDL.LU R11, [R1+0x1c58] ;  /* 0x001c5800010b7983 */ /* 0x000ee40000300800 */
[----:B------:R-:W3:Y:S01]  /*693c0*/  LDL.LU R10, [R1+0x1c2c] ;  /* 0x001c2c00010a7983 */ /* 0x000ee20000300800 */
[----:B------:R0:W-:Y:S01]  /*693d0*/  STL [R1+0x1c94], R3 ;  /* 0x001c940301007387 */ /* 0x0001e20000100800 */
[--C-:B----4-:R-:W-:Y:S01]  /*693e0*/  IMAD.X R4, R4, 0x1, R2.reuse, P3 ;  /* 0x0000000104047824 */ /* 0x110fe200018e0602 */
[-C--:B------:R-:W-:Y:S01]  /*693f0*/  IADD3 R5, P3, R5, R8.reuse, RZ ;  /* 0x0000000805057210 */ /* 0x080fe20007f7e0ff */
[--C-:B------:R-:W-:Y:S02]  /*69400*/  IMAD.X R12, R12, 0x1, R2.reuse, P5 ;  /* 0x000000010c0c7824 */ /* 0x100fe400028e0602 */
[--C-:B------:R-:W-:Y:S01]  /*69410*/  IMAD.X R6, R6, 0x1, R2.reuse, P4 ;  /* 0x0000000106067824 */ /* 0x100fe200020e0602 */
[----:B0-----:R-:W4:Y:S01]  /*69420*/  LDL.LU R3, [R1+0x1c50] ;  /* 0x001c500001037983 */ /* 0x001f220000300800 */
[----:B------:R-:W-:Y:S02]  /*69430*/  STL [R1+0x1cb8], R4 ;  /* 0x001cb80401007387 */ /* 0x000fe40000100800 */
[----:B------:R-:W-:Y:S02]  /*69440*/  STL [R1+0x1c8c], R5 ;  /* 0x001c8c0501007387 */ /* 0x000fe40000100800 */
[----:B------:R0:W-:Y:S01]  /*69450*/  STL [R1+0x1ca8], R12 ;  /* 0x001ca80c01007387 */ /* 0x0001e20000100800 */
[----:B------:R-:W-:Y:S01]  /*69460*/  STL [R1+0x1cb0], R6 ;  /* 0x001cb00601007387 */ /* 0x000fe20000100800 */
[-C--:B------:R-:W-:Y:S01]  /*69470*/  IADD3 R7, P4, R7, R8.reuse, RZ ;  /* 0x0000000807077210 */ /* 0x080fe20007f9e0ff */
[----:B------:R-:W-:Y:S01]  /*69480*/  IMAD.X R15, R15, 0x1, R2, P6 ;  /* 0x000000010f0f7824 */ /* 0x000fe200030e0602 */
[----:B------:R-:W-:-:S02]  /*69490*/  IADD3 R29, P6, R29, R8, RZ ;  /* 0x000000081d1d7210 */ /* 0x000fc40007fde0ff */
[-C--:B------:R-:W-:Y:S01]  /*694a0*/  IADD3 R14, P5, R14, R8.reuse, RZ ;  /* 0x000000080e0e7210 */ /* 0x080fe20007fbe0ff */
[----:B0-----:R-:W4:Y:S01]  /*694b0*/  LDL.LU R12, [R1+0x1c24] ;  /* 0x001c2400010c7983 */ /* 0x001f220000300800 */
[----:B------:R-:W-:Y:S02]  /*694c0*/  STL [R1+0x1c84], R7 ;  /* 0x001c840701007387 */ /* 0x000fe40000100800 */
[----:B------:R0:W-:Y:S02]  /*694d0*/  STL [R1+0x1c74], R29 ;  /* 0x001c741d01007387 */ /* 0x0001e40000100800 */
[----:B------:R-:W-:Y:S02]  /*694e0*/  STL [R1+0x1c7c], R14 ;  /* 0x001c7c0e01007387 */ /* 0x000fe40000100800 */
[--C-:B------:R-:W-:Y:S01]  /*694f0*/  IMAD.X R18, R18, 0x1, R2.reuse, P1 ;  /* 0x0000000112127824 */ /* 0x100fe200008e0602 */
[-C--:B------:R-:W-:Y:S01]  /*69500*/  IADD3 R19, P1, R19, R8.reuse, RZ ;  /* 0x0000000813137210 */ /* 0x080fe20007f3e0ff */
[--C-:B------:R-:W-:Y:S01]  /*69510*/  IMAD.X R26, R26, 0x1, R2.reuse, P2 ;  /* 0x000000011a1a7824 */ /* 0x100fe200010e0602 */
[----:B------:R-:W-:Y:S01]  /*69520*/  IADD3 R27, P2, R27, R8, RZ ;  /* 0x000000081b1b7210 */ /* 0x000fe20007f5e0ff */
[----:B0-----:R-:W4:Y:S01]  /*69530*/  LDL.LU R29, [R1+0x1c48] ;  /* 0x001c4800011d7983 */ /* 0x001f220000300800 */
[----:B------:R-:W-:Y:S02]  /*69540*/  STL [R1+0x1ca0], R15 ;  /* 0x001ca00f01007387 */ /* 0x000fe40000100800 */
[----:B------:R-:W-:-:S02]  /*69550*/  IMAD.X R23, R23, 0x1, R2, P3 ;  /* 0x0000000117177824 */ /* 0x000fc400018e0602 */
[----:B------:R-:W-:Y:S01]  /*69560*/  STL [R1+0x1c98], R18 ;  /* 0x001c981201007387 */ /* 0x000fe20000100800 */
[-C--:B------:R-:W-:Y:S01]  /*69570*/  IADD3 R22, P3, R22, R8.reuse, RZ ;  /* 0x0000000816167210 */ /* 0x080fe20007f7e0ff */
[----:B------:R-:W-:Y:S01]  /*69580*/  STL [R1+0x1c6c], R19 ;  /* 0x001c6c1301007387 */ /* 0x000fe20000100800 */
[--C-:B------:R-:W-:Y:S02]  /*69590*/  IMAD.X R25, R25, 0x1, R2.reuse, P4 ;  /* 0x0000000119197824 */ /* 0x100fe400020e0602 */
[----:B------:R-:W-:Y:S01]  /*695a0*/  STL [R1+0x1c90], R26 ;  /* 0x001c901a01007387 */ /* 0x000fe20000100800 */
[----:B------:R-:W-:Y:S01]  /*695b0*/  IADD3 R21, P4, R21, R8, RZ ;  /* 0x0000000815157210 */ /* 0x000fe20007f9e0ff */
[----:B------:R-:W-:Y:S01]  /*695c0*/  STL [R1+0x1c64], R27 ;  /* 0x001c641b01007387 */ /* 0x000fe20000100800 */
[--C-:B------:R-:W-:Y:S02]  /*695d0*/  IMAD.X R24, R24, 0x1, R2.reuse, P5 ;  /* 0x0000000118187824 */ /* 0x100fe400028e0602 */
[----:B------:R-:W-:-:S02]  /*695e0*/  IMAD.X R9, R9, 0x1, R2, P6 ;  /* 0x0000000109097824 */ /* 0x000fc400030e0602 */
[----:B------:R-:W-:Y:S01]  /*695f0*/  STL [R1+0x1c88], R23 ;  /* 0x001c881701007387 */ /* 0x000fe20000100800 */
[-C--:B------:R-:W-:Y:S01]  /*69600*/  IADD3 R0, P6, R0, R8.reuse, RZ ;  /* 0x0000000800007210 */ /* 0x080fe20007fde0ff */
[----:B------:R-:W-:Y:S01]  /*69610*/  STL [R1+0x1c5c], R22 ;  /* 0x001c5c1601007387 */ /* 0x000fe20000100800 */
[-C--:B------:R-:W-:Y:S01]  /*69620*/  IADD3 R20, P5, R20, R8.reuse, RZ ;  /* 0x0000000814147210 */ /* 0x080fe20007fbe0ff */
[----:B------:R-:W-:Y:S02]  /*69630*/  STL [R1+0x1c80], R25 ;  /* 0x001c801901007387 */ /* 0x000fe40000100800 */
[----:B------:R-:W-:Y:S01]  /*69640*/  STL [R1+0x1c54], R21 ;  /* 0x001c541501007387 */ /* 0x000fe20000100800 */
[----:B------:R-:W-:Y:S01]  /*69650*/  STL [R1+0x1c78], R24 ;  /* 0x001c781801007387 */ /* 0x000fe20000100800 */
[----:B------:R0:W-:Y:S02]  /*69660*/  STL [R1+0x1c44], R0 ;  /* 0x001c440001007387 */ /* 0x0001e40000100800 */
[----:B------:R-:W-:Y:S01]  /*69670*/  STL [R1+0x1c4c], R20 ;  /* 0x001c4c1401007387 */ /* 0x000fe20000100800 */
[----:B0-----:R-:W4:Y:S01]  /*69680*/  LDL.LU R0, [R1+0x1c1c] ;  /* 0x001c1c0001007983 */ /* 0x001f220000300800 */
[--C-:B------:R-:W-:Y:S01]  /*69690*/  IMAD.X R17, R17, 0x1, R2.reuse, P1 ;  /* 0x0000000111117824 */ /* 0x100fe200008e0602 */
[-C--:B------:R-:W-:Y:S01]  /*696a0*/  IADD3 R16, P1, R16, R8.reuse, RZ ;  /* 0x0000000810107210 */ /* 0x080fe20007f3e0ff */
[----:B------:R-:W-:Y:S02]  /*696b0*/  STL [R1+0x1c70], R9 ;  /* 0x001c700901007387 */ /* 0x000fe40000100800 */
[--C-:B--2---:R-:W-:Y:S01]  /*696c0*/  IMAD.X R28, R28, 0x1, R2.reuse, P2 ;  /* 0x000000011c1c7824 */ /* 0x104fe200010e0602 */
[----:B---3--:R-:W-:Y:S01]  /*696d0*/  IADD3 R13, P2, R13, R8, RZ ;  /* 0x000000080d0d7210 */ /* 0x008fe20007f5e0ff */
[----:B------:R-:W-:-:S03]  /*696e0*/  IMAD.X R11, R11, 0x1, R2, P3 ;  /* 0x000000010b0b7824 */ /* 0x000fc600018e0602 */
[----:B------:R0:W-:Y:S01]  /*696f0*/  STL [R1+0x1c60], R28 ;  /* 0x001c601c01007387 */ /* 0x0001e20000100800 */
[----:B------:R-:W-:Y:S01]  /*69700*/  STL [R1+0x1c68], R17 ;  /* 0x001c681101007387 */ /* 0x000fe20000100800 */
[-C--:B------:R-:W-:Y:S02]  /*69710*/  IADD3 R10, P3, R10, R8.reuse, RZ ;  /* 0x000000080a0a7210 */ /* 0x080fe40007f7e0ff */
[----:B0-----:R-:W2:Y:S01]  /*69720*/  LDL.LU R28, [R1+0x1c40] ;  /* 0x001c4000011c7983 */ /* 0x001ea20000300800 */
[----:B------:R-:W-:Y:S02]  /*69730*/  STL [R1+0x1c3c], R16 ;  /* 0x001c3c1001007387 */ /* 0x000fe40000100800 */
[----:B------:R-:W-:Y:S02]  /*69740*/  STL [R1+0x1c34], R13 ;  /* 0x001c340d01007387 */ /* 0x000fe40000100800 */
[--C-:B----4-:R-:W-:Y:S01]  /*69750*/  IMAD.X R3, R3, 0x1, R2.reuse, P4 ;  /* 0x0000000103037824 */ /* 0x110fe200020e0602 */
[----:B------:R-:W3:Y:S01]  /*69760*/  LDL.LU R4, [R1+0x1c14] ;  /* 0x001c140001047983 */ /* 0x000ee20000300800 */
[----:B------:R-:W-:Y:S02]  /*69770*/  STL [R1+0x1c58], R11 ;  /* 0x001c580b01007387 */ /* 0x000fe40000100800 */
[----:B------:R-:W4:Y:S02]  /*69780*/  LDL.LU R5, [R1+0x1c38] ;  /* 0x001c380001057983 */ /* 0x000f240000300800 */
[----:B------:R-:W-:Y:S01]  /*69790*/  STL [R1+0x1c2c], R10 ;  /* 0x001c2c0a01007387 */ /* 0x000fe20000100800 */
[----:B------:R-:W4:Y:S01]  /*697a0*/  LDL.LU R6, [R1+0x1c0c] ;  /* 0x001c0c0001067983 */ /* 0x000f220000300800 */
[----:B------:R0:W-:Y:S02]  /*697b0*/  STL [R1+0x1c50], R3 ;  /* 0x001c500301007387 */ /* 0x0001e40000100800 */
[----:B------:R-:W4:Y:S01]  /*697c0*/  LDL.LU R7, [R1+0x1c30] ;  /* 0x001c300001077983 */ /* 0x000f220000300800 */
[-C--:B------:R-:W-:Y:S01]  /*697d0*/  IADD3 R12, P4, R12, R8.reuse, RZ ;  /* 0x000000080c0c7210 */ /* 0x080fe20007f9e0ff */
[----:B0-----:R-:W4:Y:S01]  /*697e0*/  LDL.LU R3, [R1+0x1c04] ;  /* 0x001c040001037983 */ /* 0x001f220000300800 */
[----:B------:R-:W4:Y:S02]  /*697f0*/  LDL.LU R14, [R1+0x1c28] ;  /* 0x001c2800010e7983 */ /* 0x000f240000300800 */
[----:B------:R-:W4:Y:S02]  /*69800*/  LDL.LU R15, [R1+0x1bfc] ;  /* 0x001bfc00010f7983 */ /* 0x000f240000300800 */
[----:B------:R0:W-:Y:S02]  /*69810*/  STL [R1+0x1c24], R12 ;  /* 0x001c240c01007387 */ /* 0x0001e40000100800 */
[----:B------:R-:W-:Y:S01]  /*69820*/  IMAD.X R29, R29, 0x1, R2, P5 ;  /* 0x000000011d1d7824 */ /* 0x000fe200028e0602 */
[----:B0-----:R-:W4:Y:S01]  /*69830*/  LDL.LU R12, [R1+0x1c20] ;  /* 0x001c2000010c7983 */ /* 0x001f220000300800 */
[----:B------:R-:W4:Y:S02]  /*69840*/  LDL.LU R18, [R1+0x1bf4] ;  /* 0x001bf40001127983 */ /* 0x000f240000300800 */
[----:B------:R-:W4:Y:S02]  /*69850*/  LDL.LU R19, [R1+0x1c18] ;  /* 0x001c180001137983 */ /* 0x000f240000300800 */
[----:B------:R-:W4:Y:S01]  /*69860*/  LDL.LU R26, [R1+0x1bec] ;  /* 0x001bec00011a7983 */ /* 0x000f220000300800 */
[----:B------:R0:W-:Y:S01]  /*69870*/  STL [R1+0x1c48], R29 ;  /* 0x001c481d01007387 */ /* 0x0001e20000100800 */
        /* <DEDUP_REMOVED lines=8> */
[----:B0-----:R-:W4:Y:S02]  /*69900*/  LDL.LU R29, [R1+0x1bf0] ;  /* 0x001bf000011d7983 */ /* 0x001f240000300800 */
[----:B------:R-:W4:Y:S01]  /*69910*/  LDL.LU R17, [R1+0x1bc4] ;  /* 0x001bc40001117983 */ /* 0x000f220000300800 */
[----:B------:R-:W4:Y:S01]  /*69920*/  LDL.LU R16, [R1+0x1be8] ;  /* 0x001be80001107983 */ /* 0x000f220000300800 */
[----:B------:R-:W-:-:S05]  /*69930*/  IADD3 R0, P5, R0, R8, RZ ;  /* 0x0000000800007210 */ /* 0x000fca0007fbe0ff */
[----:B------:R0:W-:Y:S04]  /*69940*/  STL [R1+0x1c1c], R0 ;  /* 0x001c1c0001007387 */ /* 0x0001e80000100800 */
[----:B0-----:R-:W4:Y:S01]  /*69950*/  LDL.LU R0, [R1+0x1bbc] ;  /* 0x001bbc0001007983 */ /* 0x001f220000300800 */
[----:B------:R-:W4:Y:S02]  /*69960*/  LDL.LU R13, [R1+0x1be0] ;  /* 0x001be000010d7983 */ /* 0x000f240000300800 */
[----:B------:R-:W4:Y:S02]  /*69970*/  LDL.LU R11, [R1+0x1bb4] ;  /* 0x001bb400010b7983 */ /* 0x000f240000300800 */
[----:B------:R-:W4:Y:S02]  /*69980*/  LDL.LU R10, [R1+0x1bd8] ;  /* 0x001bd800010a7983 */ /* 0x000f240000300800 */
[----:B--2---:R-:W-:Y:S01]  /*69990*/  IMAD.X R28, R28, 0x1, R2, P6 ;  /* 0x000000011c1c7824 */ /* 0x004fe200030e0602 */
[----:B---3--:R-:W-:-:S04]  /*699a0*/  IADD3 R4, P6, R4, R8, RZ ;  /* 0x0000000804047210 */ /* 0x008fc80007fde0ff */
[----:B------:R0:W-:Y:S01]  /*699b0*/  STL [R1+0x1c40], R28 ;  /* 0x001c401c01007387 */ /* 0x0001e20000100800 */
[--C-:B----4-:R-:W-:Y:S01]  /*699c0*/  IMAD.X R5, R5, 0x1, R2.reuse, P1 ;  /* 0x0000000105057824 */ /* 0x110fe200008e0602 */
[-C--:B------:R-:W-:Y:S01]  /*699d0*/  IADD3 R6, P1, R6, R8.reuse, RZ ;  /* 0x0000000806067210 */ /* 0x080fe20007f3e0ff */
[--C-:B------:R-:W-:Y:S01]  /*699e0*/  IMAD.X R7, R7, 0x1, R2.reuse, P2 ;  /* 0x0000000107077824 */ /* 0x100fe200010e0602 */
[----:B0-----:R-:W2:Y:S01]  /*699f0*/  LDL.LU R28, [R1+0x1bac] ;  /* 0x001bac00011c7983 */ /* 0x001ea20000300800 */
[----:B------:R-:W-:Y:S01]  /*69a00*/  STL [R1+0x1c14], R4 ;  /* 0x001c140401007387 */ /* 0x000fe20000100800 */
[----:B------:R-:W-:Y:S02]  /*69a10*/  IADD3 R3, P2, R3, R8, RZ ;  /* 0x0000000803037210 */ /* 0x000fe40007f5e0ff */
[----:B------:R-:W-:Y:S04]  /*69a20*/  STL [R1+0x1c38], R5 ;  /* 0x001c380501007387 */ /* 0x000fe80000100800 */
[----:B------:R0:W-:Y:S01]  /*69a30*/  STL [R1+0x1c04], R3 ;  /* 0x001c040301007387 */ /* 0x0001e20000100800 */
[----:B------:R-:W-:Y:S02]  /*69a40*/  STL [R1+0x1c0c], R6 ;  /* 0x001c0c0601007387 */ /* 0x000fe40000100800 */
[--C-:B------:R-:W-:Y:S01]  /*69a50*/  IMAD.X R14, R14, 0x1, R2.reuse, P3 ;  /* 0x000000010e0e7824 */ /* 0x100fe200018e0602 */
[----:B0-----:R-:W3:Y:S01]  /*69a60*/  LDL.LU R3, [R1+0x1bd0] ;  /* 0x001bd00001037983 */ /* 0x001ee20000300800 */
[----:B------:R-:W-:-:S02]  /*69a70*/  IMAD.X R12, R12, 0x1, R2, P4 ;  /* 0x000000010c0c7824 */ /* 0x000fc400020e0602 */
[----:B------:R-:W-:Y:S01]  /*69a80*/  STL [R1+0x1c30], R7 ;  /* 0x001c300701007387 */ /* 0x000fe20000100800 */
[-C--:B------:R-:W-:Y:S02]  /*69a90*/  IADD3 R15, P3, R15, R8.reuse, RZ ;  /* 0x000000080f0f7210 */ /* 0x080fe40007f7e0ff */
[----:B------:R0:W-:Y:S01]  /*69aa0*/  STL [R1+0x1c20], R12 ;  /* 0x001c200c01007387 */ /* 0x0001e20000100800 */
[----:B------:R-:W-:Y:S01]  /*69ab0*/  STL [R1+0x1c28], R14 ;  /* 0x001c280e01007387 */ /* 0x000fe20000100800 */
[-C--:B------:R-:W-:Y:S01]  /*69ac0*/  IADD3 R18, P4, R18, R8.reuse, RZ ;  /* 0x0000000812127210 */ /* 0x080fe20007f9e0ff */
[--C-:B------:R-:W-:Y:S01]  /*69ad0*/  IMAD.X R19, R19, 0x1, R2.reuse, P5 ;  /* 0x0000000113137824 */ /* 0x100fe200028e0602 */
[-C--:B------:R-:W-:Y:S01]  /*69ae0*/  IADD3 R26, P5, R26, R8.reuse, RZ ;  /* 0x000000081a1a7210 */ /* 0x080fe20007fbe0ff */
[--C-:B------:R-:W-:Y:S01]  /*69af0*/  IMAD.X R27, R27, 0x1, R2.reuse, P6 ;  /* 0x000000011b1b7824 */ /* 0x100fe200030e0602 */
[----:B0-----:R-:W4:Y:S01]  /*69b00*/  LDL.LU R12, [R1+0x1ba4] ;  /* 0x001ba400010c7983 */ /* 0x001f220000300800 */
[----:B------:R-:W-:Y:S01]  /*69b10*/  STL [R1+0x1bfc], R15 ;  /* 0x001bfc0f01007387 */ /* 0x000fe20000100800 */
[-C--:B------:R-:W-:Y:S01]  /*69b20*/  IADD3 R23, P6, R23, R8.reuse, RZ ;  /* 0x0000000817177210 */ /* 0x080fe20007fde0ff */
[----:B------:R-:W-:Y:S02]  /*69b30*/  STL [R1+0x1bf4], R18 ;  /* 0x001bf41201007387 */ /* 0x000fe40000100800 */
[--C-:B------:R-:W-:Y:S01]  /*69b40*/  IMAD.X R22, R22, 0x1, R2.reuse, P1 ;  /* 0x0000000116167824 */ /* 0x100fe200008e0602 */
[----:B------:R-:W-:Y:S01]  /*69b50*/  STL [R1+0x1c18], R19 ;  /* 0x001c181301007387 */ /* 0x000fe20000100800 */
[-C--:B------:R-:W-:Y:S01]  /*69b60*/  IADD3 R25, P1, R25, R8.reuse, RZ ;  /* 0x0000000819197210 */ /* 0x080fe20007f3e0ff */
[----:B------:R-:W-:Y:S02]  /*69b70*/  STL [R1+0x1bec], R26 ;  /* 0x001bec1a01007387 */ /* 0x000fe40000100800 */
[--C-:B------:R-:W-:Y:S01]  /*69b80*/  IMAD.X R21, R21, 0x1, R2.reuse, P2 ;  /* 0x0000000115157824 */ /* 0x100fe200010e0602 */
[----:B------:R-:W-:Y:S01]  /*69b90*/  STL [R1+0x1c10], R27 ;  /* 0x001c101b01007387 */ /* 0x000fe20000100800 */
[----:B------:R-:W-:Y:S01]  /*69ba0*/  IADD3 R24, P2, R24, R8, RZ ;  /* 0x0000000818187210 */ /* 0x000fe20007f5e0ff */
[----:B------:R-:W-:Y:S02]  /*69bb0*/  STL [R1+0x1be4], R23 ;  /* 0x001be41701007387 */ /* 0x000fe40000100800 */
[--C-:B------:R-:W-:Y:S01]  /*69bc0*/  IMAD.X R29, R29, 0x1, R2.reuse, P4 ;  /* 0x000000011d1d7824 */ /* 0x100fe200020e0602 */
[----:B------:R-:W-:Y:S01]  /*69bd0*/  STL [R1+0x1c08], R22 ;  /* 0x001c081601007387 */ /* 0x000fe20000100800 */
[----:B------:R-:W-:-:S02]  /*69be0*/  IMAD.X R20, R20, 0x1, R2, P3 ;  /* 0x0000000114147824 */ /* 0x000fc400018e0602 */
[----:B------:R-:W-:Y:S02]  /*69bf0*/  STL [R1+0x1bdc], R25 ;  /* 0x001bdc1901007387 */ /* 0x000fe40000100800 */
[----:B------:R-:W-:Y:S01]  /*69c00*/  STL [R1+0x1c00], R21 ;  /* 0x001c001501007387 */ /* 0x000fe20000100800 */
[----:B------:R-:W-:Y:S01]  /*69c10*/  STL [R1+0x1bd4], R24 ;  /* 0x001bd41801007387 */ /* 0x000fe20000100800 */
[----:B------:R0:W-:Y:S02]  /*69c20*/  STL [R1+0x1bf0], R29 ;  /* 0x001bf01d01007387 */ /* 0x0001e40000100800 */
[----:B------:R-:W-:Y:S01]  /*69c30*/  STL [R1+0x1bf8], R20 ;  /* 0x001bf81401007387 */ /* 0x000fe20000100800 */
[-C--:B------:R-:W-:Y:S01]  /*69c40*/  IADD3 R9, P3, R9, R8.reuse, RZ ;  /* 0x0000000809097210 */ /* 0x080fe20007f7e0ff */
[--C-:B------:R-:W-:Y:S01]  /*69c50*/  IMAD.X R16, R16, 0x1, R2.reuse, P5 ;  /* 0x0000000110107824 */ /* 0x100fe200028e0602 */
[-C--:B------:R-:W-:Y:S02]  /*69c60*/  IADD3 R0, P5, R0, R8.reuse, RZ ;  /* 0x0000000800007210 */ /* 0x080fe40007fbe0ff */
[-C--:B------:R-:W-:Y:S01]  /*69c70*/  IADD3 R17, P4, R17, R8.reuse, RZ ;  /* 0x0000000811117210 */ /* 0x080fe20007f9e0ff */
[----:B0-----:R-:W4:Y:S01]  /*69c80*/  LDL.LU R29, [R1+0x1bc8] ;  /* 0x001bc800011d7983 */ /* 0x001f220000300800 */
[----:B------:R-:W-:Y:S02]  /*69c90*/  STL [R1+0x1bcc], R9 ;  /* 0x001bcc0901007387 */ /* 0x000fe40000100800 */
[----:B------:R0:W-:Y:S02]  /*69ca0*/  STL [R1+0x1bbc], R0 ;  /* 0x001bbc0001007387 */ /* 0x0001e40000100800 */
[----:B------:R-:W-:Y:S01]  /*69cb0*/  STL [R1+0x1bc4], R17 ;  /* 0x001bc41101007387 */ /* 0x000fe20000100800 */
[----:B0-----:R-:W4:Y:S01]  /*69cc0*/  LDL.LU R0, [R1+0x1b9c] ;  /* 0x001b9c0001007983 */ /* 0x001f220000300800 */
[--C-:B------:R-:W-:Y:S01]  /*69cd0*/  IMAD.X R13, R13, 0x1, R2.reuse, P6 ;  /* 0x000000010d0d7824 */ /* 0x100fe200030e0602 */
[-C--:B------:R-:W-:Y:S01]  /*69ce0*/  IADD3 R11, P6, R11, R8.reuse, RZ ;  /* 0x000000080b0b7210 */ /* 0x080fe20007fde0ff */
[----:B------:R-:W-:Y:S02]  /*69cf0*/  STL [R1+0x1be8], R16 ;  /* 0x001be81001007387 */ /* 0x000fe40000100800 */
[----:B------:R-:W-:Y:S01]  /*69d00*/  IMAD.X R10, R10, 0x1, R2, P1 ;  /* 0x000000010a0a7824 */ /* 0x000fe200008e0602 */
[----:B------:R-:W-:Y:S01]  /*69d10*/  STL [R1+0x1be0], R13 ;  /* 0x001be00d01007387 */ /* 0x000fe20000100800 */
[----:B------:R-:W4:Y:S02]  /*69d20*/  LDL.LU R4, [R1+0x1bc0] ;  /* 0x001bc00001047983 */ /* 0x000f240000300800 */
[----:B------:R-:W-:Y:S02]  /*69d30*/  STL [R1+0x1bb4], R11 ;  /* 0x001bb40b01007387 */ /* 0x000fe40000100800 */
[----:B------:R-:W4:Y:S01]  /*69d40*/  LDL.LU R5, [R1+0x1b94] ;  /* 0x001b940001057983 */ /* 0x000f220000300800 */
[----:B------:R-:W-:Y:S01]  /*69d50*/  STL [R1+0x1bd8], R10 ;  /* 0x001bd80a01007387 */ /* 0x000fe20000100800 */
[----:B------:R-:W4:Y:S01]  /*69d60*/  LDL.LU R6, [R1+0x1bb8] ;  /* 0x001bb80001067983 */ /* 0x000f220000300800 */
[----:B--2---:R-:W-:-:S05]  /*69d70*/  IADD3 R28, P1, R28, R8, RZ ;  /* 0x000000081c1c7210 */ /* 0x004fca0007f3e0ff */
[----:B------:R0:W-:Y:S01]  /*69d80*/  STL [R1+0x1bac], R28 ;  /* 0x001bac1c01007387 */ /* 0x0001e20000100800 */
[----:B------:R-:W2:Y:S03]  /*69d90*/  LDL.LU R7, [R1+0x1b8c] ;  /* 0x001b8c0001077983 */ /* 0x000ea60000300800 */
[----:B0-----:R-:W2:Y:S01]  /*69da0*/  LDL.LU R28, [R1+0x1bb0] ;  /* 0x001bb000011c7983 */ /* 0x001ea20000300800 */
[----:B------:R-:W2:Y:S02]  /*69db0*/  LDL.LU R14, [R1+0x1b84] ;  /* 0x001b8400010e7983 */ /* 0x000ea40000300800 */
[----:B------:R-:W2:Y:S02]  /*69dc0*/  LDL.LU R15, [R1+0x1ba8] ;  /* 0x001ba800010f7983 */ /* 0x000ea40000300800 */
[----:B---3--:R-:W-:-:S05]  /*69dd0*/  IMAD.X R3, R3, 0x1, R2, P2 ;  /* 0x0000000103037824 */ /* 0x008fca00010e0602 */
[----:B------:R0:W-:Y:S04]  /*69de0*/  STL [R1+0x1bd0], R3 ;  /* 0x001bd00301007387 */ /* 0x0001e80000100800 */
[----:B0-----:R-:W3:Y:S01]  /*69df0*/  LDL.LU R3, [R1+0x1b7c] ;  /* 0x001b7c0001037983 */ /* 0x001ee20000300800 */
[----:B----4-:R-:W-:-:S03]  /*69e00*/  IADD3 R12, P2, R12, R8, RZ ;  /* 0x000000080c0c7210 */ /* 0x010fc60007f5e0ff */
[----:B------:R-:W4:Y:S01]  /*69e10*/  LDL.LU R18, [R1+0x1ba0] ;  /* 0x001ba00001127983 */ /* 0x000f220000300800 */
[----:B------:R-:W4:Y:S03]  /*69e20*/  LDL.LU R19, [R1+0x1b74] ;  /* 0x001b740001137983 */ /* 0x000f260000300800 */
[----:B------:R-:W4:Y:S01]  /*69e30*/  LDL.LU R26, [R1+0x1b98] ;  /* 0x001b9800011a7983 */ /* 0x000f220000300800 */
[----:B------:R0:W-:Y:S02]  /*69e40*/  STL [R1+0x1ba4], R12 ;  /* 0x001ba40c01007387 */ /* 0x0001e40000100800 */
        /* <DEDUP_REMOVED lines=8> */
[----:B0-----:R-:W4:Y:S02]  /*69ed0*/  LDL.LU R12, [R1+0x1b4c] ;  /* 0x001b4c00010c7983 */ /* 0x001f240000300800 */
[----:B------:R-:W4:Y:S01]  /*69ee0*/  LDL.LU R17, [R1+0x1b70] ;  /* 0x001b700001117983 */ /* 0x000f220000300800 */
[----:B------:R-:W4:Y:S01]  /*69ef0*/  LDL.LU R16, [R1+0x1b44] ;  /* 0x001b440001107983 */ /* 0x000f220000300800 */
[----:B------:R-:W-:-:S05]  /*69f00*/  IMAD.X R29, R29, 0x1, R2, P3 ;  /* 0x000000011d1d7824 */ /* 0x000fca00018e0602 */
[----:B------:R0:W-:Y:S04]  /*69f10*/  STL [R1+0x1bc8], R29 ;  /* 0x001bc81d01007387 */ /* 0x0001e80000100800 */
[----:B0-----:R-:W4:Y:S01]  /*69f20*/  LDL.LU R29, [R1+0x1b68] ;  /* 0x001b6800011d7983 */ /* 0x001f220000300800 */
[-C--:B------:R-:W-:Y:S01]  /*69f30*/  IADD3 R0, P3, R0, R8.reuse, RZ ;  /* 0x0000000800007210 */ /* 0x080fe20007f7e0ff */
[----:B------:R-:W4:Y:S02]  /*69f40*/  LDL.LU R13, [R1+0x1b3c] ;  /* 0x001b3c00010d7983 */ /* 0x000f240000300800 */
[----:B------:R-:W4:Y:S01]  /*69f50*/  LDL.LU R11, [R1+0x1b60] ;  /* 0x001b6000010b7983 */ /* 0x000f220000300800 */
[----:B------:R-:W4:Y:S01]  /*69f60*/  LDL.LU R10, [R1+0x1b34] ;  /* 0x001b3400010a7983 */ /* 0x000f220000300800 */
[----:B------:R0:W-:Y:S03]  /*69f70*/  STL [R1+0x1b9c], R0 ;  /* 0x001b9c0001007387 */ /* 0x0001e60000100800 */
[----:B0-----:R-:W4:Y:S01]  /*69f80*/  LDL.LU R0, [R1+0x1b58] ;  /* 0x001b580001007983 */ /* 0x001f220000300800 */
[--C-:B------:R-:W-:Y:S01]  /*69f90*/  IMAD.X R4, R4, 0x1, R2.reuse, P4 ;  /* 0x0000000104047824 */ /* 0x100fe200020e0602 */
[----:B------:R-:W-:Y:S01]  /*69fa0*/  IADD3 R5, P4, R5, R8, RZ ;  /* 0x0000000805057210 */ /* 0x000fe20007f9e0ff */
[----:B------:R-:W-:-:S03]  /*69fb0*/  IMAD.X R6, R6, 0x1, R2, P5 ;  /* 0x0000000106067824 */ /* 0x000fc600028e0602 */
[----:B------:R-:W-:Y:S01]  /*69fc0*/  STL [R1+0x1bc0], R4 ;  /* 0x001bc00401007387 */ /* 0x000fe20000100800 */
[----:B------:R-:W-:Y:S01]  /*69fd0*/  STL [R1+0x1b94], R5 ;  /* 0x001b940501007387 */ /* 0x000fe20000100800 */
[-C--:B--2---:R-:W-:Y:S01]  /*69fe0*/  IADD3 R7, P5, R7, R8.reuse, RZ ;  /* 0x0000000807077210 */ /* 0x084fe20007fbe0ff */
[--C-:B------:R-:W-:Y:S02]  /*69ff0*/  IMAD.X R28, R28, 0x1, R2.reuse, P6 ;  /* 0x000000011c1c7824 */ /* 0x100fe400030e0602 */
[----:B------:R-:W-:Y:S01]  /*6a000*/  IMAD.X R15, R15, 0x1, R2, P1 ;  /* 0x000000010f0f7824 */ /* 0x000fe200008e0602 */
[-C--:B------:R-:W-:Y:S02]  /*6a010*/  IADD3 R14, P6, R14, R8.reuse, RZ ;  /* 0x000000080e0e7210 */ /* 0x080fe40007fde0ff */
[----:B------:R0:W-:Y:S01]  /*6a020*/  STL [R1+0x1bb0], R28 ;  /* 0x001bb01c01007387 */ /* 0x0001e20000100800 */
[----:B------:R-:W-:Y:S03]  /*6a030*/  STL [R1+0x1bb8], R6 ;  /* 0x001bb80601007387 */ /* 0x000fe60000100800 */
[----:B0-----:R-:W2:Y:S01]  /*6a040*/  LDL.LU R28, [R1+0x1b2c] ;  /* 0x001b2c00011c7983 */ /* 0x001ea20000300800 */
[----:B---3--:R-:W-:-:S03]  /*6a050*/  IADD3 R3, P1, R3, R8, RZ ;  /* 0x0000000803037210 */ /* 0x008fc60007f3e0ff */
[----:B------:R-:W-:Y:S04]  /*6a060*/  STL [R1+0x1b8c], R7 ;  /* 0x001b8c0701007387 */ /* 0x000fe80000100800 */
[----:B------:R0:W-:Y:S01]  /*6a070*/  STL [R1+0x1b7c], R3 ;  /* 0x001b7c0301007387 */ /* 0x0001e20000100800 */
[----:B------:R-:W-:Y:S02]  /*6a080*/  STL [R1+0x1b84], R14 ;  /* 0x001b840e01007387 */ /* 0x000fe40000100800 */
[--C-:B----4-:R-:W-:Y:S01]  /*6a090*/  IMAD.X R18, R18, 0x1, R2.reuse, P2 ;  /* 0x0000000112127824 */ /* 0x110fe200010e0602 */
[-C--:B------:R-:W-:Y:S01]  /*6a0a0*/  IADD3 R19, P2, R19, R8.reuse, RZ ;  /* 0x0000000813137210 */ /* 0x080fe20007f5e0ff */
[--C-:B------:R-:W-:Y:S01]  /*6a0b0*/  IMAD.X R26, R26, 0x1, R2.reuse, P3 ;  /* 0x000000011a1a7824 */ /* 0x100fe200018e0602 */
[----:B------:R-:W-:Y:S01]  /*6a0c0*/  IADD3 R27, P3, R27, R8, RZ ;  /* 0x000000081b1b7210 */ /* 0x000fe20007f7e0ff */
[----:B0-----:R-:W3:Y:S01]  /*6a0d0*/  LDL.LU R3, [R1+0x1b50] ;  /* 0x001b500001037983 */ /* 0x001ee20000300800 */
        /* <DEDUP_REMOVED lines=19> */
[----:B------:R-:W-:Y:S02]  /*6a210*/  STL [R1+0x1b54], R20 ;  /* 0x001b541401007387 */ /* 0x000fe40000100800 */
[--C-:B------:R-:W-:Y:S01]  /*6a220*/  IMAD.X R17, R17, 0x1, R2.reuse, P2 ;  /* 0x0000000111117824 */ /* 0x100fe200010e0602 */
[----:B------:R-:W-:Y:S01]  /*6a230*/  IADD3 R16, P2, R16, R8, RZ ;  /* 0x0000000810107210 */ /* 0x000fe20007f5e0ff */
[----:B0-----:R-:W4:Y:S01]  /*6a240*/  LDL.LU R12, [R1+0x1b24] ;  /* 0x001b2400010c7983 */ /* 0x001f220000300800 */
[----:B------:R-:W-:-:S02]  /*6a250*/  IMAD.X R29, R29, 0x1, R2, P3 ;  /* 0x000000011d1d7824 */ /* 0x000fc400018e0602 */
[----:B------:R-:W-:Y:S01]  /*6a260*/  STL [R1+0x1b78], R9 ;  /* 0x001b780901007387 */ /* 0x000fe20000100800 */
[-C--:B------:R-:W-:Y:S01]  /*6a270*/  IADD3 R13, P3, R13, R8.reuse, RZ ;  /* 0x000000080d0d7210 */ /* 0x080fe20007f7e0ff */
[--C-:B------:R-:W-:Y:S01]  /*6a280*/  IMAD.X R11, R11, 0x1, R2.reuse, P4 ;  /* 0x000000010b0b7824 */ /* 0x100fe200020e0602 */
[----:B------:R0:W-:Y:S01]  /*6a290*/  STL [R1+0x1b68], R29 ;  /* 0x001b681d01007387 */ /* 0x0001e20000100800 */
[----:B------:R-:W-:Y:S01]  /*6a2a0*/  STL [R1+0x1b70], R17 ;  /* 0x001b701101007387 */ /* 0x000fe20000100800 */
[-C--:B------:R-:W-:Y:S02]  /*6a2b0*/  IADD3 R10, P4, R10, R8.reuse, RZ ;  /* 0x000000080a0a7210 */ /* 0x080fe40007f9e0ff */
[----:B0-----:R-:W4:Y:S01]  /*6a2c0*/  LDL.LU R29, [R1+0x1b48] ;  /* 0x001b4800011d7983 */ /* 0x001f220000300800 */
[----:B------:R-:W-:Y:S02]  /*6a2d0*/  STL [R1+0x1b44], R16 ;  /* 0x001b441001007387 */ /* 0x000fe40000100800 */
[----:B------:R-:W-:Y:S02]  /*6a2e0*/  STL [R1+0x1b3c], R13 ;  /* 0x001b3c0d01007387 */ /* 0x000fe40000100800 */
[----:B------:R-:W-:Y:S01]  /*6a2f0*/  IMAD.X R0, R0, 0x1, R2, P5 ;  /* 0x0000000100007824 */ /* 0x000fe200028e0602 */
[----:B------:R-:W4:Y:S01]  /*6a300*/  LDL.LU R4, [R1+0x1b1c] ;  /* 0x001b1c0001047983 */ /* 0x000f220000300800 */
[----:B------:R-:W-:Y:S02]  /*6a310*/  STL [R1+0x1b60], R11 ;  /* 0x001b600b01007387 */ /* 0x000fe40000100800 */
[----:B------:R-:W4:Y:S02]  /*6a320*/  LDL.LU R5, [R1+0x1b40] ;  /* 0x001b400001057983 */ /* 0x000f240000300800 */
[----:B------:R-:W-:Y:S01]  /*6a330*/  STL [R1+0x1b34], R10 ;  /* 0x001b340a01007387 */ /* 0x000fe20000100800 */
[----:B------:R-:W4:Y:S01]  /*6a340*/  LDL.LU R6, [R1+0x1b14] ;  /* 0x001b140001067983 */ /* 0x000f220000300800 */
[----:B------:R0:W-:Y:S02]  /*6a350*/  STL [R1+0x1b58], R0 ;  /* 0x001b580001007387 */ /* 0x0001e40000100800 */
[----:B------:R-:W4:Y:S01]  /*6a360*/  LDL.LU R7, [R1+0x1b38] ;  /* 0x001b380001077983 */ /* 0x000f220000300800 */
[----:B0-----:R-:W4:Y:S01]  /*6a370*/  LDL.LU R0, [R1+0x1b0c] ;  /* 0x001b0c0001007983 */ /* 0x001f220000300800 */
[----:B------:R-:W4:Y:S02]  /*6a380*/  LDL.LU R14, [R1+0x1b30] ;  /* 0x001b3000010e7983 */ /* 0x000f240000300800 */
[----:B------:R-:W4:Y:S01]  /*6a390*/  LDL.LU R15, [R1+0x1b04] ;  /* 0x001b0400010f7983 */ /* 0x000f220000300800 */
[----:B--2---:R-:W-:-:S05]  /*6a3a0*/  IADD3 R28, P5, R28, R8, RZ ;  /* 0x000000081c1c7210 */ /* 0x004fca0007fbe0ff */
[----:B------:R0:W-:Y:S04]  /*6a3b0*/  STL [R1+0x1b2c], R28 ;  /* 0x001b2c1c01007387 */ /* 0x0001e80000100800 */
[----:B0-----:R-:W2:Y:S01]  /*6a3c0*/  LDL.LU R28, [R1+0x1b28] ;  /* 0x001b2800011c7983 */ /* 0x001ea20000300800 */
[----:B------:R-:W2:Y:S02]  /*6a3d0*/  LDL.LU R18, [R1+0x1afc] ;  /* 0x001afc0001127983 */ /* 0x000ea40000300800 */
[----:B------:R-:W2:Y:S02]  /*6a3e0*/  LDL.LU R19, [R1+0x1b20] ;  /* 0x001b200001137983 */ /* 0x000ea40000300800 */
[----:B------:R-:W2:Y:S02]  /*6a3f0*/  LDL.LU R26, [R1+0x1af4] ;  /* 0x001af400011a7983 */ /* 0x000ea40000300800 */
[----:B---3--:R-:W-:-:S05]  /*6a400*/  IMAD.X R3, R3, 0x1, R2, P6 ;  /* 0x0000000103037824 */ /* 0x008fca00030e0602 */
[----:B------:R0:W-:Y:S01]  /*6a410*/  STL [R1+0x1b50], R3 ;  /* 0x001b500301007387 */ /* 0x0001e20000100800 */
        /* <DEDUP_REMOVED lines=8> */
[----:B0-----:R-:W3:Y:S02]  /*6a4a0*/  LDL.LU R3, [R1+0x1af8] ;  /* 0x001af80001037983 */ /* 0x001ee40000300800 */
[----:B------:R-:W3:Y:S01]  /*6a4b0*/  LDL.LU R17, [R1+0x1acc] ;  /* 0x001acc0001117983 */ /* 0x000ee20000300800 */
[----:B------:R-:W3:Y:S01]  /*6a4c0*/  LDL.LU R16, [R1+0x1af0] ;  /* 0x001af00001107983 */ /* 0x000ee20000300800 */
[----:B----4-:R-:W-:-:S05]  /*6a4d0*/  IADD3 R12, P6, R12, R8, RZ ;  /* 0x000000080c0c7210 */ /* 0x010fca0007fde0ff */
[----:B------:R0:W-:Y:S04]  /*6a4e0*/  STL [R1+0x1b24], R12 ;  /* 0x001b240c01007387 */ /* 0x0001e80000100800 */
[----:B0-----:R-:W4:Y:S01]  /*6a4f0*/  LDL.LU R12, [R1+0x1ac4] ;  /* 0x001ac400010c7983 */ /* 0x001f220000300800 */
[--C-:B------:R-:W-:Y:S02]  /*6a500*/  IMAD.X R29, R29, 0x1, R2.reuse, P1 ;  /* 0x000000011d1d7824 */ /* 0x100fe400008e0602 */
[----:B------:R-:W4:Y:S02]  /*6a510*/  LDL.LU R13, [R1+0x1ae8] ;  /* 0x001ae800010d7983 */ /* 0x000f240000300800 */
[----:B------:R-:W4:Y:S01]  /*6a520*/  LDL.LU R11, [R1+0x1abc] ;  /* 0x001abc00010b7983 */ /* 0x000f220000300800 */
[----:B------:R-:W4:Y:S01]  /*6a530*/  LDL.LU R10, [R1+0x1ae0] ;  /* 0x001ae000010a7983 */ /* 0x000f220000300800 */
[-C--:B------:R-:W-:Y:S01]  /*6a540*/  IADD3 R4, P1, R4, R8.reuse, RZ ;  /* 0x0000000804047210 */ /* 0x080fe20007f3e0ff */
[----:B------:R0:W-:Y:S02]  /*6a550*/  STL [R1+0x1b48], R29 ;  /* 0x001b481d01007387 */ /* 0x0001e40000100800 */
[--C-:B------:R-:W-:Y:S01]  /*6a560*/  IMAD.X R5, R5, 0x1, R2.reuse, P2 ;  /* 0x0000000105057824 */ /* 0x100fe200010e0602 */
[-C--:B------:R-:W-:Y:S01]  /*6a570*/  IADD3 R6, P2, R6, R8.reuse, RZ ;  /* 0x0000000806067210 */ /* 0x080fe20007f5e0ff */
[----:B------:R-:W-:Y:S01]  /*6a580*/  IMAD.X R7, R7, 0x1, R2, P3 ;  /* 0x0000000107077824 */ /* 0x000fe200018e0602 */
[----:B0-----:R-:W4:Y:S01]  /*6a590*/  LDL.LU R29, [R1+0x1ab4] ;  /* 0x001ab400011d7983 */ /* 0x001f220000300800 */
[----:B------:R-:W-:Y:S01]  /*6a5a0*/  STL [R1+0x1b1c], R4 ;  /* 0x001b1c0401007387 */ /* 0x000fe20000100800 */
[----:B------:R-:W-:-:S02]  /*6a5b0*/  IADD3 R0, P3, R0, R8, RZ ;  /* 0x0000000800007210 */ /* 0x000fc40007f7e0ff */
[----:B------:R-:W-:Y:S04]  /*6a5c0*/  STL [R1+0x1b40], R5 ;  /* 0x001b400501007387 */ /* 0x000fe80000100800 */
[----:B------:R0:W-:Y:S01]  /*6a5d0*/  STL [R1+0x1b0c], R0 ;  /* 0x001b0c0001007387 */ /* 0x0001e20000100800 */
[----:B------:R-:W-:Y:S03]  /*6a5e0*/  STL [R1+0x1b14], R6 ;  /* 0x001b140601007387 */ /* 0x000fe60000100800 */
[----:B0-----:R-:W4:Y:S01]  /*6a5f0*/  LDL.LU R0, [R1+0x1ad8] ;  /* 0x001ad80001007983 */ /* 0x001f220000300800 */
[--C-:B------:R-:W-:Y:S01]  /*6a600*/  IMAD.X R14, R14, 0x1, R2.reuse, P4 ;  /* 0x000000010e0e7824 */ /* 0x100fe200020e0602 */
[-C--:B------:R-:W-:Y:S01]  /*6a610*/  IADD3 R15, P4, R15, R8.reuse, RZ ;  /* 0x000000080f0f7210 */ /* 0x080fe20007f9e0ff */
[----:B------:R-:W-:Y:S02]  /*6a620*/  STL [R1+0x1b38], R7 ;  /* 0x001b380701007387 */ /* 0x000fe40000100800 */
[--C-:B--2---:R-:W-:Y:S01]  /*6a630*/  IMAD.X R28, R28, 0x1, R2.reuse, P5 ;  /* 0x000000011c1c7824 */ /* 0x104fe200028e0602 */
[-C--:B------:R-:W-:Y:S01]  /*6a640*/  IADD3 R18, P5, R18, R8.reuse, RZ ;  /* 0x0000000812127210 */ /* 0x080fe20007fbe0ff */
[----:B------:R-:W-:Y:S01]  /*6a650*/  IMAD.X R19, R19, 0x1, R2, P6 ;  /* 0x0000000113137824 */ /* 0x000fe200030e0602 */
[----:B------:R-:W-:-:S02]  /*6a660*/  IADD3 R26, P6, R26, R8, RZ ;  /* 0x000000081a1a7210 */ /* 0x000fc40007fde0ff */
[----:B------:R0:W-:Y:S01]  /*6a670*/  STL [R1+0x1b28], R28 ;  /* 0x001b281c01007387 */ /* 0x0001e20000100800 */
[----:B------:R-:W-:Y:S02]  /*6a680*/  STL [R1+0x1b30], R14 ;  /* 0x001b300e01007387 */ /* 0x000fe40000100800 */
[--C-:B---3--:R-:W-:Y:S01]  /*6a690*/  IMAD.X R27, R27, 0x1, R2.reuse, P1 ;  /* 0x000000011b1b7824 */ /* 0x108fe200008e0602 */
[-C--:B------:R-:W-:Y:S01]  /*6a6a0*/  IADD3 R23, P1, R23, R8.reuse, RZ ;  /* 0x0000000817177210 */ /* 0x080fe20007f3e0ff */
[--C-:B------:R-:W-:Y:S01]  /*6a6b0*/  IMAD.X R22, R22, 0x1, R2.reuse, P2 ;  /* 0x0000000116167824 */ /* 0x100fe200010e0602 */
[----:B0-----:R-:W2:Y:S01]  /*6a6c0*/  LDL.LU R28, [R1+0x1aac] ;  /* 0x001aac00011c7983 */ /* 0x001ea20000300800 */
[----:B------:R-:W-:Y:S02]  /*6a6d0*/  STL [R1+0x1b04], R15 ;  /* 0x001b040f01007387 */ /* 0x000fe40000100800 */
[----:B------:R-:W-:Y:S02]  /*6a6e0*/  STL [R1+0x1afc], R18 ;  /* 0x001afc1201007387 */ /* 0x000fe40000100800 */
[----:B------:R-:W-:Y:S01]  /*6a6f0*/  STL [R1+0x1b20], R19 ;  /* 0x001b201301007387 */ /* 0x000fe20000100800 */
[----:B------:R-:W-:Y:S01]  /*6a700*/  IADD3 R25, P2, R25, R8, RZ ;  /* 0x0000000819197210 */ /* 0x000fe20007f5e0ff */
[----:B------:R-:W-:Y:S01]  /*6a710*/  STL [R1+0x1af4], R26 ;  /* 0x001af41a01007387 */ /* 0x000fe20000100800 */
[----:B------:R-:W-:-:S02]  /*6a720*/  IMAD.X R21, R21, 0x1, R2, P3 ;  /* 0x0000000115157824 */ /* 0x000fc400018e0602 */
[----:B------:R-:W-:Y:S01]  /*6a730*/  STL [R1+0x1b18], R27 ;  /* 0x001b181b01007387 */ /* 0x000fe20000100800 */
[-C--:B------:R-:W-:Y:S01]  /*6a740*/  IADD3 R24, P3, R24, R8.reuse, RZ ;  /* 0x0000000818187210 */ /* 0x080fe20007f7e0ff */
[----:B------:R-:W-:Y:S01]  /*6a750*/  STL [R1+0x1aec], R23 ;  /* 0x001aec1701007387 */ /* 0x000fe20000100800 */
[--C-:B------:R-:W-:Y:S02]  /*6a760*/  IMAD.X R3, R3, 0x1, R2.reuse, P5 ;  /* 0x0000000103037824 */ /* 0x100fe400028e0602 */
[----:B------:R-:W-:Y:S02]  /*6a770*/  STL [R1+0x1b10], R22 ;  /* 0x001b101601007387 */ /* 0x000fe40000100800 */
[--C-:B------:R-:W-:Y:S01]  /*6a780*/  IMAD.X R20, R20, 0x1, R2.reuse, P4 ;  /* 0x0000000114147824 */ /* 0x100fe200020e0602 */
[----:B------:R-:W-:Y:S01]  /*6a790*/  STL [R1+0x1ae4], R25 ;  /* 0x001ae41901007387 */ /* 0x000fe20000100800 */
[----:B------:R-:W-:Y:S02]  /*6a7a0*/  STL [R1+0x1b08], R21 ;  /* 0x001b081501007387 */ /* 0x000fe40000100800 */
[----:B------:R-:W-:Y:S02]  /*6a7b0*/  STL [R1+0x1adc], R24 ;  /* 0x001adc1801007387 */ /* 0x000fe40000100800 */
[----:B------:R0:W-:Y:S01]  /*6a7c0*/  STL [R1+0x1af8], R3 ;  /* 0x001af80301007387 */ /* 0x0001e20000100800 */
[----:B------:R-:W-:Y:S01]  /*6a7d0*/  STL [R1+0x1b00], R20 ;  /* 0x001b001401007387 */ /* 0x000fe20000100800 */
[-C--:B------:R-:W-:Y:S01]  /*6a7e0*/  IADD3 R9, P4, R9, R8.reuse, RZ ;  /* 0x0000000809097210 */ /* 0x080fe20007f9e0ff */
[--C-:B------:R-:W-:Y:S01]  /*6a7f0*/  IMAD.X R16, R16, 0x1, R2.reuse, P6 ;  /* 0x0000000110107824 */ /* 0x100fe200030e0602 */
[-C--:B------:R-:W-:Y:S01]  /*6a800*/  IADD3 R17, P5, R17, R8.reuse, RZ ;  /* 0x0000000811117210 */ /* 0x080fe20007fbe0ff */
[----:B0-----:R-:W3:Y:S02]  /*6a810*/  LDL.LU R3, [R1+0x1ad0] ;  /* 0x001ad00001037983 */ /* 0x001ee40000300800 */
[----:B------:R-:W-:Y:S01]  /*6a820*/  STL [R1+0x1ad4], R9 ;  /* 0x001ad40901007387 */ /* 0x000fe20000100800 */
[----:B----4-:R-:W-:Y:S01]  /*6a830*/  IADD3 R12, P6, R12, R8, RZ ;  /* 0x000000080c0c7210 */ /* 0x010fe20007fde0ff */
[----:B------:R-:W-:-:S04]  /*6a840*/  IMAD.X R13, R13, 0x1, R2, P1 ;  /* 0x000000010d0d7824 */ /* 0x000fc800008e0602 */
[----:B------:R0:W-:Y:S01]  /*6a850*/  STL [R1+0x1ac4], R12 ;  /* 0x001ac40c01007387 */ /* 0x0001e20000100800 */
[----:B------:R-:W-:Y:S01]  /*6a860*/  STL [R1+0x1acc], R17 ;  /* 0x001acc1101007387 */ /* 0x000fe20000100800 */
[-C--:B------:R-:W-:Y:S01]  /*6a870*/  IADD3 R11, P1, R11, R8.reuse, RZ ;  /* 0x000000080b0b7210 */ /* 0x080fe20007f3e0ff */
[--C-:B------:R-:W-:Y:S01]  /*6a880*/  IMAD.X R10, R10, 0x1, R2.reuse, P2 ;  /* 0x000000010a0a7824 */ /* 0x100fe200010e0602 */
[----:B0-----:R-:W4:Y:S01]  /*6a890*/  LDL.LU R12, [R1+0x1aa4] ;  /* 0x001aa400010c7983 */ /* 0x001f220000300800 */
[----:B------:R-:W-:Y:S02]  /*6a8a0*/  STL [R1+0x1af0], R16 ;  /* 0x001af01001007387 */ /* 0x000fe40000100800 */
[----:B------:R-:W-:Y:S01]  /*6a8b0*/  STL [R1+0x1ae8], R13 ;  /* 0x001ae80d01007387 */ /* 0x000fe20000100800 */
[----:B------:R-:W-:Y:S01]  /*6a8c0*/  IADD3 R29, P2, R29, R8, RZ ;  /* 0x000000081d1d7210 */ /* 0x000fe20007f5e0ff */
        /* <DEDUP_REMOVED lines=8> */
[----:B------:R-:W-:-:S02]  /*6a950*/  IMAD.X R0, R0, 0x1, R2, P3 ;  /* 0x0000000100007824 */ /* 0x000fc400018e0602 */
[----:B------:R-:W4:Y:S02]  /*6a960*/  LDL.LU R14, [R1+0x1a8c] ;  /* 0x001a8c00010e7983 */ /* 0x000f240000300800 */
[----:B------:R-:W4:Y:S01]  /*6a970*/  LDL.LU R15, [R1+0x1ab0] ;  /* 0x001ab000010f7983 */ /* 0x000f220000300800 */
[----:B------:R0:W-:Y:S04]  /*6a980*/  STL [R1+0x1ad8], R0 ;  /* 0x001ad80001007387 */ /* 0x0001e80000100800 */
[----:B0-----:R-:W4:Y:S01]  /*6a990*/  LDL.LU R0, [R1+0x1a84] ;  /* 0x001a840001007983 */ /* 0x001f220000300800 */
[----:B------:R-:W4:Y:S02]  /*6a9a0*/  LDL.LU R18, [R1+0x1aa8] ;  /* 0x001aa80001127983 */ /* 0x000f240000300800 */
[----:B------:R-:W4:Y:S02]  /*6a9b0*/  LDL.LU R19, [R1+0x1a7c] ;  /* 0x001a7c0001137983 */ /* 0x000f240000300800 */
[----:B------:R-:W4:Y:S01]  /*6a9c0*/  LDL.LU R26, [R1+0x1aa0] ;  /* 0x001aa000011a7983 */ /* 0x000f220000300800 */
[----:B--2---:R-:W-:-:S05]  /*6a9d0*/  IADD3 R28, P3, R28, R8, RZ ;  /* 0x000000081c1c7210 */ /* 0x004fca0007f7e0ff */
[----:B------:R0:W-:Y:S01]  /*6a9e0*/  STL [R1+0x1aac], R28 ;  /* 0x001aac1c01007387 */ /* 0x0001e20000100800 */
        /* <DEDUP_REMOVED lines=8> */
[----:B0-----:R-:W2:Y:S02]  /*6aa70*/  LDL.LU R28, [R1+0x1a54] ;  /* 0x001a5400011c7983 */ /* 0x001ea40000300800 */
[----:B------:R-:W2:Y:S01]  /*6aa80*/  LDL.LU R17, [R1+0x1a78] ;  /* 0x001a780001117983 */ /* 0x000ea20000300800 */
[----:B------:R-:W2:Y:S01]  /*6aa90*/  LDL.LU R16, [R1+0x1a4c] ;  /* 0x001a4c0001107983 */ /* 0x000ea20000300800 */
[----:B---3--:R-:W-:-:S05]  /*6aaa0*/  IMAD.X R3, R3, 0x1, R2, P4 ;  /* 0x0000000103037824 */ /* 0x008fca00020e0602 */
[----:B------:R0:W-:Y:S04]  /*6aab0*/  STL [R1+0x1ad0], R3 ;  /* 0x001ad00301007387 */ /* 0x0001e80000100800 */
[----:B0-----:R-:W3:Y:S01]  /*6aac0*/  LDL.LU R3, [R1+0x1a70] ;  /* 0x001a700001037983 */ /* 0x001ee20000300800 */
[----:B------:R-:W3:Y:S02]  /*6aad0*/  LDL.LU R13, [R1+0x1a44] ;  /* 0x001a4400010d7983 */ /* 0x000ee40000300800 */
[----:B------:R-:W3:Y:S02]  /*6aae0*/  LDL.LU R11, [R1+0x1a68] ;  /* 0x001a6800010b7983 */ /* 0x000ee40000300800 */
[----:B------:R-:W3:Y:S01]  /*6aaf0*/  LDL.LU R10, [R1+0x1a3c] ;  /* 0x001a3c00010a7983 */ /* 0x000ee20000300800 */
[----:B----4-:R-:W-:-:S05]  /*6ab00*/  IADD3 R12, P4, R12, R8, RZ ;  /* 0x000000080c0c7210 */ /* 0x010fca0007f9e0ff */
[----:B------:R0:W-:Y:S01]  /*6ab10*/  STL [R1+0x1aa4], R12 ;  /* 0x001aa40c01007387 */ /* 0x0001e20000100800 */
[--C-:B------:R-:W-:Y:S01]  /*6ab20*/  IMAD.X R4, R4, 0x1, R2.reuse, P5 ;  /* 0x0000000104047824 */ /* 0x100fe200028e0602 */
[-C--:B------:R-:W-:Y:S02]  /*6ab30*/  IADD3 R5, P5, R5, R8.reuse, RZ ;  /* 0x0000000805057210 */ /* 0x080fe40007fbe0ff */
[----:B0-----:R-:W4:Y:S01]  /*6ab40*/  LDL.LU R12, [R1+0x1a60] ;  /* 0x001a6000010c7983 */ /* 0x001f220000300800 */
[--C-:B------:R-:W-:Y:S02]  /*6ab50*/  IMAD.X R6, R6, 0x1, R2.reuse, P6 ;  /* 0x0000000106067824 */ /* 0x100fe400030e0602 */
[--C-:B------:R-:W-:Y:S01]  /*6ab60*/  IMAD.X R29, R29, 0x1, R2.reuse, P1 ;  /* 0x000000011d1d7824 */ /* 0x100fe200008e0602 */
[----:B------:R-:W-:Y:S01]  /*6ab70*/  STL [R1+0x1ac8], R4 ;  /* 0x001ac80401007387 */ /* 0x000fe20000100800 */
[-C--:B------:R-:W-:Y:S01]  /*6ab80*/  IADD3 R7, P6, R7, R8.reuse, RZ ;  /* 0x0000000807077210 */ /* 0x080fe20007fde0ff */
[----:B------:R-:W-:Y:S02]  /*6ab90*/  STL [R1+0x1a9c], R5 ;  /* 0x001a9c0501007387 */ /* 0x000fe40000100800 */
[----:B------:R-:W-:Y:S01]  /*6aba0*/  IMAD.X R15, R15, 0x1, R2, P2 ;  /* 0x000000010f0f7824 */ /* 0x000fe200010e0602 */
[----:B------:R0:W-:Y:S01]  /*6abb0*/  STL [R1+0x1ab8], R29 ;  /* 0x001ab81d01007387 */ /* 0x0001e20000100800 */
[----:B------:R-:W-:Y:S01]  /*6abc0*/  STL [R1+0x1ac0], R6 ;  /* 0x001ac00601007387 */ /* 0x000fe20000100800 */
[----:B------:R-:W-:-:S02]  /*6abd0*/  IADD3 R14, P1, R14, R8, RZ ;  /* 0x000000080e0e7210 */ /* 0x000fc40007f3e0ff */
[----:B0-----:R-:W4:Y:S01]  /*6abe0*/  LDL.LU R29, [R1+0x1a34] ;  /* 0x001a3400011d7983 */ /* 0x001f220000300800 */
[-C--:B------:R-:W-:Y:S01]  /*6abf0*/  IADD3 R0, P2, R0, R8.reuse, RZ ;  /* 0x0000000800007210 */ /* 0x080fe20007f5e0ff */
[----:B------:R-:W-:Y:S04]  /*6ac00*/  STL [R1+0x1a94], R7 ;  /* 0x001a940701007387 */ /* 0x000fe80000100800 */
[----:B------:R0:W-:Y:S01]  /*6ac10*/  STL [R1+0x1a84], R0 ;  /* 0x001a840001007387 */ /* 0x0001e20000100800 */
[----:B------:R-:W-:Y:S03]  /*6ac20*/  STL [R1+0x1a8c], R14 ;  /* 0x001a8c0e01007387 */ /* 0x000fe60000100800 */
[----:B0-----:R-:W4:Y:S01]  /*6ac30*/  LDL.LU R0, [R1+0x1a58] ;  /* 0x001a580001007983 */ /* 0x001f220000300800 */
[--C-:B------:R-:W-:Y:S01]  /*6ac40*/  IMAD.X R18, R18, 0x1, R2.reuse, P3 ;  /* 0x0000000112127824 */ /* 0x100fe200018e0602 */
[-C--:B------:R-:W-:Y:S01]  /*6ac50*/  IADD3 R19, P3, R19, R8.reuse, RZ ;  /* 0x0000000813137210 */ /* 0x080fe20007f7e0ff */
[--C-:B------:R-:W-:Y:S01]  /*6ac60*/  IMAD.X R26, R26, 0x1, R2.reuse, P4 ;  /* 0x000000011a1a7824 */ /* 0x100fe200020e0602 */
[----:B------:R-:W-:Y:S02]  /*6ac70*/  STL [R1+0x1ab0], R15 ;  /* 0x001ab00f01007387 */ /* 0x000fe40000100800 */
[----:B------:R-:W-:Y:S02]  /*6ac80*/  STL [R1+0x1aa8], R18 ;  /* 0x001aa81201007387 */ /* 0x000fe40000100800 */
[----:B------:R-:W-:Y:S01]  /*6ac90*/  STL [R1+0x1a7c], R19 ;  /* 0x001a7c1301007387 */ /* 0x000fe20000100800 */
[----:B------:R-:W-:Y:S01]  /*6aca0*/  STL [R1+0x1aa0], R26 ;  /* 0x001aa01a01007387 */ /* 0x000fe20000100800 */
[-C--:B--2---:R-:W-:Y:S01]  /*6acb0*/  IADD3 R27, P4, R27, R8.reuse, RZ ;  /* 0x000000081b1b7210 */ /* 0x084fe20007f9e0ff */
[--C-:B------:R-:W-:Y:S01]  /*6acc0*/  IMAD.X R23, R23, 0x1, R2.reuse, P5 ;  /* 0x0000000117177824 */ /* 0x100fe200028e0602 */
[-C--:B------:R-:W-:Y:S01]  /*6acd0*/  IADD3 R22, P5, R22, R8.reuse, RZ ;  /* 0x0000000816167210 */ /* 0x080fe20007fbe0ff */
[--C-:B------:R-:W-:Y:S01]  /*6ace0*/  IMAD.X R25, R25, 0x1, R2.reuse, P6 ;  /* 0x0000000119197824 */ /* 0x100fe200030e0602 */
[----:B------:R-:W-:Y:S01]  /*6acf0*/  IADD3 R21, P6, R21, R8, RZ ;  /* 0x0000000815157210 */ /* 0x000fe20007fde0ff */
[----:B------:R-:W-:Y:S01]  /*6ad00*/  STL [R1+0x1a74], R27 ;  /* 0x001a741b01007387 */ /* 0x000fe20000100800 */
[----:B------:R-:W-:-:S02]  /*6ad10*/  IMAD.X R24, R24, 0x1, R2, P1 ;  /* 0x0000000118187824 */ /* 0x000fc400008e0602 */
[--C-:B------:R-:W-:Y:S02]  /*6ad20*/  IMAD.X R9, R9, 0x1, R2.reuse, P2 ;  /* 0x0000000109097824 */ /* 0x100fe400010e0602 */
        /* <DEDUP_REMOVED lines=10> */
[-C--:B------:R-:W-:Y:S01]  /*6add0*/  IADD3 R16, P3, R16, R8.reuse, RZ ;  /* 0x0000000810107210 */ /* 0x080fe20007f7e0ff */
[----:B0-----:R-:W2:Y:S01]  /*6ade0*/  LDL.LU R28, [R1+0x1a2c] ;  /* 0x001a2c00011c7983 */ /* 0x001ea20000300800 */
[----:B------:R-:W-:Y:S02]  /*6adf0*/  STL [R1+0x1a80], R9 ;  /* 0x001a800901007387 */ /* 0x000fe40000100800 */
[--C-:B---3--:R-:W-:Y:S01]  /*6ae00*/  IMAD.X R3, R3, 0x1, R2.reuse, P4 ;  /* 0x0000000103037824 */ /* 0x108fe200020e0602 */
[----:B------:R-:W-:Y:S01]  /*6ae10*/  IADD3 R13, P4, R13, R8, RZ ;  /* 0x000000080d0d7210 */ /* 0x000fe20007f9e0ff */
[----:B------:R-:W-:-:S03]  /*6ae20*/  IMAD.X R11, R11, 0x1, R2, P5 ;  /* 0x000000010b0b7824 */ /* 0x000fc600028e0602 */
[----:B------:R0:W-:Y:S01]  /*6ae30*/  STL [R1+0x1a70], R3 ;  /* 0x001a700301007387 */ /* 0x0001e20000100800 */
[----:B------:R-:W-:Y:S01]  /*6ae40*/  STL [R1+0x1a78], R17 ;  /* 0x001a781101007387 */ /* 0x000fe20000100800 */
[-C--:B------:R-:W-:Y:S02]  /*6ae50*/  IADD3 R10, P5, R10, R8.reuse, RZ ;  /* 0x000000080a0a7210 */ /* 0x080fe40007fbe0ff */
[----:B0-----:R-:W3:Y:S01]  /*6ae60*/  LDL.LU R3, [R1+0x1a50] ;  /* 0x001a500001037983 */ /* 0x001ee20000300800 */
[----:B------:R-:W-:Y:S02]  /*6ae70*/  STL [R1+0x1a4c], R16 ;  /* 0x001a4c1001007387 */ /* 0x000fe40000100800 */
[----:B------:R-:W-:Y:S02]  /*6ae80*/  STL [R1+0x1a44], R13 ;  /* 0x001a440d01007387 */ /* 0x000fe40000100800 */
[----:B------:R-:W3:Y:S01]  /*6ae90*/  LDL.LU R4, [R1+0x1a24] ;  /* 0x001a240001047983 */ /* 0x000ee20000300800 */
[----:B------:R-:W-:Y:S01]  /*6aea0*/  STL [R1+0x1a68], R11 ;  /* 0x001a680b01007387 */ /* 0x000fe20000100800 */
[----:B------:R-:W3:Y:S02]  /*6aeb0*/  LDL.LU R5, [R1+0x1a48] ;  /* 0x001a480001057983 */ /* 0x000ee40000300800 */
[----:B----4-:R-:W-:Y:S01]  /*6aec0*/  IMAD.X R12, R12, 0x1, R2, P6 ;  /* 0x000000010c0c7824 */ /* 0x010fe200030e0602 */
[----:B------:R-:W-:Y:S01]  /*6aed0*/  STL [R1+0x1a3c], R10 ;  /* 0x001a3c0a01007387 */ /* 0x000fe20000100800 */
[----:B------:R-:W4:Y:S03]  /*6aee0*/  LDL.LU R6, [R1+0x1a1c] ;  /* 0x001a1c0001067983 */ /* 0x000f260000300800 */
[----:B------:R0:W-:Y:S01]  /*6aef0*/  STL [R1+0x1a60], R12 ;  /* 0x001a600c01007387 */ /* 0x0001e20000100800 */
[----:B------:R-:W4:Y:S03]  /*6af00*/  LDL.LU R7, [R1+0x1a40] ;  /* 0x001a400001077983 */ /* 0x000f260000300800 */
[----:B0-----:R-:W4:Y:S01]  /*6af10*/  LDL.LU R12, [R1+0x1a14] ;  /* 0x001a1400010c7983 */ /* 0x001f220000300800 */
[----:B------:R-:W4:Y:S02]  /*6af20*/  LDL.LU R14, [R1+0x1a38] ;  /* 0x001a3800010e7983 */ /* 0x000f240000300800 */
[----:B------:R-:W4:Y:S01]  /*6af30*/  LDL.LU R15, [R1+0x1a0c] ;  /* 0x001a0c00010f7983 */ /* 0x000f220000300800 */
[----:B------:R-:W-:-:S05]  /*6af40*/  IADD3 R29, P6, R29, R8, RZ ;  /* 0x000000081d1d7210 */ /* 0x000fca0007fde0ff */
[----:B------:R0:W-:Y:S04]  /*6af50*/  STL [R1+0x1a34], R29 ;  /* 0x001a341d01007387 */ /* 0x0001e80000100800 */
[----:B0-----:R-:W4:Y:S01]  /*6af60*/  LDL.LU R29, [R1+0x1a30] ;  /* 0x001a3000011d7983 */ /* 0x001f220000300800 */
[----:B------:R-:W-:Y:S02]  /*6af70*/  IMAD.X R0, R0, 0x1, R2, P1 ;  /* 0x0000000100007824 */ /* 0x000fe400008e0602 */
[----:B------:R-:W4:Y:S02]  /*6af80*/  LDL.LU R18, [R1+0x1a04] ;  /* 0x001a040001127983 */ /* 0x000f240000300800 */
[----:B------:R-:W4:Y:S01]  /*6af90*/  LDL.LU R19, [R1+0x1a28] ;  /* 0x001a280001137983 */ /* 0x000f220000300800 */
        /* <DEDUP_REMOVED lines=13> */
[----:B--2---:R-:W-:-:S05]  /*6b070*/  IADD3 R28, P1, R28, R8, RZ ;  /* 0x000000081c1c7210 */ /* 0x004fca0007f3e0ff */
[----:B------:R0:W-:Y:S04]  /*6b080*/  STL [R1+0x1a2c], R28 ;  /* 0x001a2c1c01007387 */ /* 0x0001e80000100800 */
[----:B0-----:R-:W2:Y:S01]  /*6b090*/  LDL.LU R28, [R1+0x19cc] ;  /* 0x0019cc00011c7983 */ /* 0x001ea20000300800 */
[----:B------:R-:W2:Y:S02]  /*6b0a0*/  LDL.LU R13, [R1+0x19f0] ;  /* 0x0019f000010d7983 */ /* 0x000ea40000300800 */
[----:B------:R-:W2:Y:S02]  /*6b0b0*/  LDL.LU R11, [R1+0x19c4] ;  /* 0x0019c400010b7983 */ /* 0x000ea40000300800 */
[----:B------:R-:W2:Y:S02]  /*6b0c0*/  LDL.LU R10, [R1+0x19e8] ;  /* 0x0019e800010a7983 */ /* 0x000ea40000300800 */
[--C-:B---3--:R-:W-:Y:S01]  /*6b0d0*/  IMAD.X R3, R3, 0x1, R2.reuse, P2 ;  /* 0x0000000103037824 */ /* 0x108fe200010e0602 */
[----:B------:R-:W-:Y:S01]  /*6b0e0*/  IADD3 R4, P2, R4, R8, RZ ;  /* 0x0000000804047210 */ /* 0x000fe20007f5e0ff */
[----:B------:R-:W-:-:S03]  /*6b0f0*/  IMAD.X R5, R5, 0x1, R2, P3 ;  /* 0x0000000105057824 */ /* 0x000fc600018e0602 */
[----:B------:R0:W-:Y:S01]  /*6b100*/  STL [R1+0x1a50], R3 ;  /* 0x001a500301007387 */ /* 0x0001e20000100800 */
[-C--:B----4-:R-:W-:Y:S01]  /*6b110*/  IADD3 R6, P3, R6, R8.reuse, RZ ;  /* 0x0000000806067210 */ /* 0x090fe20007f7e0ff */
[----:B------:R-:W-:Y:S02]  /*6b120*/  IMAD.X R7, R7, 0x1, R2, P4 ;  /* 0x0000000107077824 */ /* 0x000fe400020e0602 */
[----:B0-----:R-:W3:Y:S01]  /*6b130*/  LDL.LU R3, [R1+0x19bc] ;  /* 0x0019bc0001037983 */ /* 0x001ee20000300800 */
[----:B------:R-:W-:Y:S02]  /*6b140*/  STL [R1+0x1a24], R4 ;  /* 0x001a240401007387 */ /* 0x000fe40000100800 */
[----:B------:R-:W-:Y:S01]  /*6b150*/  STL [R1+0x1a48], R5 ;  /* 0x001a480501007387 */ /* 0x000fe20000100800 */
[----:B------:R-:W-:-:S05]  /*6b160*/  IADD3 R12, P4, R12, R8, RZ ;  /* 0x000000080c0c7210 */ /* 0x000fca0007f9e0ff */
[----:B------:R0:W-:Y:S01]  /*6b170*/  STL [R1+0x1a14], R12 ;  /* 0x001a140c01007387 */ /* 0x0001e20000100800 */
[----:B------:R-:W-:Y:S02]  /*6b180*/  STL [R1+0x1a1c], R6 ;  /* 0x001a1c0601007387 */ /* 0x000fe40000100800 */
[--C-:B------:R-:W-:Y:S01]  /*6b190*/  IMAD.X R14, R14, 0x1, R2.reuse, P5 ;  /* 0x000000010e0e7824 */ /* 0x100fe200028e0602 */
[----:B0-----:R-:W4:Y:S01]  /*6b1a0*/  LDL.LU R12, [R1+0x19e0] ;  /* 0x0019e000010c7983 */ /* 0x001f220000300800 */
[-C--:B------:R-:W-:Y:S01]  /*6b1b0*/  IADD3 R15, P5, R15, R8.reuse, RZ ;  /* 0x000000080f0f7210 */ /* 0x080fe20007fbe0ff */
[--C-:B------:R-:W-:Y:S02]  /*6b1c0*/  IMAD.X R29, R29, 0x1, R2.reuse, P6 ;  /* 0x000000011d1d7824 */ /* 0x100fe400030e0602 */
[----:B------:R-:W-:Y:S01]  /*6b1d0*/  STL [R1+0x1a40], R7 ;  /* 0x001a400701007387 */ /* 0x000fe20000100800 */
[-C--:B------:R-:W-:Y:S01]  /*6b1e0*/  IADD3 R18, P6, R18, R8.reuse, RZ ;  /* 0x0000000812127210 */ /* 0x080fe20007fde0ff */
[--C-:B------:R-:W-:Y:S01]  /*6b1f0*/  IMAD.X R19, R19, 0x1, R2.reuse, P1 ;  /* 0x0000000113137824 */ /* 0x100fe200008e0602 */
[-C--:B------:R-:W-:Y:S01]  /*6b200*/  IADD3 R26, P1, R26, R8.reuse, RZ ;  /* 0x000000081a1a7210 */ /* 0x080fe20007f3e0ff */
[----:B------:R0:W-:Y:S01]  /*6b210*/  STL [R1+0x1a30], R29 ;  /* 0x001a301d01007387 */ /* 0x0001e20000100800 */
[----:B------:R-:W-:Y:S02]  /*6b220*/  STL [R1+0x1a38], R14 ;  /* 0x001a380e01007387 */ /* 0x000fe40000100800 */
[--C-:B------:R-:W-:Y:S01]  /*6b230*/  IMAD.X R27, R27, 0x1, R2.reuse, P2 ;  /* 0x000000011b1b7824 */ /* 0x100fe200010e0602 */
[-C--:B------:R-:W-:Y:S01]  /*6b240*/  IADD3 R23, P2, R23, R8.reuse, RZ ;  /* 0x0000000817177210 */ /* 0x080fe20007f5e0ff */
[--C-:B------:R-:W-:Y:S01]  /*6b250*/  IMAD.X R22, R22, 0x1, R2.reuse, P3 ;  /* 0x0000000116167824 */ /* 0x100fe200018e0602 */
[-C--:B------:R-:W-:Y:S01]  /*6b260*/  IADD3 R25, P3, R25, R8.reuse, RZ ;  /* 0x0000000819197210 */ /* 0x080fe20007f7e0ff */
[--C-:B------:R-:W-:Y:S01]  /*6b270*/  IMAD.X R21, R21, 0x1, R2.reuse, P4 ;  /* 0x0000000115157824 */ /* 0x100fe200020e0602 */
[----:B0-----:R-:W4:Y:S01]  /*6b280*/  LDL.LU R29, [R1+0x19b4] ;  /* 0x0019b400011d7983 */ /* 0x001f220000300800 */
[----:B------:R-:W-:Y:S02]  /*6b290*/  STL [R1+0x1a0c], R15 ;  /* 0x001a0c0f01007387 */ /* 0x000fe40000100800 */
[----:B------:R-:W-:Y:S02]  /*6b2a0*/  STL [R1+0x1a04], R18 ;  /* 0x001a041201007387 */ /* 0x000fe40000100800 */
[----:B------:R-:W-:Y:S01]  /*6b2b0*/  STL [R1+0x1a28], R19 ;  /* 0x001a281301007387 */ /* 0x000fe20000100800 */
[----:B------:R-:W-:Y:S01]  /*6b2c0*/  STL [R1+0x19fc], R26 ;  /* 0x0019fc1a01007387 */ /* 0x000fe20000100800 */
        /* <DEDUP_REMOVED lines=11> */
[----:B0-----:R-:W4:Y:S01]  /*6b380*/  LDL.LU R0, [R1+0x19d8] ;  /* 0x0019d80001007983 */ /* 0x001f220000300800 */
[-C--:B------:R-:W-:Y:S01]  /*6b390*/  IADD3 R9, P5, R9, R8.reuse, RZ ;  /* 0x0000000809097210 */ /* 0x080fe20007fbe0ff */
[----:B------:R-:W-:Y:S01]  /*6b3a0*/  IMAD.X R16, R16, 0x1, R2, P1 ;  /* 0x0000000110107824 */ /* 0x000fe200008e0602 */
[----:B------:R-:W-:-:S03]  /*6b3b0*/  IADD3 R17, P6, R17, R8, RZ ;  /* 0x0000000811117210 */ /* 0x000fc60007fde0ff */
[----:B------:R-:W-:Y:S01]  /*6b3c0*/  STL [R1+0x19dc], R9 ;  /* 0x0019dc0901007387 */ /* 0x000fe20000100800 */
[-C--:B--2---:R-:W-:Y:S01]  /*6b3d0*/  IADD3 R28, P1, R28, R8.reuse, RZ ;  /* 0x000000081c1c7210 */ /* 0x084fe20007f3e0ff */
[----:B------:R-:W-:Y:S01]  /*6b3e0*/  IMAD.X R13, R13, 0x1, R2, P2 ;  /* 0x000000010d0d7824 */ /* 0x000fe200010e0602 */
[----:B------:R-:W-:-:S03]  /*6b3f0*/  IADD3 R11, P2, R11, R8, RZ ;  /* 0x000000080b0b7210 */ /* 0x000fc60007f5e0ff */
[----:B------:R0:W-:Y:S01]  /*6b400*/  STL [R1+0x19cc], R28 ;  /* 0x0019cc1c01007387 */ /* 0x0001e20000100800 */
[----:B------:R-:W-:Y:S02]  /*6b410*/  STL [R1+0x19d4], R17 ;  /* 0x0019d41101007387 */ /* 0x000fe40000100800 */
[----:B------:R-:W-:Y:S01]  /*6b420*/  IMAD.X R10, R10, 0x1, R2, P3 ;  /* 0x000000010a0a7824 */ /* 0x000fe200018e0602 */
[----:B0-----:R-:W2:Y:S01]  /*6b430*/  LDL.LU R28, [R1+0x19ac] ;  /* 0x0019ac00011c7983 */ /* 0x001ea20000300800 */
[----:B------:R-:W-:Y:S02]  /*6b440*/  STL [R1+0x19f8], R16 ;  /* 0x0019f81001007387 */ /* 0x000fe40000100800 */
[----:B------:R-:W-:Y:S02]  /*6b450*/  STL [R1+0x19f0], R13 ;  /* 0x0019f00d01007387 */ /* 0x000fe40000100800 */
[----:B------:R-:W2:Y:S01]  /*6b460*/  LDL.LU R4, [R1+0x19d0] ;  /* 0x0019d00001047983 */ /* 0x000ea20000300800 */
[----:B------:R-:W-:Y:S01]  /*6b470*/  STL [R1+0x19c4], R11 ;  /* 0x0019c40b01007387 */ /* 0x000fe20000100800 */
[----:B------:R-:W2:Y:S02]  /*6b480*/  LDL.LU R5, [R1+0x19a4] ;  /* 0x0019a40001057983 */ /* 0x000ea40000300800 */
[----:B------:R-:W-:Y:S02]  /*6b490*/  STL [R1+0x19e8], R10 ;  /* 0x0019e80a01007387 */ /* 0x000fe40000100800 */
[----:B------:R-:W2:Y:S01]  /*6b4a0*/  LDL.LU R6, [R1+0x19c8] ;  /* 0x0019c80001067983 */ /* 0x000ea20000300800 */
[----:B---3--:R-:W-:-:S05]  /*6b4b0*/  IADD3 R3, P3, R3, R8, RZ ;  /* 0x0000000803037210 */ /* 0x008fca0007f7e0ff */
[----:B------:R0:W-:Y:S01]  /*6b4c0*/  STL [R1+0x19bc], R3 ;  /* 0x0019bc0301007387 */ /* 0x0001e20000100800 */
[----:B------:R-:W3:Y:S03]  /*6b4d0*/  LDL.LU R7, [R1+0x199c] ;  /* 0x00199c0001077983 */ /* 0x000ee60000300800 */
[----:B0-----:R-:W3:Y:S01]  /*6b4e0*/  LDL.LU R3, [R1+0x19c0] ;  /* 0x0019c00001037983 */ /* 0x001ee20000300800 */
[----:B------:R-:W3:Y:S02]  /*6b4f0*/  LDL.LU R14, [R1+0x1994] ;  /* 0x00199400010e7983 */ /* 0x000ee40000300800 */
[----:B------:R-:W3:Y:S02]  /*6b500*/  LDL.LU R15, [R1+0x19b8] ;  /* 0x0019b800010f7983 */ /* 0x000ee40000300800 */
[----:B----4-:R-:W-:-:S05]  /*6b510*/  IMAD.X R12, R12, 0x1, R2, P4 ;  /* 0x000000010c0c7824 */ /* 0x010fca00020e0602 */
[----:B------:R0:W-:Y:S04]  /*6b520*/  STL [R1+0x19e0], R12 ;  /* 0x0019e00c01007387 */ /* 0x0001e80000100800 */
[----:B0-----:R-:W4:Y:S01]  /*6b530*/  LDL.LU R12, [R1+0x198c] ;  /* 0x00198c00010c7983 */ /* 0x001f220000300800 */
[----:B------:R-:W4:Y:S02]  /*6b540*/  LDL.LU R18, [R1+0x19b0] ;  /* 0x0019b00001127983 */ /* 0x000f240000300800 */
[----:B------:R-:W4:Y:S02]  /*6b550*/  LDL.LU R19, [R1+0x1984] ;  /* 0x0019840001137983 */ /* 0x000f240000300800 */
[----:B------:R-:W4:Y:S01]  /*6b560*/  LDL.LU R26, [R1+0x19a8] ;  /* 0x0019a800011a7983 */ /* 0x000f220000300800 */
[----:B------:R-:W-:-:S05]  /*6b570*/  IADD3 R29, P4, R29, R8, RZ ;  /* 0x000000081d1d7210 */ /* 0x000fca0007f9e0ff */
        /* <DEDUP_REMOVED lines=12> */
[----:B------:R-:W-:-:S05]  /*6b640*/  IMAD.X R0, R0, 0x1, R2, P5 ;  /* 0x0000000100007824 */ /* 0x000fca00028e0602 */
[----:B------:R0:W-:Y:S04]  /*6b650*/  STL [R1+0x19d8], R0 ;  /* 0x0019d80001007387 */ /* 0x0001e80000100800 */
[----:B0-----:R-:W4:Y:S01]  /*6b660*/  LDL.LU R0, [R1+0x1978] ;  /* 0x0019780001007983 */ /* 0x001f220000300800 */
[----:B------:R-:W4:Y:S02]  /*6b670*/  LDL.LU R13, [R1+0x194c] ;  /* 0x00194c00010d7983 */ /* 0x000f240000300800 */
[----:B------:R-:W4:Y:S02]  /*6b680*/  LDL.LU R11, [R1+0x1970] ;  /* 0x00197000010b7983 */ /* 0x000f240000300800 */
[----:B------:R-:W4:Y:S01]  /*6b690*/  LDL.LU R10, [R1+0x1944] ;  /* 0x00194400010a7983 */ /* 0x000f220000300800 */
[-C--:B--2---:R-:W-:Y:S01]  /*6b6a0*/  IADD3 R28, P5, R28, R8.reuse, RZ ;  /* 0x000000081c1c7210 */ /* 0x084fe20007fbe0ff */
[----:B------:R-:W-:Y:S01]  /*6b6b0*/  IMAD.X R4, R4, 0x1, R2, P6 ;  /* 0x0000000104047824 */ /* 0x000fe200030e0602 */
[----:B------:R-:W-:-:S03]  /*6b6c0*/  IADD3 R5, P6, R5, R8, RZ ;  /* 0x0000000805057210 */ /* 0x000fc60007fde0ff */
[----:B------:R0:W-:Y:S01]  /*6b6d0*/  STL [R1+0x19ac], R28 ;  /* 0x0019ac1c01007387 */ /* 0x0001e20000100800 */
[----:B------:R-:W-:-:S03]  /*6b6e0*/  IMAD.X R6, R6, 0x1, R2, P1 ;  /* 0x0000000106067824 */ /* 0x000fc600008e0602 */
[----:B0-----:R-:W2:Y:S01]  /*6b6f0*/  LDL.LU R28, [R1+0x1968] ;  /* 0x00196800011c7983 */ /* 0x001ea20000300800 */
[----:B------:R-:W-:Y:S01]  /*6b700*/  STL [R1+0x19d0], R4 ;  /* 0x0019d00401007387 */ /* 0x000fe20000100800 */
[-C--:B---3--:R-:W-:Y:S02]  /*6b710*/  IADD3 R7, P1, R7, R8.reuse, RZ ;  /* 0x0000000807077210 */ /* 0x088fe40007f3e0ff */
[----:B------:R-:W-:Y:S01]  /*6b720*/  STL [R1+0x19a4], R5 ;  /* 0x0019a40501007387 */ /* 0x000fe20000100800 */
[--C-:B------:R-:W-:Y:S02]  /*6b730*/  IMAD.X R3, R3, 0x1, R2.reuse, P2 ;  /* 0x0000000103037824 */ /* 0x100fe400010e0602 */
[----:B------:R-:W-:Y:S01]  /*6b740*/  IMAD.X R15, R15, 0x1, R2, P3 ;  /* 0x000000010f0f7824 */ /* 0x000fe200018e0602 */
[-C--:B------:R-:W-:Y:S02]  /*6b750*/  IADD3 R14, P2, R14, R8.reuse, RZ ;  /* 0x000000080e0e7210 */ /* 0x080fe40007f5e0ff */
[----:B------:R0:W-:Y:S01]  /*6b760*/  STL [R1+0x19c0], R3 ;  /* 0x0019c00301007387 */ /* 0x0001e20000100800 */
[----:B------:R-:W-:Y:S03]  /*6b770*/  STL [R1+0x19c8], R6 ;  /* 0x0019c80601007387 */ /* 0x000fe60000100800 */
[----:B0-----:R-:W3:Y:S01]  /*6b780*/  LDL.LU R3, [R1+0x193c] ;  /* 0x00193c0001037983 */ /* 0x001ee20000300800 */
[----:B------:R-:W-:Y:S01]  /*6b790*/  STL [R1+0x199c], R7 ;  /* 0x00199c0701007387 */ /* 0x000fe20000100800 */
[----:B----4-:R-:W-:-:S05]  /*6b7a0*/  IADD3 R12, P3, R12, R8, RZ ;  /* 0x000000080c0c7210 */ /* 0x010fca0007f7e0ff */
[----:B------:R0:W-:Y:S01]  /*6b7b0*/  STL [R1+0x198c], R12 ;  /* 0x00198c0c01007387 */ /* 0x0001e20000100800 */
[----:B------:R-:W-:Y:S02]  /*6b7c0*/  STL [R1+0x1994], R14 ;  /* 0x0019940e01007387 */ /* 0x000fe40000100800 */
[--C-:B------:R-:W-:Y:S01]  /*6b7d0*/  IMAD.X R18, R18, 0x1, R2.reuse, P4 ;  /* 0x0000000112127824 */ /* 0x100fe200020e0602 */
[----:B0-----:R-:W4:Y:S01]  /*6b7e0*/  LDL.LU R12, [R1+0x1960] ;  /* 0x00196000010c7983 */ /* 0x001f220000300800 */
[-C--:B------:R-:W-:Y:S01]  /*6b7f0*/  IADD3 R19, P4, R19, R8.reuse, RZ ;  /* 0x0000000813137210 */ /* 0x080fe20007f9e0ff */
[--C-:B------:R-:W-:Y:S01]  /*6b800*/  IMAD.X R26, R26, 0x1, R2.reuse, P5 ;  /* 0x000000011a1a7824 */ /* 0x100fe200028e0602 */
[-C--:B------:R-:W-:Y:S01]  /*6b810*/  IADD3 R27, P5, R27, R8.reuse, RZ ;  /* 0x000000081b1b7210 */ /* 0x080fe20007fbe0ff */
[----:B------:R-:W-:Y:S01]  /*6b820*/  STL [R1+0x19b8], R15 ;  /* 0x0019b80f01007387 */ /* 0x000fe20000100800 */
[--C-:B------:R-:W-:Y:S02]  /*6b830*/  IMAD.X R23, R23, 0x1, R2.reuse, P6 ;  /* 0x0000000117177824 */ /* 0x100fe400030e0602 */
        /* <DEDUP_REMOVED lines=8> */
[--C-:B------:R-:W-:Y:S02]  /*6b8c0*/  IMAD.X R9, R9, 0x1, R2.reuse, P3 ;  /* 0x0000000109097824 */ /* 0x100fe400018e0602 */
[----:B------:R-:W-:Y:S01]  /*6b8d0*/  STL [R1+0x19a0], R23 ;  /* 0x0019a01701007387 */ /* 0x000fe20000100800 */
[-C--:B------:R-:W-:Y:S01]  /*6b8e0*/  IADD3 R29, P3, R29, R8.reuse, RZ ;  /* 0x000000081d1d7210 */ /* 0x080fe20007f7e0ff */
[----:B------:R-:W-:Y:S01]  /*6b8f0*/  STL [R1+0x1974], R22 ;  /* 0x0019741601007387 */ /* 0x000fe20000100800 */
[----:B------:R-:W-:Y:S01]  /*6b900*/  IADD3 R20, P2, R20, R8, RZ ;  /* 0x0000000814147210 */ /* 0x000fe20007f5e0ff */
[----:B------:R-:W-:Y:S02]  /*6b910*/  STL [R1+0x1998], R25 ;  /* 0x0019981901007387 */ /* 0x000fe40000100800 */
[----:B------:R-:W-:Y:S01]  /*6b920*/  STL [R1+0x196c], R21 ;  /* 0x00196c1501007387 */ /* 0x000fe20000100800 */
[----:B------:R-:W-:Y:S01]  /*6b930*/  STL [R1+0x1990], R24 ;  /* 0x0019901801007387 */ /* 0x000fe20000100800 */
[----:B------:R0:W-:Y:S02]  /*6b940*/  STL [R1+0x195c], R29 ;  /* 0x00195c1d01007387 */ /* 0x0001e40000100800 */
[----:B------:R-:W-:-:S02]  /*6b950*/  IMAD.X R17, R17, 0x1, R2, P4 ;  /* 0x0000000111117824 */ /* 0x000fc400020e0602 */
[----:B------:R-:W-:Y:S02]  /*6b960*/  STL [R1+0x1964], R20 ;  /* 0x0019641401007387 */ /* 0x000fe40000100800 */
[----:B------:R-:W-:Y:S01]  /*6b970*/  IMAD.X R0, R0, 0x1, R2, P5 ;  /* 0x0000000100007824 */ /* 0x000fe200028e0602 */
[----:B0-----:R-:W4:Y:S01]  /*6b980*/  LDL.LU R29, [R1+0x1934] ;  /* 0x00193400011d7983 */ /* 0x001f220000300800 */
[----:B------:R-:W-:Y:S03]  /*6b990*/  STL [R1+0x1988], R9 ;  /* 0x0019880901007387 */ /* 0x000fe60000100800 */
[----:B------:R0:W-:Y:S02]  /*6b9a0*/  STL [R1+0x1978], R0 ;  /* 0x0019780001007387 */ /* 0x0001e40000100800 */
[----:B------:R-:W-:Y:S01]  /*6b9b0*/  STL [R1+0x1980], R17 ;  /* 0x0019801101007387 */ /* 0x000fe20000100800 */
[----:B0-----:R-:W4:Y:S01]  /*6b9c0*/  LDL.LU R0, [R1+0x1958] ;  /* 0x0019580001007983 */ /* 0x001f220000300800 */
[----:B------:R-:W-:-:S02]  /*6b9d0*/  IADD3 R16, P4, R16, R8, RZ ;  /* 0x0000000810107210 */ /* 0x000fc40007f9e0ff */
[-C--:B------:R-:W-:Y:S01]  /*6b9e0*/  IADD3 R13, P5, R13, R8.reuse, RZ ;  /* 0x000000080d0d7210 */ /* 0x080fe20007fbe0ff */
[--C-:B------:R-:W-:Y:S01]  /*6b9f0*/  IMAD.X R11, R11, 0x1, R2.reuse, P6 ;  /* 0x000000010b0b7824 */ /* 0x100fe200030e0602 */
[----:B------:R-:W-:Y:S01]  /*6ba00*/  IADD3 R10, P6, R10, R8, RZ ;  /* 0x000000080a0a7210 */ /* 0x000fe20007fde0ff */
[----:B------:R-:W-:Y:S02]  /*6ba10*/  STL [R1+0x1954], R16 ;  /* 0x0019541001007387 */ /* 0x000fe40000100800 */
[----:B------:R-:W-:Y:S02]  /*6ba20*/  STL [R1+0x194c], R13 ;  /* 0x00194c0d01007387 */ /* 0x000fe40000100800 */
[----:B------:R-:W4:Y:S02]  /*6ba30*/  LDL.LU R4, [R1+0x192c] ;  /* 0x00192c0001047983 */ /* 0x000f240000300800 */
[----:B------:R-:W-:Y:S01]  /*6ba40*/  STL [R1+0x1970], R11 ;  /* 0x0019700b01007387 */ /* 0x000fe20000100800 */
[----:B------:R-:W4:Y:S01]  /*6ba50*/  LDL.LU R5, [R1+0x1950] ;  /* 0x0019500001057983 */ /* 0x000f220000300800 */
[----:B------:R-:W-:Y:S02]  /*6ba60*/  STL [R1+0x1944], R10 ;  /* 0x0019440a01007387 */ /* 0x000fe40000100800 */
[----:B------:R-:W4:Y:S02]  /*6ba70*/  LDL.LU R6, [R1+0x1924] ;  /* 0x0019240001067983 */ /* 0x000f240000300800 */
[----:B--2---:R-:W-:-:S05]  /*6ba80*/  IMAD.X R28, R28, 0x1, R2, P1 ;  /* 0x000000011c1c7824 */ /* 0x004fca00008e0602 */
[----:B------:R0:W-:Y:S01]  /*6ba90*/  STL [R1+0x1968], R28 ;  /* 0x0019681c01007387 */ /* 0x0001e20000100800 */
[----:B------:R-:W2:Y:S03]  /*6baa0*/  LDL.LU R7, [R1+0x1948] ;  /* 0x0019480001077983 */ /* 0x000ea60000300800 */
[----:B0-----:R-:W2:Y:S01]  /*6bab0*/  LDL.LU R28, [R1+0x191c] ;  /* 0x00191c00011c7983 */ /* 0x001ea20000300800 */
[----:B------:R-:W2:Y:S02]  /*6bac0*/  LDL.LU R14, [R1+0x1940] ;  /* 0x00194000010e7983 */ /* 0x000ea40000300800 */
[----:B------:R-:W2:Y:S01]  /*6bad0*/  LDL.LU R15, [R1+0x1914] ;  /* 0x00191400010f7983 */ /* 0x000ea20000300800 */
[----:B---3--:R-:W-:-:S05]  /*6bae0*/  IADD3 R3, P1, R3, R8, RZ ;  /* 0x0000000803037210 */ /* 0x008fca0007f3e0ff */
[----:B------:R0:W-:Y:S04]  /*6baf0*/  STL [R1+0x193c], R3 ;  /* 0x00193c0301007387 */ /* 0x0001e80000100800 */
[----:B0-----:R-:W3:Y:S01]  /*6bb00*/  LDL.LU R3, [R1+0x1938] ;  /* 0x0019380001037983 */ /* 0x001ee20000300800 */
[----:B------:R-:W3:Y:S02]  /*6bb10*/  LDL.LU R18, [R1+0x190c] ;  /* 0x00190c0001127983 */ /* 0x000ee40000300800 */
[----:B------:R-:W3:Y:S02]  /*6bb20*/  LDL.LU R19, [R1+0x1930] ;  /* 0x0019300001137983 */ /* 0x000ee40000300800 */
[----:B------:R-:W3:Y:S02]  /*6bb30*/  LDL.LU R26, [R1+0x1904] ;  /* 0x00190400011a7983 */ /* 0x000ee40000300800 */
[----:B----4-:R-:W-:-:S05]  /*6bb40*/  IMAD.X R12, R12, 0x1, R2, P2 ;  /* 0x000000010c0c7824 */ /* 0x010fca00010e0602 */
        /* <DEDUP_REMOVED lines=13> */
[----:B------:R-:W-:-:S05]  /*6bc20*/  IADD3 R29, P2, R29, R8, RZ ;  /* 0x000000081d1d7210 */ /* 0x000fca0007f5e0ff */
[----:B------:R1:W-:Y:S01]  /*6bc30*/  STL [R1+0x1934], R29 ;  /* 0x0019341d01007387 */ /* 0x0003e20000100800 */
[----:B------:R-:W4:Y:S02]  /*6bc40*/  LDL.LU R10, [R1+0x18f8] ;  /* 0x0018f800010a7983 */ /* 0x000f240000300800 */
[----:B0-----:R-:W4:Y:S02]  /*6bc50*/  LDL.LU R12, [R1+0x18cc] ;  /* 0x0018cc00010c7983 */ /* 0x001f240000300800 */
[--C-:B------:R-:W-:Y:S01]  /*6bc60*/  IMAD.X R0, R0, 0x1, R2.reuse, P3 ;  /* 0x0000000100007824 */ /* 0x100fe200018e0602 */
[----:B-1----:R-:W4:Y:S04]  /*6bc70*/  LDL.LU R29, [R1+0x18f0] ;  /* 0x0018f000011d7983 */ /* 0x002f280000300800 */
[----:B------:R0:W-:Y:S02]  /*6bc80*/  STL [R1+0x1958], R0 ;  /* 0x0019580001007387 */ /* 0x0001e40000100800 */
[----:B0-----:R-:W4:Y:S01]  /*6bc90*/  LDL.LU R0, [R1+0x18c4] ;  /* 0x0018c40001007983 */ /* 0x001f220000300800 */
[-C--:B------:R-:W-:Y:S01]  /*6bca0*/  IADD3 R4, P3, R4, R8.reuse, RZ ;  /* 0x0000000804047210 */ /* 0x080fe20007f7e0ff */
[----:B------:R-:W-:Y:S01]  /*6bcb0*/  IMAD.X R5, R5, 0x1, R2, P4 ;  /* 0x0000000105057824 */ /* 0x000fe200020e0602 */
[----:B------:R-:W-:-:S03]  /*6bcc0*/  IADD3 R6, P4, R6, R8, RZ ;  /* 0x0000000806067210 */ /* 0x000fc60007f9e0ff */
[----:B------:R-:W-:Y:S01]  /*6bcd0*/  STL [R1+0x192c], R4 ;  /* 0x00192c0401007387 */ /* 0x000fe20000100800 */
[----:B------:R-:W-:Y:S02]  /*6bce0*/  STL [R1+0x1950], R5 ;  /* 0x0019500501007387 */ /* 0x000fe40000100800 */
[--C-:B--2---:R-:W-:Y:S01]  /*6bcf0*/  IMAD.X R7, R7, 0x1, R2.reuse, P5 ;  /* 0x0000000107077824 */ /* 0x104fe200028e0602 */
[-C--:B------:R-:W-:Y:S01]  /*6bd00*/  IADD3 R28, P5, R28, R8.reuse, RZ ;  /* 0x000000081c1c7210 */ /* 0x080fe20007fbe0ff */
[----:B------:R-:W-:Y:S01]  /*6bd10*/  IMAD.X R14, R14, 0x1, R2, P6 ;  /* 0x000000010e0e7824 */ /* 0x000fe200030e0602 */
[----:B------:R-:W-:-:S03]  /*6bd20*/  IADD3 R15, P6, R15, R8, RZ ;  /* 0x000000080f0f7210 */ /* 0x000fc60007fde0ff */
[----:B------:R0:W-:Y:S01]  /*6bd30*/  STL [R1+0x191c], R28 ;  /* 0x00191c1c01007387 */ /* 0x0001e20000100800 */
[----:B------:R-:W-:Y:S03]  /*6bd40*/  STL [R1+0x1924], R6 ;  /* 0x0019240601007387 */ /* 0x000fe60000100800 */
[----:B0-----:R-:W2:Y:S01]  /*6bd50*/  LDL.LU R28, [R1+0x18e8] ;  /* 0x0018e800011c7983 */ /* 0x001ea20000300800 */
[----:B------:R-:W-:Y:S02]  /*6bd60*/  STL [R1+0x1948], R7 ;  /* 0x0019480701007387 */ /* 0x000fe40000100800 */
[--C-:B---3--:R-:W-:Y:S01]  /*6bd70*/  IMAD.X R3, R3, 0x1, R2.reuse, P1 ;  /* 0x0000000103037824 */ /* 0x108fe200008e0602 */
[-C--:B------:R-:W-:Y:S01]  /*6bd80*/  IADD3 R18, P1, R18, R8.reuse, RZ ;  /* 0x0000000812127210 */ /* 0x080fe20007f3e0ff */
[----:B------:R-:W-:Y:S01]  /*6bd90*/  IMAD.X R19, R19, 0x1, R2, P2 ;  /* 0x0000000113137824 */ /* 0x000fe200010e0602 */
[----:B------:R-:W-:-:S02]  /*6bda0*/  IADD3 R26, P2, R26, R8, RZ ;  /* 0x000000081a1a7210 */ /* 0x000fc40007f5e0ff */
[----:B------:R0:W-:Y:S01]  /*6bdb0*/  STL [R1+0x1938], R3 ;  /* 0x0019380301007387 */ /* 0x0001e20000100800 */
[----:B------:R-:W-:Y:S02]  /*6bdc0*/  STL [R1+0x1940], R14 ;  /* 0x0019400e01007387 */ /* 0x000fe40000100800 */
[--C-:B----4-:R-:W-:Y:S01]  /*6bdd0*/  IMAD.X R27, R27, 0x1, R2.reuse, P3 ;  /* 0x000000011b1b7824 */ /* 0x110fe200018e0602 */
[-C--:B------:R-:W-:Y:S01]  /*6bde0*/  IADD3 R23, P3, R23, R8.reuse, RZ ;  /* 0x0000000817177210 */ /* 0x080fe20007f7e0ff */
[----:B0-----:R-:W3:Y:S01]  /*6bdf0*/  LDL.LU R3, [R1+0x18bc] ;  /* 0x0018bc0001037983 */ /* 0x001ee20000300800 */
[----:B------:R-:W-:Y:S02]  /*6be00*/  STL [R1+0x1914], R15 ;  /* 0x0019140f01007387 */ /* 0x000fe40000100800 */
[----:B------:R-:W-:Y:S02]  /*6be10*/  STL [R1+0x190c], R18 ;  /* 0x00190c1201007387 */ /* 0x000fe40000100800 */
[--C-:B------:R-:W-:Y:S01]  /*6be20*/  IMAD.X R22, R22, 0x1, R2.reuse, P4 ;  /* 0x0000000116167824 */ /* 0x100fe200020e0602 */
        /* <DEDUP_REMOVED lines=9> */
[----:B------:R-:W-:Y:S02]  /*6bec0*/  STL [R1+0x18f4], R25 ;  /* 0x0018f41901007387 */ /* 0x000fe40000100800 */
[----:B------:R-:W-:Y:S02]  /*6bed0*/  STL [R1+0x1918], R21 ;  /* 0x0019181501007387 */ /* 0x000fe40000100800 */
[----:B------:R-:W-:Y:S01]  /*6bee0*/  STL [R1+0x18ec], R24 ;  /* 0x0018ec1801007387 */ /* 0x000fe20000100800 */
[----:B------:R0:W-:Y:S01]  /*6bef0*/  STL [R1+0x1908], R11 ;  /* 0x0019080b01007387 */ /* 0x0001e20000100800 */
[----:B------:R-:W-:Y:S01]  /*6bf00*/  IMAD.X R20, R20, 0x1, R2, P6 ;  /* 0x0000000114147824 */ /* 0x000fe200030e0602 */
[----:B------:R-:W-:Y:S01]  /*6bf10*/  IADD3 R9, P6, R9, R8, RZ ;  /* 0x0000000809097210 */ /* 0x000fe20007fde0ff */
[----:B0-----:R-:W-:-:S04]  /*6bf20*/  IMAD.MOV.U32 R11, RZ, RZ, c[0x0][0x18c] ;  /* 0x00006300ff0b7624 */ /* 0x001fc800078e00ff */
[----:B------:R-:W-:Y:S01]  /*6bf30*/  IMAD.SHL.U32 R4, R11, 0x80, RZ ;  /* 0x000000800b047824 */ /* 0x000fe200078e00ff */
[-C--:B------:R-:W-:Y:S01]  /*6bf40*/  IADD3 R17, P1, R17, R8.reuse, RZ ;  /* 0x0000000811117210 */ /* 0x080fe20007f3e0ff */
[--C-:B------:R-:W-:Y:S02]  /*6bf50*/  IMAD.X R16, R16, 0x1, R2.reuse, P2 ;  /* 0x0000000110107824 */ /* 0x100fe400010e0602 */
[----:B------:R-:W-:Y:S01]  /*6bf60*/  IMAD.SHL.U32 R4, R4, 0x2, RZ ;  /* 0x0000000204047824 */ /* 0x000fe200078e00ff */
[-C--:B------:R-:W-:Y:S01]  /*6bf70*/  IADD3 R13, P2, R13, R8.reuse, RZ ;  /* 0x000000080d0d7210 */ /* 0x080fe20007f5e0ff */
[----:B------:R-:W-:Y:S01]  /*6bf80*/  STL [R1+0x1910], R20 ;  /* 0x0019101401007387 */ /* 0x000fe20000100800 */
[--C-:B------:R-:W-:Y:S02]  /*6bf90*/  IMAD.X R10, R10, 0x1, R2.reuse, P3 ;  /* 0x000000010a0a7824 */ /* 0x100fe400018e0602 */
[----:B------:R-:W-:Y:S02]  /*6bfa0*/  IMAD.X R29, R29, 0x1, R2, P4 ;  /* 0x000000011d1d7824 */ /* 0x000fe400020e0602 */
[----:B------:R-:W-:Y:S01]  /*6bfb0*/  STL [R1+0x18e4], R9 ;  /* 0x0018e40901007387 */ /* 0x000fe20000100800 */
[----:B------:R-:W-:Y:S01]  /*6bfc0*/  STL [R1+0x18dc], R17 ;  /* 0x0018dc1101007387 */ /* 0x000fe20000100800 */
[----:B------:R-:W-:Y:S01]  /*6bfd0*/  IADD3 R12, P3, R12, R8, RZ ;  /* 0x000000080c0c7210 */ /* 0x000fe20007f7e0ff */
[----:B------:R-:W-:Y:S02]  /*6bfe0*/  STL [R1+0x1900], R16 ;  /* 0x0019001001007387 */ /* 0x000fe40000100800 */
[----:B------:R-:W-:Y:S01]  /*6bff0*/  STL [R1+0x18d4], R13 ;  /* 0x0018d40d01007387 */ /* 0x000fe20000100800 */
[----:B------:R-:W-:Y:S01]  /*6c000*/  STL [R1+0x18f8], R10 ;  /* 0x0018f80a01007387 */ /* 0x000fe20000100800 */
[----:B------:R-:W-:-:S05]  /*6c010*/  IADD3 R0, P4, R0, R4, RZ ;  /* 0x0000000400007210 */ /* 0x000fca0007f9e0ff */
[----:B------:R0:W-:Y:S01]  /*6c020*/  STL [R1+0x18c4], R0 ;  /* 0x0018c40001007387 */ /* 0x0001e20000100800 */
[----:B------:R-:W-:Y:S03]  /*6c030*/  STL [R1+0x18cc], R12 ;  /* 0x0018cc0c01007387 */ /* 0x000fe60000100800 */
[----:B0-----:R-:W4:Y:S01]  /*6c040*/  LDL.LU R0, [R1+0x18d8] ;  /* 0x0018d80001007983 */ /* 0x001f220000300800 */
[----:B------:R-:W-:Y:S03]  /*6c050*/  STL [R1+0x18f0], R29 ;  /* 0x0018f01d01007387 */ /* 0x000fe60000100800 */
[----:B----4-:R0:W-:Y:S04]  /*6c060*/  STL [R1+0x2514], R0 ;  /* 0x0025140001007387 */ /* 0x0101e80000100800 */
[----:B0-----:R-:W4:Y:S01]  /*6c070*/  LDL.LU R0, [R1+0x18b4] ;  /* 0x0018b40001007983 */ /* 0x001f220000300800 */
[----:B--2---:R-:W-:Y:S01]  /*6c080*/  IMAD.X R28, R28, 0x1, R2, P5 ;  /* 0x000000011c1c7824 */ /* 0x004fe200028e0602 */
[----:B---3--:R-:W-:-:S02]  /*6c090*/  IADD3 R3, P5, R3, R4, RZ ;  /* 0x0000000403037210 */ /* 0x008fc40007fbe0ff */
[----:B----4-:R0:W-:Y:S04]  /*6c0a0*/  STL [R1+0x2518], R0 ;  /* 0x0025180001007387 */ /* 0x0101e80000100800 */
[----:B0-----:R-:W2:Y:S01]  /*6c0b0*/  LDL.LU R0, [R1+0x18e0] ;  /* 0x0018e00001007983 */ /* 0x001ea20000300800 */
[----:B------:R-:W3:Y:S02]  /*6c0c0*/  LDL.LU R5, [R1+0x18d0] ;  /* 0x0018d00001057983 */ /* 0x000ee40000300800 */
[----:B------:R-:W4:Y:S02]  /*6c0d0*/  LDL.LU R6, [R1+0x18a4] ;  /* 0x0018a40001067983 */ /* 0x000f240000300800 */
[----:B------:R-:W3:Y:S01]  /*6c0e0*/  LDL.LU R7, [R1+0x18c8] ;  /* 0x0018c80001077983 */ /* 0x000ee20000300800 */
[----:B------:R0:W-:Y:S01]  /*6c0f0*/  STL [R1+0x18e8], R28 ;  /* 0x0018e81c01007387 */ /* 0x0001e20000100800 */
[----:B------:R-:W3:Y:S02]  /*6c100*/  LDL.LU R14, [R1+0x189c] ;  /* 0x00189c00010e7983 */ /* 0x000ee40000300800 */
[----:B------:R-:W3:Y:S02]  /*6c110*/  LDL.LU R15, [R1+0x18c0] ;  /* 0x0018c000010f7983 */ /* 0x000ee40000300800 */
[----:B------:R-:W3:Y:S01]  /*6c120*/  LDL.LU R18, [R1+0x1894] ;  /* 0x0018940001127983 */ /* 0x000ee20000300800 */
        /* <DEDUP_REMOVED lines=19> */
[----:B0-----:R-:W3:Y:S01]  /*6c260*/  LDL.LU R28, [R1+0x1870] ;  /* 0x00187000011c7983 */ /* 0x001ee20000300800 */
[----:B-1----:R-:W3:Y:S01]  /*6c270*/  LDL.LU R3, [R1+0x1844] ;  /* 0x0018440001037983 */ /* 0x002ee20000300800 */
[----:B--2---:R-:W-:-:S05]  /*6c280*/  IMAD.X R0, R0, 0x1, R2, P6 ;  /* 0x0000000100007824 */ /* 0x004fca00030e0602 */
[----:B------:R0:W-:Y:S04]  /*6c290*/  STL [R1+0x18e0], R0 ;  /* 0x0018e00001007387 */ /* 0x0001e80000100800 */
[----:B0-----:R-:W2:Y:S02]  /*6c2a0*/  LDL.LU R0, [R1+0x2518] ;  /* 0x0025180001007983 */ /* 0x001ea40000300800 */
[----:B--2---:R-:W-:-:S05]  /*6c2b0*/  IADD3 R0, P6, R0, R4, RZ ;  /* 0x0000000400007210 */ /* 0x004fca0007fde0ff */
[----:B------:R0:W-:Y:S04]  /*6c2c0*/  STL [R1+0x18b4], R0 ;  /* 0x0018b40001007387 */ /* 0x0001e80000100800 */
[----:B0-----:R-:W2:Y:S02]  /*6c2d0*/  LDL.LU R0, [R1+0x2514] ;  /* 0x0025140001007983 */ /* 0x001ea40000300800 */
[----:B--2---:R-:W-:-:S05]  /*6c2e0*/  IMAD.X R0, R0, 0x1, R2, P1 ;  /* 0x0000000100007824 */ /* 0x004fca00008e0602 */
[----:B------:R0:W-:Y:S04]  /*6c2f0*/  STL [R1+0x18d8], R0 ;  /* 0x0018d80001007387 */ /* 0x0001e80000100800 */
[----:B0-----:R-:W2:Y:S02]  /*6c300*/  LDL.LU R0, [R1+0x2510] ;  /* 0x0025100001007983 */ /* 0x001ea40000300800 */
[----:B--2---:R-:W-:-:S05]  /*6c310*/  IADD3 R0, P1, R0, R4, RZ ;  /* 0x0000000400007210 */ /* 0x004fca0007f3e0ff */
[----:B------:R0:W-:Y:S04]  /*6c320*/  STL [R1+0x18ac], R0 ;  /* 0x0018ac0001007387 */ /* 0x0001e80000100800 */
[----:B0-----:R-:W2:Y:S01]  /*6c330*/  LDL.LU R0, [R1+0x250c] ;  /* 0x00250c0001007983 */ /* 0x001ea20000300800 */
[--C-:B---3--:R-:W-:Y:S01]  /*6c340*/  IMAD.X R5, R5, 0x1, R2.reuse, P2 ;  /* 0x0000000105057824 */ /* 0x108fe200010e0602 */
[-C--:B----4-:R-:W-:Y:S01]  /*6c350*/  IADD3 R6, P2, R6, R4.reuse, RZ ;  /* 0x0000000406067210 */ /* 0x090fe20007f5e0ff */
[----:B------:R-:W-:Y:S01]  /*6c360*/  IMAD.X R7, R7, 0x1, R2, P3 ;  /* 0x0000000107077824 */ /* 0x000fe200018e0602 */
[-C--:B------:R-:W-:Y:S01]  /*6c370*/  IADD3 R14, P3, R14, R4.reuse, RZ ;  /* 0x000000040e0e7210 */ /* 0x080fe20007f7e0ff */
[----:B------:R-:W-:Y:S01]  /*6c380*/  STL [R1+0x2314], R2 ;  /* 0x0023140201007387 */ /* 0x000fe20000100800 */
[----:B------:R-:W-:Y:S02]  /*6c390*/  STL [R1+0x18d0], R5 ;  /* 0x0018d00501007387 */ /* 0x000fe40000100800 */
[----:B------:R-:W-:Y:S02]  /*6c3a0*/  STL [R1+0x18a4], R6 ;  /* 0x0018a40601007387 */ /* 0x000fe40000100800 */
[----:B------:R-:W-:Y:S01]  /*6c3b0*/  STL [R1+0x18c8], R7 ;  /* 0x0018c80701007387 */ /* 0x000fe20000100800 */
[----:B------:R-:W-:Y:S01]  /*6c3c0*/  STL [R1+0x189c], R14 ;  /* 0x00189c0e01007387 */ /* 0x000fe20000100800 */
[--C-:B--2---:R-:W-:Y:S01]  /*6c3d0*/  IMAD.X R15, R15, 0x1, R0.reuse, P4 ;  /* 0x000000010f0f7824 */ /* 0x104fe200020e0600 */
[-C--:B------:R-:W-:Y:S01]  /*6c3e0*/  IADD3 R18, P4, R18, R4.reuse, RZ ;  /* 0x0000000412127210 */ /* 0x080fe20007f9e0ff */
[--C-:B------:R-:W-:Y:S01]  /*6c3f0*/  IMAD.X R19, R19, 0x1, R0.reuse, P5 ;  /* 0x0000000113137824 */ /* 0x100fe200028e0600 */
[-C--:B------:R-:W-:Y:S01]  /*6c400*/  IADD3 R26, P5, R26, R4.reuse, RZ ;  /* 0x000000041a1a7210 */ /* 0x080fe20007fbe0ff */
        /* <DEDUP_REMOVED lines=30> */
[----:B------:R-:W-:Y:S01]  /*6c5f0*/  STL [R1+0x185c], R13 ;  /* 0x00185c0d01007387 */ /* 0x000fe20000100800 */
[-C--:B------:R-:W-:Y:S01]  /*6c600*/  IADD3 R29, P1, R29, R4.reuse, RZ ;  /* 0x000000041d1d7210 */ /* 0x080fe20007f3e0ff */
[----:B------:R-:W-:Y:S02]  /*6c610*/  STL [R1+0x1880], R11 ;  /* 0x0018800b01007387 */ /* 0x000fe40000100800 */
[--C-:B------:R-:W-:Y:S01]  /*6c620*/  IMAD.X R28, R28, 0x1, R0.reuse, P2 ;  /* 0x000000011c1c7824 */ /* 0x100fe200010e0600 */
[----:B------:R-:W-:Y:S01]  /*6c630*/  STL [R1+0x1854], R10 ;  /* 0x0018540a01007387 */ /* 0x000fe20000100800 */
[----:B------:R-:W-:Y:S02]  /*6c640*/  STL [R1+0x1878], R12 ;  /* 0x0018780c01007387 */ /* 0x000fe40000100800 */
[----:B------:R0:W-:Y:S01]  /*6c650*/  STL [R1+0x2508], R4 ;  /* 0x0025080401007387 */ /* 0x0001e20000100800 */
[----:B------:R-:W-:Y:S01]  /*6c660*/  IADD3 R3, P2, R3, R4, RZ ;  /* 0x0000000403037210 */ /* 0x000fe20007f5e0ff */
[----:B------:R-:W-:Y:S04]  /*6c670*/  STL [R1+0x184c], R29 ;  /* 0x00184c1d01007387 */ /* 0x000fe80000100800 */
[----:B0-----:R-:W2:Y:S01]  /*6c680*/  LDL.LU R4, [R1+0x1868] ;  /* 0x0018680001047983 */ /* 0x001ea20000300800 */
[----:B------:R-:W-:Y:S02]  /*6c690*/  STL [R1+0x1870], R28 ;  /* 0x0018701c01007387 */ /* 0x000fe40000100800 */
[----:B------:R-:W3:Y:S02]  /*6c6a0*/  LDL.LU R2, [R1+0x1858] ;  /* 0x0018580001027983 */ /* 0x000ee40000300800 */
[----:B------:R-:W-:Y:S01]  /*6c6b0*/  STL [R1+0x1844], R3 ;  /* 0x0018440301007387 */ /* 0x000fe20000100800 */
[----:B---3--:R0:W-:Y:S04]  /*6c6c0*/  STL [R1+0x24fc], R2 ;  /* 0x0024fc0201007387 */ /* 0x0081e80000100800 */
[----:B0-----:R-:W3:Y:S04]  /*6c6d0*/  LDL.LU R2, [R1+0x1834] ;  /* 0x0018340001027983 */ /* 0x001ee80000300800 */
[----:B---3--:R0:W-:Y:S04]  /*6c6e0*/  STL [R1+0x2500], R2 ;  /* 0x0025000201007387 */ /* 0x0081e80000100800 */
[----:B0-----:R-:W3:Y:S01]  /*6c6f0*/  LDL.LU R2, [R1+0x1860] ;  /* 0x0018600001027983 */ /* 0x001ee20000300800 */
[----:B--2---:R-:W-:-:S03]  /*6c700*/  IMAD.X R4, R4, 0x1, R0, P3 ;  /* 0x0000000104047824 */ /* 0x004fc600018e0600 */
[----:B---3--:R0:W-:Y:S04]  /*6c710*/  STL [R1+0x2504], R2 ;  /* 0x0025040201007387 */ /* 0x0081e80000100800 */
        /* <DEDUP_REMOVED lines=27> */
[----:B------:R0:W-:Y:S02]  /*6c8d0*/  STL [R1+0x1868], R4 ;  /* 0x0018680401007387 */ /* 0x0001e40000100800 */
        /* <DEDUP_REMOVED lines=10> */
[--C-:B----4-:R-:W-:Y:S01]  /*6c980*/  IMAD.X R6, R6, 0x1, R0.reuse, P6 ;  /* 0x0000000106067824 */ /* 0x110fe200030e0600 */
[-C--:B------:R-:W-:Y:S01]  /*6c990*/  IADD3 R7, P6, R7, R4.reuse, RZ ;  /* 0x0000000407077210 */ /* 0x080fe20007fde0ff */
[--C-:B------:R-:W-:Y:S01]  /*6c9a0*/  IMAD.X R14, R14, 0x1, R0.reuse, P1 ;  /* 0x000000010e0e7824 */ /* 0x100fe200008e0600 */
        /* <DEDUP_REMOVED lines=16> */
[----:B------:R-:W-:Y:S01]  /*6cab0*/  IADD3 R12, P4, R12, R4, RZ ;  /* 0x000000040c0c7210 */ /* 0x000fe20007f9e0ff */
[----:B------:R-:W-:-:S02]  /*6cac0*/  IMAD.X R3, R3, 0x1, R0, P6 ;  /* 0x0000000103037824 */ /* 0x000fc400030e0600 */
[----:B--2---:R-:W-:Y:S01]  /*6cad0*/  IMAD.X R2, R2, 0x1, R0, P5 ;  /* 0x0000000102027824 */ /* 0x004fe200028e0600 */
[----:B---3--:R-:W-:-:S04]  /*6cae0*/  IADD3 R5, P5, R5, R4, RZ ;  /* 0x0000000405057210 */ /* 0x008fc80007fbe0ff */
[----:B------:R-:W-:Y:S01]  /*6caf0*/  STL [R1+0x1858], R2 ;  /* 0x0018580201007387 */ /* 0x000fe20000100800 */
[----:B------:R-:W-:Y:S02]  /*6cb00*/  STL [R1+0x182c], R5 ;  /* 0x00182c0501007387 */ /* 0x000fe40000100800 */
[----:B------:R-:W-:Y:S02]  /*6cb10*/  STL [R1+0x1850], R6 ;  /* 0x0018500601007387 */ /* 0x000fe40000100800 */
[----:B------:R-:W-:Y:S01]  /*6cb20*/  STL [R1+0x1824], R7 ;  /* 0x0018240701007387 */ /* 0x000fe20000100800 */
[----:B------:R-:W-:Y:S01]  /*6cb30*/  STL [R1+0x1848], R14 ;  /* 0x0018480e01007387 */ /* 0x000fe20000100800 */
[----:B------:R-:W-:Y:S02]  /*6cb40*/  STL [R1+0x181c], R15 ;  /* 0x00181c0f01007387 */ /* 0x000fe40000100800 */
[----:B------:R-:W-:Y:S02]  /*6cb50*/  STL [R1+0x1840], R18 ;  /* 0x0018401201007387 */ /* 0x000fe40000100800 */
[----:B------:R-:W-:Y:S02]  /*6cb60*/  STL [R1+0x1814], R19 ;  /* 0x0018141301007387 */ /* 0x000fe40000100800 */
[--C-:B------:R-:W-:Y:S01]  /*6cb70*/  IMAD.X R25, R25, 0x1, R0.reuse, P5 ;  /* 0x0000000119197824 */ /* 0x100fe200028e0600 */
[----:B------:R-:W-:Y:S01]  /*6cb80*/  STL [R1+0x1838], R26 ;  /* 0x0018381a01007387 */ /* 0x000fe20000100800 */
[----:B------:R-:W-:Y:S01]  /*6cb90*/  IADD3 R21, P5, R21, R4, RZ ;  /* 0x0000000415157210 */ /* 0x000fe20007fbe0ff */
        /* <DEDUP_REMOVED lines=12> */
[----:B------:R-:W-:-:S02]  /*6cc60*/  IMAD.X R29, R29, 0x1, R0, P5 ;  /* 0x000000011d1d7824 */ /* 0x000fc400028e0600 */
[----:B------:R-:W-:Y:S01]  /*6cc70*/  STL [R1+0x17dc], R11 ;  /* 0x0017dc0b01007387 */ /* 0x000fe20000100800 */
[-C--:B------:R-:W-:Y:S01]  /*6cc80*/  IADD3 R28, P5, R28, R4.reuse, RZ ;  /* 0x000000041c1c7210 */ /* 0x080fe20007fbe0ff */
[----:B------:R-:W-:Y:S01]  /*6cc90*/  STL [R1+0x1800], R10 ;  /* 0x0018000a01007387 */ /* 0x000fe20000100800 */
[----:B------:R-:W-:Y:S02]  /*6cca0*/  STL [R1+0x17d4], R12 ;  /* 0x0017d40c01007387 */ /* 0x000fe40000100800 */
[----:B------:R0:W-:Y:S02]  /*6ccb0*/  STL [R1+0x24f8], R0 ;  /* 0x0024f80001007387 */ /* 0x0001e40000100800 */
[----:B------:R-:W-:Y:S01]  /*6ccc0*/  STL [R1+0x17f8], R29 ;  /* 0x0017f81d01007387 */ /* 0x000fe20000100800 */
        /* <DEDUP_REMOVED lines=8> */
[----:B--2---:R-:W-:-:S03]  /*6cd50*/  IADD3 R0, P6, R0, R4, RZ ;  /* 0x0000000400007210 */ /* 0x004fc60007fde0ff */
        /* <DEDUP_REMOVED lines=38> */
[----:B0-----:R-:W2:Y:S01]  /*6cfc0*/  LDL.LU R2, [R1+0x24ec] ;  /* 0x0024ec0001027983 */ /* 0x001ea20000300800 */
[--C-:B---3--:R-:W-:Y:S01]  /*6cfd0*/  IMAD.X R5, R5, 0x1, R0.reuse, P3 ;  /* 0x0000000105057824 */ /* 0x108fe200018e0600 */
[-C--:B----4-:R-:W-:Y:S01]  /*6cfe0*/  IADD3 R6, P3, R6, R4.reuse, RZ ;  /* 0x0000000406067210 */ /* 0x090fe20007f7e0ff */
        /* <DEDUP_REMOVED lines=18> */
[----:B------:R-:W-:Y:S01]  /*6d110*/  IMAD.X R28, R28, 0x1, R0, P3 ;  /* 0x000000011c1c7824 */ /* 0x000fe200018e0600 */
[----:B------:R-:W-:-:S02]  /*6d120*/  IADD3 R3, P3, R3, R4, RZ ;  /* 0x0000000403037210 */ /* 0x000fc40007f7e0ff */
[----:B--2---:R-:W-:-:S05]  /*6d130*/  IADD3 R2, P2, R2, R4, RZ ;  /* 0x0000000402027210 */ /* 0x004fca0007f5e0ff */
[----:B------:R-:W-:Y:S01]  /*6d140*/  STL [R1+0x17b4], R2 ;  /* 0x0017b40201007387 */ /* 0x000fe20000100800 */
[----:B------:R-:W-:Y:S02]  /*6d150*/  STL [R1+0x17d8], R5 ;  /* 0x0017d80501007387 */ /* 0x000fe40000100800 */
[----:B------:R-:W-:Y:S02]  /*6d160*/  STL [R1+0x17ac], R6 ;  /* 0x0017ac0601007387 */ /* 0x000fe40000100800 */
[----:B------:R-:W-:Y:S01]  /*6d170*/  STL [R1+0x17d0], R7 ;  /* 0x0017d00701007387 */ /* 0x000fe20000100800 */
[----:B------:R-:W-:Y:S01]  /*6d180*/  STL [R1+0x17a4], R14 ;  /* 0x0017a40e01007387 */ /* 0x000fe20000100800 */
        /* <DEDUP_REMOVED lines=16> */
[----:B------:R-:W-:-:S02]  /*6d290*/  IMAD.X R12, R12, 0x1, R0, P2 ;  /* 0x000000010c0c7824 */ /* 0x000fc400010e0600 */
[----:B------:R-:W-:Y:S02]  /*6d2a0*/  STL [R1+0x1790], R16 ;  /* 0x0017901001007387 */ /* 0x000fe40000100800 */
[----:B------:R-:W-:Y:S01]  /*6d2b0*/  STL [R1+0x1764], R13 ;  /* 0x0017640d01007387 */ /* 0x000fe20000100800 */
[----:B------:R-:W-:Y:S01]  /*6d2c0*/  IADD3 R29, P2, R29, R4, RZ ;  /* 0x000000041d1d7210 */ /* 0x000fe20007f5e0ff */
[----:B------:R-:W-:Y:S01]  /*6d2d0*/  STL [R1+0x1788], R11 ;  /* 0x0017880b01007387 */ /* 0x000fe20000100800 */
[----:B------:R-:W-:Y:S02]  /*6d2e0*/  STL [R1+0x175c], R10 ;  /* 0x00175c0a01007387 */ /* 0x000fe40000100800 */
[----:B------:R-:W-:Y:S02]  /*6d2f0*/  STL [R1+0x1780], R12 ;  /* 0x0017800c01007387 */ /* 0x000fe40000100800 */
[----:B------:R0:W-:Y:S01]  /*6d300*/  STL [R1+0x24e8], R4 ;  /* 0x0024e80401007387 */ /* 0x0001e20000100800 */
        /* <DEDUP_REMOVED lines=2707> */
[-C--:B------:R-:W-:Y:S01]  /*77c40*/  IADD3 R21, P1, R21, R4.reuse, RZ ;  /* 0x0000000415157210 */ /* 0x080fe20007f3e0ff */
        /* <DEDUP_REMOVED lines=17> */
[----:B------:R0:W-:Y:S02]  /*77d60*/  STL [R1+0x1d2c], R28 ;  /* 0x001d2c1c01007387 */ /* 0x0001e40000100800 */
[----:B------:R-:W-:Y:S01]  /*77d70*/  STL [R1+0x1cf0], R29 ;  /* 0x001cf01d01007387 */ /* 0x000fe20000100800 */
[----:B0-----:R-:W2:Y:S01]  /*77d80*/  LDL.LU R28, [R1+0x1d34] ;  /* 0x001d3400011c7983 */ /* 0x001ea20000300800 */
[----:B------:R-:W3:Y:S02]  /*77d90*/  LDL.LU R2, [R1+0x1d44] ;  /* 0x001d440001027983 */ /* 0x000ee40000300800 */
[----:B------:R-:W-:Y:S01]  /*77da0*/  IMAD.X R3, R3, 0x1, R0, P2 ;  /* 0x0000000103037824 */ /* 0x000fe200010e0600 */
[----:B---3--:R0:W-:Y:S04]  /*77db0*/  STL [R1+0x2330], R2 ;  /* 0x0023300201007387 */ /* 0x0081e80000100800 */
[----:B------:R-:W-:Y:S01]  /*77dc0*/  STL [R1+0x1cf8], R3 ;  /* 0x001cf80301007387 */ /* 0x000fe20000100800 */
        /* <DEDUP_REMOVED lines=31> */
[----:B------:R0:W-:Y:S02]  /*77fc0*/  STL [R1+0x1d34], R28 ;  /* 0x001d341c01007387 */ /* 0x0001e40000100800 */
[----:B0-----:R-:W3:Y:S01]  /*77fd0*/  LDL.LU R28, [R1+0x1dac] ;  /* 0x001dac00011c7983 */ /* 0x001ee20000300800 */
        /* <DEDUP_REMOVED lines=51> */
[----:B------:R-:W-:Y:S02]  /*78310*/  STL [R1+0x1d8c], R17 ;  /* 0x001d8c1101007387 */ /* 0x000fe40000100800 */
[----:B------:R-:W-:Y:S02]  /*78320*/  STL [R1+0x1d58], R16 ;  /* 0x001d581001007387 */ /* 0x000fe40000100800 */
[----:B------:R-:W-:Y:S01]  /*78330*/  STL [R1+0x1d94], R13 ;  /* 0x001d940d01007387 */ /* 0x000fe20000100800 */
[----:B------:R0:W-:Y:S01]  /*78340*/  STL [R1+0x1d68], R3 ;  /* 0x001d680301007387 */ /* 0x0001e20000100800 */
[----:B------:R-:W-:Y:S03]  /*78350*/  STL [R1+0x1d60], R11 ;  /* 0x001d600b01007387 */ /* 0x000fe60000100800 */
[----:B0-----:R-:W2:Y:S01]  /*78360*/  LDL.LU R3, [R1+0x1d78] ;  /* 0x001d780001037983 */ /* 0x001ea20000300800 */
[----:B------:R-:W-:Y:S02]  /*78370*/  STL [R1+0x1d9c], R10 ;  /* 0x001d9c0a01007387 */ /* 0x000fe40000100800 */
[----:B------:R-:W3:Y:S01]  /*78380*/  LDL.LU R2, [R1+0x1d88] ;  /* 0x001d880001027983 */ /* 0x000ee20000300800 */
[----:B------:R-:W-:Y:S01]  /*78390*/  IADD3 R12, P4, R12, R4, RZ ;  /* 0x000000040c0c7210 */ /* 0x000fe20007f9e0ff */
[----:B------:R-:W-:-:S04]  /*783a0*/  IMAD.X R29, R29, 0x1, R0, P5 ;  /* 0x000000011d1d7824 */ /* 0x000fc800028e0600 */
[----:B------:R-:W-:Y:S04]  /*783b0*/  STL [R1+0x1da4], R12 ;  /* 0x001da40c01007387 */ /* 0x000fe80000100800 */
[----:B---3--:R0:W-:Y:S01]  /*783c0*/  STL [R1+0x2324], R2 ;  /* 0x0023240201007387 */ /* 0x0081e20000100800 */
[----:B------:R-:W-:Y:S03]  /*783d0*/  STL [R1+0x1d70], R29 ;  /* 0x001d701d01007387 */ /* 0x000fe60000100800 */
[----:B0-----:R-:W3:Y:S01]  /*783e0*/  LDL.LU R2, [R1+0x1dbc] ;  /* 0x001dbc0001027983 */ /* 0x001ee20000300800 */
[----:B------:R-:W-:-:S05]  /*783f0*/  IADD3 R28, P5, R28, R4, RZ ;  /* 0x000000041c1c7210 */ /* 0x000fca0007fbe0ff */
[----:B------:R-:W-:Y:S04]  /*78400*/  STL [R1+0x1dac], R28 ;  /* 0x001dac1c01007387 */ /* 0x000fe80000100800 */
[----:B---3--:R0:W-:Y:S04]  /*78410*/  STL [R1+0x2328], R2 ;  /* 0x0023280201007387 */ /* 0x0081e80000100800 */
[----:B0-----:R-:W3:Y:S01]  /*78420*/  LDL.LU R2, [R1+0x1d80] ;  /* 0x001d800001027983 */ /* 0x001ee20000300800 */
[----:B--2---:R-:W-:-:S03]  /*78430*/  IMAD.X R3, R3, 0x1, R0, P6 ;  /* 0x0000000103037824 */ /* 0x004fc600030e0600 */
        /* <DEDUP_REMOVED lines=25> */
[----:B------:R0:W-:Y:S01]  /*785d0*/  STL [R1+0x1d78], R3 ;  /* 0x001d780301007387 */ /* 0x0001e20000100800 */
[----:B------:R-:W3:Y:S02]  /*785e0*/  LDL.LU R29, [R1+0x1de8] ;  /* 0x001de800011d7983 */ /* 0x000ee40000300800 */
[----:B------:R-:W3:Y:S01]  /*785f0*/  LDL.LU R28, [R1+0x1e24] ;  /* 0x001e2400011c7983 */ /* 0x000ee20000300800 */
[----:B0-----:R-:W3:Y:S01]  /*78600*/  LDL.LU R3, [R1+0x1df0] ;  /* 0x001df00001037983 */ /* 0x001ee20000300800 */
        /* <DEDUP_REMOVED lines=10> */
[-C--:B---3--:R-:W-:Y:S01]  /*786b0*/  IADD3 R7, P3, R7, R4.reuse, RZ ;  /* 0x0000000407077210 */ /* 0x088fe20007f7e0ff */
        /* <DEDUP_REMOVED lines=19> */
[----:B------:R-:W-:-:S04]  /*787f0*/  IADD3 R5, P2, R5, R4, RZ ;  /* 0x0000000405057210 */ /* 0x000fc80007f5e0ff */
        /* <DEDUP_REMOVED lines=11> */
[----:B------:R0:W-:Y:S02]  /*788b0*/  STL [R1+0x1de4], R27 ;  /* 0x001de41b01007387 */ /* 0x0001e40000100800 */
[----:B------:R-:W-:Y:S01]  /*788c0*/  STL [R1+0x1db0], R23 ;  /* 0x001db01701007387 */ /* 0x000fe20000100800 */
[----:B------:R-:W-:Y:S01]  /*788d0*/  STL [R1+0x1dec], R22 ;  /* 0x001dec1601007387 */ /* 0x000fe20000100800 */
[----:B------:R-:W-:Y:S02]  /*788e0*/  STL [R1+0x1db8], R25 ;  /* 0x001db81901007387 */ /* 0x000fe40000100800 */
[----:B------:R-:W-:Y:S02]  /*788f0*/  STL [R1+0x1df4], R21 ;  /* 0x001df41501007387 */ /* 0x000fe40000100800 */
[----:B------:R-:W-:Y:S01]  /*78900*/  STL [R1+0x1dc0], R24 ;  /* 0x001dc01801007387 */ /* 0x000fe20000100800 */
[----:B------:R-:W-:Y:S01]  /*78910*/  STL [R1+0x1dfc], R20 ;  /* 0x001dfc1401007387 */ /* 0x000fe20000100800 */
[----:B------:R-:W-:Y:S02]  /*78920*/  STL [R1+0x1dc8], R9 ;  /* 0x001dc80901007387 */ /* 0x000fe40000100800 */
[----:B------:R-:W-:Y:S01]  /*78930*/  STL [R1+0x1e04], R8 ;  /* 0x001e040801007387 */ /* 0x000fe20000100800 */
[----:B0-----:R-:W2:Y:S01]  /*78940*/  LDL.LU R27, [R1+0x1e2c] ;  /* 0x001e2c00011b7983 */ /* 0x001ea20000300800 */
[----:B------:R-:W-:Y:S02]  /*78950*/  STL [R1+0x1dd0], R17 ;  /* 0x001dd01101007387 */ /* 0x000fe40000100800 */
[----:B------:R-:W-:Y:S02]  /*78960*/  STL [R1+0x1e0c], R16 ;  /* 0x001e0c1001007387 */ /* 0x000fe40000100800 */
[----:B------:R-:W-:Y:S01]  /*78970*/  STL [R1+0x1dd8], R13 ;  /* 0x001dd80d01007387 */ /* 0x000fe20000100800 */
[----:B------:R-:W-:Y:S01]  /*78980*/  STL [R1+0x1e14], R11 ;  /* 0x001e140b01007387 */ /* 0x000fe20000100800 */
[----:B------:R-:W-:Y:S02]  /*78990*/  STL [R1+0x1de0], R10 ;  /* 0x001de00a01007387 */ /* 0x000fe40000100800 */
[----:B------:R-:W-:Y:S02]  /*789a0*/  STL [R1+0x1e1c], R12 ;  /* 0x001e1c0c01007387 */ /* 0x000fe40000100800 */
[----:B------:R-:W3:Y:S02]  /*789b0*/  LDL.LU R2, [R1+0x1e3c] ;  /* 0x001e3c0001027983 */ /* 0x000ee40000300800 */
[----:B------:R-:W-:Y:S01]  /*789c0*/  IMAD.X R29, R29, 0x1, R0, P2 ;  /* 0x000000011d1d7824 */ /* 0x000fe200010e0600 */
[----:B------:R-:W-:-:S04]  /*789d0*/  IADD3 R28, P2, R28, R4, RZ ;  /* 0x000000041c1c7210 */ /* 0x000fc80007f5e0ff */
[----:B------:R-:W-:Y:S04]  /*789e0*/  STL [R1+0x1de8], R29 ;  /* 0x001de81d01007387 */ /* 0x000fe80000100800 */
[----:B---3--:R0:W-:Y:S01]  /*789f0*/  STL [R1+0x2318], R2 ;  /* 0x0023180201007387 */ /* 0x0081e20000100800 */
[----:B------:R-:W-:Y:S03]  /*78a00*/  STL [R1+0x1e24], R28 ;  /* 0x001e241c01007387 */ /* 0x000fe60000100800 */
[----:B0-----:R-:W3:Y:S01]  /*78a10*/  LDL.LU R2, [R1+0x1e00] ;  /* 0x001e000001027983 */ /* 0x001ee20000300800 */
[----:B------:R-:W-:-:S05]  /*78a20*/  IMAD.X R3, R3, 0x1, R0, P3 ;  /* 0x0000000103037824 */ /* 0x000fca00018e0600 */
[----:B------:R-:W-:Y:S04]  /*78a30*/  STL [R1+0x1df0], R3 ;  /* 0x001df00301007387 */ /* 0x000fe80000100800 */
        /* <DEDUP_REMOVED lines=25> */
[----:B------:R0:W-:Y:S02]  /*78bd0*/  STL [R1+0x1e2c], R27 ;  /* 0x001e2c1b01007387 */ /* 0x0001e40000100800 */
[----:B------:R-:W3:Y:S02]  /*78be0*/  LDL.LU R14, [R1+0x1e94] ;  /* 0x001e9400010e7983 */ /* 0x000ee40000300800 */
[----:B------:R-:W3:Y:S01]  /*78bf0*/  LDL.LU R15, [R1+0x1e60] ;  /* 0x001e6000010f7983 */ /* 0x000ee20000300800 */
[----:B------:R-:W3:Y:S01]  /*78c00*/  LDL.LU R18, [R1+0x1e98] ;  /* 0x001e980001127983 */ /* 0x000ee20000300800 */
[----:B------:R-:W3:Y:S02]  /*78c10*/  LDL.LU R19, [R1+0x1e68] ;  /* 0x001e680001137983 */ /* 0x000ee40000300800 */
[----:B------:R-:W3:Y:S01]  /*78c20*/  LDL.LU R26, [R1+0x1e70] ;  /* 0x001e7000011a7983 */ /* 0x000ee20000300800 */
        /* <DEDUP_REMOVED lines=25> */
[----:B--2---:R-:W-:-:S05]  /*78dc0*/  IADD3 R2, P5, R2, R4, RZ ;  /* 0x0000000402027210 */ /* 0x004fca0007fbe0ff */
[----:B------:R0:W-:Y:S04]  /*78dd0*/  STL [R1+0x1e3c], R2 ;  /* 0x001e3c0201007387 */ /* 0x0001e80000100800 */
[----:B0-----:R0:W5:Y:S01]  /*78de0*/  LDL.LU R2, [R1+0x2314] ;  /* 0x0023140001027983 */ /* 0x0011620000300800 */
[----:B------:R1:W-:Y:S03]  /*78df0*/  STL [R1+0x1e08], R23 ;  /* 0x001e081701007387 */ /* 0x0003e60000100800 */
[----:B-1----:R0:W5:Y:S01]  /*78e00*/  LDL.LU R23, [R1+0x2310] ;  /* 0x0023100001177983 */ /* 0x0021620000300800 */
[----:B------:R1:W-:Y:S03]  /*78e10*/  STL [R1+0x1e44], R22 ;  /* 0x001e441601007387 */ /* 0x0003e60000100800 */
[----:B-1----:R0:W5:Y:S01]  /*78e20*/  LDL.LU R22, [R1+0x230c] ;  /* 0x00230c0001167983 */ /* 0x0021620000300800 */
[----:B------:R1:W-:Y:S03]  /*78e30*/  STL [R1+0x1e10], R21 ;  /* 0x001e101501007387 */ /* 0x0003e60000100800 */
[----:B-1----:R0:W5:Y:S01]  /*78e40*/  LDL.LU R21, [R1+0x2308] ;  /* 0x0023080001157983 */ /* 0x0021620000300800 */
[----:B------:R1:W-:Y:S02]  /*78e50*/  STL [R1+0x1e4c], R25 ;  /* 0x001e4c1901007387 */ /* 0x0003e40000100800 */
[----:B------:R-:W-:Y:S01]  /*78e60*/  IMAD.X R17, R17, 0x1, R0, P5 ;  /* 0x0000000111117824 */ /* 0x000fe200028e0600 */
[----:B-1----:R0:W5:Y:S01]  /*78e70*/  LDL.LU R25, [R1+0x2304] ;  /* 0x0023040001197983 */ /* 0x0021620000300800 */
[----:B------:R1:W-:Y:S01]  /*78e80*/  STL [R1+0x1e18], R20 ;  /* 0x001e181401007387 */ /* 0x0003e20000100800 */
[----:B------:R-:W-:-:S02]  /*78e90*/  IADD3 R12, P5, R12, R4, RZ ;  /* 0x000000040c0c7210 */ /* 0x000fc40007fbe0ff */
[----:B-1----:R0:W5:Y:S01]  /*78ea0*/  LDL.LU R20, [R1+0x2300] ;  /* 0x0023000001147983 */ /* 0x0021620000300800 */
[----:B------:R1:W-:Y:S03]  /*78eb0*/  STL [R1+0x1e54], R24 ;  /* 0x001e541801007387 */ /* 0x0003e60000100800 */
        /* <DEDUP_REMOVED lines=22> */
[----:B-1----:R-:W2:Y:S01]  /*79020*/  LDL.LU R3, [R1+0x22d0] ;  /* 0x0022d00001037983 */ /* 0x002ea20000300800 */
[----:B------:R-:W-:Y:S01]  /*79030*/  IMAD.X R5, R5, 0x1, R0, P3 ;  /* 0x0000000105057824 */ /* 0x000fe200018e0600 */
[----:B--2---:R-:W-:-:S05]  /*79040*/  IADD3 R3, P2, R3, R4, RZ ;  /* 0x0000000403037210 */ /* 0x004fca0007f5e0ff */
[----:B------:R1:W-:Y:S04]  /*79050*/  STL [R1+0x1e84], R3 ;  /* 0x001e840301007387 */ /* 0x0003e80000100800 */
[----:B-1----:R-:W2:Y:S01]  /*79060*/  LDL.LU R3, [R1+0x22cc] ;  /* 0x0022cc0001037983 */ /* 0x002ea20000300800 */
[-C--:B------:R-:W-:Y:S01]  /*79070*/  IADD3 R6, P3, R6, R4.reuse, RZ ;  /* 0x0000000406067210 */ /* 0x080fe20007f7e0ff */
[--C-:B------:R-:W-:Y:S01]  /*79080*/  IMAD.X R7, R7, 0x1, R0.reuse, P4 ;  /* 0x0000000107077824 */ /* 0x100fe200020e0600 */
[-C--:B------:R-:W-:Y:S01]  /*79090*/  IADD3 R14, P4, R14, R4.reuse, RZ ;  /* 0x000000040e0e7210 */ /* 0x080fe20007f9e0ff */
[--C-:B------:R-:W-:Y:S01]  /*790a0*/  IMAD.X R15, R15, 0x1, R0.reuse, P5 ;  /* 0x000000010f0f7824 */ /* 0x100fe200028e0600 */
[----:B------:R-:W-:Y:S01]  /*790b0*/  STL [R1+0x1e50], R5 ;  /* 0x001e500501007387 */ /* 0x000fe20000100800 */
[----:B------:R-:W-:Y:S01]  /*790c0*/  IADD3 R18, P5, R18, R4, RZ ;  /* 0x0000000412127210 */ /* 0x000fe20007fbe0ff */
[----:B------:R-:W-:Y:S02]  /*790d0*/  STL [R1+0x1e8c], R6 ;  /* 0x001e8c0601007387 */ /* 0x000fe40000100800 */
[--C-:B------:R-:W-:Y:S01]  /*790e0*/  IMAD.X R19, R19, 0x1, R0.reuse, P6 ;  /* 0x0000000113137824 */ /* 0x100fe200030e0600 */
[----:B------:R-:W-:Y:S01]  /*790f0*/  STL [R1+0x1e58], R7 ;  /* 0x001e580701007387 */ /* 0x000fe20000100800 */
[----:B------:R-:W-:Y:S02]  /*79100*/  STL [R1+0x1e94], R14 ;  /* 0x001e940e01007387 */ /* 0x000fe40000100800 */
[----:B------:R-:W-:Y:S02]  /*79110*/  STL [R1+0x1e60], R15 ;  /* 0x001e600f01007387 */ /* 0x000fe40000100800 */
[----:B------:R-:W-:Y:S01]  /*79120*/  STL [R1+0x1e98], R18 ;  /* 0x001e981201007387 */ /* 0x000fe20000100800 */
[----:B------:R-:W-:Y:S01]  /*79130*/  STL [R1+0x1e68], R19 ;  /* 0x001e681301007387 */ /* 0x000fe20000100800 */
[----:B------:R-:W-:-:S02]  /*79140*/  IMAD.X R26, R26, 0x1, R0, P1 ;  /* 0x000000011a1a7824 */ /* 0x000fc400008e0600 */
[--C-:B------:R-:W-:Y:S02]  /*79150*/  IMAD.X R27, R27, 0x1, R0.reuse, P2 ;  /* 0x000000011b1b7824 */ /* 0x100fe400010e0600 */
[----:B--2---:R-:W-:-:S05]  /*79160*/  IMAD.X R3, R3, 0x1, R0, P3 ;  /* 0x0000000103037824 */ /* 0x004fca00018e0600 */
[----:B------:R1:W-:Y:S01]  /*79170*/  STL [R1+0x1e80], R3 ;  /* 0x001e800301007387 */ /* 0x0003e20000100800 */
[----:B------:R0:W-:Y:S03]  /*79180*/  STL [R1+0x1e70], R26 ;  /* 0x001e701a01007387 */ /* 0x0001e60000100800 */
[----:B-1----:R-:W1:Y:S01]  /*79190*/  S2R R3, SR_TID.X ;  /* 0x0000000000037919 */ /* 0x002e620000002100 */
[----:B------:R0:W-:Y:S01]  /*791a0*/  STL [R1+0x1e78], R27 ;  /* 0x001e781b01007387 */ /* 0x0001e20000100800 */
[----:B-1----:R-:W-:-:S05]  /*791b0*/  LOP3.LUT R3, R3, 0x3f, RZ, 0xc0, !PT ;  /* 0x0000003f03037812 */ /* 0x002fca00078ec0ff */
[----:B------:R-:W-:Y:S02]  /*791c0*/  IMAD.SHL.U32 R3, R3, 0x2, RZ ;  /* 0x0000000203037824 */ /* 0x000fe400078e00ff */
[----:B0-----:R-:W2:Y:S04]  /*791d0*/  LDL.LU R26, [R1+0x1e88] ;  /* 0x001e8800011a7983 */ /* 0x001ea80000300800 */
[----:B------:R-:W3:Y:S01]  /*791e0*/  LDL.LU R27, [R1+0x1e90] ;  /* 0x001e9000011b7983 */ /* 0x000ee20000300800 */
[--C-:B--2---:R-:W-:Y:S02]  /*791f0*/  IMAD.X R26, R26, 0x1, R0.reuse, P4 ;  /* 0x000000011a1a7824 */ /* 0x104fe400020e0600 */
[----:B---3--:R-:W-:-:S05]  /*79200*/  IMAD.X R27, R27, 0x1, R0, P5 ;  /* 0x000000011b1b7824 */ /* 0x008fca00028e0600 */
[----:B------:R0:W-:Y:S04]  /*79210*/  STL [R1+0x1e90], R27 ;  /* 0x001e901b01007387 */ /* 0x0001e80000100800 */
[----:B------:R0:W-:Y:S01]  /*79220*/  STL [R1+0x1e88], R26 ;  /* 0x001e881a01007387 */ /* 0x0001e20000100800 */
[----:B------:R-:W-:Y:S01]  /*79230*/  @!P0 CALL.REL.NOINC `(.L_x_1) ;  /* 0x0000001000008944 */ /* 0x000fe20003c00000 */
[----:B------:R-:W-:Y:S05]  /*79240*/  BRA `(.L_x_2) ;  /* 0xfffb31c000007947 */ /* 0x000fea000383ffff */
.L_x_1:
[----:B------:R-:W2:Y:S04]  /*79250*/  LDL.LU R3, [R1+0x4b0] ;  /* 0x0004b00001037983 */ /* 0x000ea80000300800 */
[----:B-----5:R-:W3:Y:S04]  /*79260*/  LDL.LU R2, [R1+0x43c] ;  /* 0x00043c0001027983 */ /* 0x020ee80000300800 */
[----:B------:R-:W3:Y:S04]  /*79270*/  LDL.LU R0, [R1+0x438] ;  /* 0x0004380001007983 */ /* 0x000ee80000300800 */
[----:B------:R-:W4:Y:S04]  /*79280*/  LDL.LU R4, [R1+0x44c] ;  /* 0x00044c0001047983 */ /* 0x000f280000300800 */
[----:B------:R-:W4:Y:S04]  /*79290*/  LDL.LU R5, [R1+0x448] ;  /* 0x0004480001057983 */ /* 0x000f280000300800 */
[----:B------:R-:W2:Y:S04]  /*792a0*/  LDL.LU R6, [R1+0x4dc] ;  /* 0x0004dc0001067983 */ /* 0x000ea80000300800 */
[----:B------:R-:W2:Y:S04]  /*792b0*/  LDL.LU R7, [R1+0x4d8] ;  /* 0x0004d80001077983 */ /* 0x000ea80000300800 */
[----:B------:R-:W4:Y:S04]  /*792c0*/  LDL.LU R14, [R1+0x4ec] ;  /* 0x0004ec00010e7983 */ /* 0x000f280000300800 */
[----:B------:R-:W4:Y:S04]  /*792d0*/  LDL.LU R15, [R1+0x4e8] ;  /* 0x0004e800010f7983 */ /* 0x000f280000300800 */
[----:B------:R-:W4:Y:S04]  /*792e0*/  LDL.LU R18, [R1+0x434] ;  /* 0x0004340001127983 */ /* 0x000f280000300800 */
[----:B------:R-:W4:Y:S04]  /*792f0*/  LDL.LU R19, [R1+0x430] ;  /* 0x0004300001137983 */ /* 0x000f280000300800 */
[----:B0-----:R-:W4:Y:S04]  /*79300*/  LDL.LU R26, [R1+0x444] ;  /* 0x00044400011a7983 */ /* 0x001f280000300800 */
[----:B------:R-:W4:Y:S04]  /*79310*/  LDL.LU R27, [R1+0x440] ;  /* 0x00044000011b7983 */ /* 0x000f280000300800 */
        /* <DEDUP_REMOVED lines=30> */
[----:B------:R-:W-:Y:S01]  /*79500*/  STL [R1+0x22cc], R29 ;  /* 0x0022cc1d01007387 */ /* 0x000fe20000100800 */
[----:B---3--:R-:W-:-:S02]  /*79510*/  F2FP.BF16.PACK_AB R0, R2, R0 ;  /* 0x000000000200723e */ /* 0x008fc400000010ff */
[----:B--2---:R-:W-:Y:S02]  /*79520*/  F2FP.BF16.PACK_AB R2, R6, R7 ;  /* 0x000000070602723e */ /* 0x004fe400000010ff */
[----:B----4-:R-:W-:Y:S02]  /*79530*/  F2FP.BF16.PACK_AB R11, R8, R11 ;  /* 0x0000000b080b723e */ /* 0x010fe400000010ff */
[----:B------:R-:W-:Y:S02]  /*79540*/  F2FP.BF16.PACK_AB R8, R17, R20 ;  /* 0x000000141108723e */ /* 0x000fe400000010ff */
[----:B------:R-:W-:Y:S02]  /*79550*/  F2FP.BF16.PACK_AB R28, R28, R12 ;  /* 0x0000000c1c1c723e */ /* 0x000fe400000010ff */
[----:B------:R-:W-:Y:S02]  /*79560*/  F2FP.BF16.PACK_AB R12, R13, R9 ;  /* 0x000000090d0c723e */ /* 0x000fe400000010ff */
[----:B------:R-:W-:Y:S01]  /*79570*/  F2FP.BF16.PACK_AB R9, R10, R16 ;  /* 0x000000100a09723e */ /* 0x000fe200000010ff */
[----:B------:R-:W-:Y:S01]  /*79580*/  STL [R1+0x19c], R28 ;  /* 0x00019c1c01007387 */ /* 0x000fe20000100800 */
[----:B------:R-:W-:-:S03]  /*79590*/  F2FP.BF16.PACK_AB R10, R21, R22 ;  /* 0x00000016150a723e */ /* 0x000fc600000010ff */
[----:B------:R-:W-:Y:S04]  /*795a0*/  STL [R1+0x198], R12 ;  /* 0x0001980c01007387 */ /* 0x000fe80000100800 */
[----:B------:R-:W-:Y:S04]  /*795b0*/  STL [R1+0x194], R11 ;  /* 0x0001940b01007387 */ /* 0x000fe80000100800 */
[----:B------:R0:W-:Y:S04]  /*795c0*/  STL [R1+0x190], R9 ;  /* 0x0001900901007387 */ /* 0x0001e80000100800 */
[----:B------:R1:W-:Y:S04]  /*795d0*/  STL [R1+0x12c], R8 ;  /* 0x00012c0801007387 */ /* 0x0003e80000100800 */
[----:B------:R-:W-:Y:S01]  /*795e0*/  STL [R1+0x128], R10 ;  /* 0x0001280a01007387 */ /* 0x000fe20000100800 */
[----:B0-----:R-:W-:-:S02]  /*795f0*/  F2FP.BF16.PACK_AB R9, R23, R24 ;  /* 0x000000181709723e */ /* 0x001fc400000010ff */
[----:B-1----:R-:W-:-:S03]  /*79600*/  F2FP.BF16.PACK_AB R8, R25, R3 ;  /* 0x000000031908723e */ /* 0x002fc600000010ff */
[----:B------:R-:W-:Y:S01]  /*79610*/  STL [R1+0x124], R9 ;  /* 0x0001240901007387 */ /* 0x000fe20000100800 */
[----:B------:R-:W-:-:S03]  /*79620*/  F2FP.BF16.PACK_AB R3, R4, R5 ;  /* 0x000000050403723e */ /* 0x000fc600000010ff */
[----:B------:R-:W-:Y:S04]  /*79630*/  STL [R1+0x120], R8 ;  /* 0x0001200801007387 */ /* 0x000fe80000100800 */
[----:B------:R0:W-:Y:S04]  /*79640*/  STL [R1+0x13c], R0 ;  /* 0x00013c0001007387 */ /* 0x0001e80000100800 */
[----:B------:R1:W-:Y:S04]  /*79650*/  STL [R1+0x138], R3 ;  /* 0x0001380301007387 */ /* 0x0003e80000100800 */
[----:B------:R2:W-:Y:S01]  /*79660*/  STL [R1+0x134], R2 ;  /* 0x0001340201007387 */ /* 0x0005e20000100800 */
[----:B0-----:R-:W-:-:S02]  /*79670*/  F2FP.BF16.PACK_AB R0, R14, R15 ;  /* 0x0000000f0e00723e */ /* 0x001fc400000010ff */
[----:B-1----:R-:W-:-:S03]  /*79680*/  F2FP.BF16.PACK_AB R3, R18, R19 ;  /* 0x000000131203723e */ /* 0x002fc600000010ff */
[----:B------:R0:W-:Y:S01]  /*79690*/  STL [R1+0x130], R0 ;  /* 0x0001300001007387 */ /* 0x0001e20000100800 */
[----:B--2---:R-:W-:-:S03]  /*796a0*/  F2FP.BF16.PACK_AB R2, R26, R27 ;  /* 0x0000001b1a02723e */ /* 0x004fc600000010ff */
[----:B0-----:R-:W2:Y:S04]  /*796b0*/  LDL.LU R0, [R1+0x4d4] ;  /* 0x0004d40001007983 */ /* 0x001ea80000300800 */
[----:B------:R-:W-:Y:S04]  /*796c0*/  STL [R1+0x14c], R3 ;  /* 0x00014c0301007387 */ /* 0x000fe80000100800 */
[----:B------:R-:W2:Y:S04]  /*796d0*/  LDL.LU R4, [R1+0x4d0] ;  /* 0x0004d00001047983 */ /* 0x000ea80000300800 */
[----:B------:R-:W-:Y:S04]  /*796e0*/  STL [R1+0x148], R2 ;  /* 0x0001480201007387 */ /* 0x000fe80000100800 */
[----:B------:R-:W3:Y:S04]  /*796f0*/  LDL.LU R5, [R1+0x4e4] ;  /* 0x0004e40001057983 */ /* 0x000ee80000300800 */
[----:B------:R-:W3:Y:S04]  /*79700*/  LDL.LU R6, [R1+0x4e0] ;  /* 0x0004e00001067983 */ /* 0x000ee80000300800 */
[----:B------:R-:W4:Y:S04]  /*79710*/  LDL.LU R7, [R1+0x508] ;  /* 0x0005080001077983 */ /* 0x000f280000300800 */
[----:B----4-:R0:W-:Y:S04]  /*79720*/  STL [R1+0x24b0], R7 ;  /* 0x0024b00701007387 */ /* 0x0101e80000100800 */
[----:B0-----:R-:W4:Y:S04]  /*79730*/  LDL.LU R7, [R1+0x4f8] ;  /* 0x0004f80001077983 */ /* 0x001f280000300800 */
[----:B------:R-:W2:Y:S04]  /*79740*/  LDL.LU R14, [R1+0x51c] ;  /* 0x00051c00010e7983 */ /* 0x000ea80000300800 */
[----:B--2---:R0:W-:Y:S04]  /*79750*/  STL [R1+0x24ac], R14 ;  /* 0x0024ac0e01007387 */ /* 0x0041e80000100800 */
[----:B0-----:R-:W2:Y:S04]  /*79760*/  LDL.LU R14, [R1+0x50c] ;  /* 0x00050c00010e7983 */ /* 0x001ea80000300800 */
[----:B--2---:R0:W-:Y:S04]  /*79770*/  STL [R1+0x24b4], R14 ;  /* 0x0024b40e01007387 */ /* 0x0041e80000100800 */
[----:B0-----:R-:W4:Y:S04]  /*79780*/  LDL.LU R14, [R1+0x4fc] ;  /* 0x0004fc00010e7983 */ /* 0x001f280000300800 */
[----:B------:R-:W2:Y:S04]  /*79790*/  LDL.LU R15, [R1+0x518] ;  /* 0x00051800010f7983 */ /* 0x000ea80000300800 */
[----:B------:R-:W2:Y:S04]  /*797a0*/  LDL.LU R18, [R1+0x52c] ;  /* 0x00052c0001127983 */ /* 0x000ea80000300800 */
[----:B------:R-:W2:Y:S04]  /*797b0*/  LDL.LU R19, [R1+0x528] ;  /* 0x0005280001137983 */ /* 0x000ea80000300800 */
[----:B------:R-:W2:Y:S04]  /*797c0*/  LDL.LU R25, [R1+0x308] ;  /* 0x0003080001197983 */ /* 0x000ea80000300800 */
[----:B--2---:R0:W-:Y:S04]  /*797d0*/  STL [R1+0x248c], R25 ;  /* 0x00248c1901007387 */ /* 0x0041e80000100800 */
[----:B0-----:R-:W2:Y:S04]  /*797e0*/  LDL.LU R25, [R1+0x520] ;  /* 0x0005200001197983 */ /* 0x001ea80000300800 */
[----:B--2---:R0:W-:Y:S04]  /*797f0*/  STL [R1+0x2494], R25 ;  /* 0x0024941901007387 */ /* 0x0041e80000100800 */
[----:B0-----:R-:W2:Y:S04]  /*79800*/  LDL.LU R25, [R1+0x510] ;  /* 0x0005100001197983 */ /* 0x001ea80000300800 */
[----:B--2---:R0:W-:Y:S04]  /*79810*/  STL [R1+0x249c], R25 ;  /* 0x00249c1901007387 */ /* 0x0041e80000100800 */
[----:B0-----:R-:W2:Y:S04]  /*79820*/  LDL.LU R25, [R1+0x500] ;  /* 0x0005000001197983 */ /* 0x001ea80000300800 */
[----:B--2---:R0:W-:Y:S04]  /*79830*/  STL [R1+0x24a4], R25 ;  /* 0x0024a41901007387 */ /* 0x0041e80000100800 */
[----:B0-----:R-:W2:Y:S04]  /*79840*/  LDL.LU R25, [R1+0x4f0] ;  /* 0x0004f00001197983 */ /* 0x001ea80000300800 */
        /* <DEDUP_REMOVED lines=8> */
[----:B0-----:R-:W2:Y:S01]  /*798d0*/  LDL.LU R24, [R1+0x504] ;  /* 0x0005040001187983 */ /* 0x001ea20000300800 */
[----:B------:R-:W-:-:S02]  /*798e0*/  F2FP.BF16.PACK_AB R0, R0, R4 ;  /* 0x000000040000723e */ /* 0x000fc400000010ff */
[----:B---3--:R-:W-:Y:S02]  /*798f0*/  F2FP.BF16.PACK_AB R5, R5, R6 ;  /* 0x000000060505723e */ /* 0x008fe400000010ff */
[----:B----4-:R-:W-:Y:S01]  /*79900*/  F2FP.BF16.PACK_AB R7, R14, R7 ;  /* 0x000000070e07723e */ /* 0x010fe200000010ff */
[----:B--2---:R0:W-:Y:S04]  /*79910*/  STL [R1+0x24a8], R24 ;  /* 0x0024a81801007387 */ /* 0x0041e80000100800 */
[----:B0-----:R-:W2:Y:S04]  /*79920*/  LDL.LU R24, [R1+0x4f4] ;  /* 0x0004f40001187983 */ /* 0x001ea80000300800 */
[----:B------:R-:W3:Y:S04]  /*79930*/  LDL.LU R23, [R1+0x318] ;  /* 0x0003180001177983 */ /* 0x000ee80000300800 */
[----:B------:R-:W4:Y:S04]  /*79940*/  LDL.LU R22, [R1+0x32c] ;  /* 0x00032c0001167983 */ /* 0x000f280000300800 */
[----:B------:R-:W4:Y:S04]  /*79950*/  LDL.LU R21, [R1+0x328] ;  /* 0x0003280001157983 */ /* 0x000f280000300800 */
[----:B------:R-:W2:Y:S04]  /*79960*/  LDL.LU R20, [R1+0x33c] ;  /* 0x00033c0001147983 */ /* 0x000ea80000300800 */
        /* <DEDUP_REMOVED lines=14> */
[----:B------:R0:W-:Y:S04]  /*79a50*/  STL [R1+0x144], R0 ;  /* 0x0001440001007387 */ /* 0x0001e80000100800 */
[----:B0-----:R-:W2:Y:S04]  /*79a60*/  LDL.LU R0, [R1+0x45c] ;  /* 0x00045c0001007983 */ /* 0x001ea80000300800 */
[----:B------:R-:W2:Y:S04]  /*79a70*/  LDL.LU R4, [R1+0x4c4] ;  /* 0x0004c40001047983 */ /* 0x000ea80000300800 */
[----:B------:R0:W-:Y:S04]  /*79a80*/  STL [R1+0x140], R5 ;  /* 0x0001400501007387 */ /* 0x0001e80000100800 */
[----:B0-----:R-:W2:Y:S04]  /*79a90*/  LDL.LU R5, [R1+0x474] ;  /* 0x0004740001057983 */ /* 0x001ea80000300800 */
[----:B------:R-:W2:Y:S04]  /*79aa0*/  LDL.LU R6, [R1+0x464] ;  /* 0x0004640001067983 */ /* 0x000ea80000300800 */
[----:B------:R-:W2:Y:S04]  /*79ab0*/  LDL.LU R14, [R1+0x24b4] ;  /* 0x0024b400010e7983 */ /* 0x000ea80000300800 */
[----:B------:R0:W-:Y:S04]  /*79ac0*/  STL [R1+0x15c], R7 ;  /* 0x00015c0701007387 */ /* 0x0001e80000100800 */
[----:B0-----:R-:W2:Y:S02]  /*79ad0*/  LDL.LU R7, [R1+0x24b0] ;  /* 0x0024b00001077983 */ /* 0x001ea40000300800 */
[----:B--2---:R-:W-:-:S02]  /*79ae0*/  F2FP.BF16.PACK_AB R7, R14, R7 ;  /* 0x000000070e07723e */ /* 0x004fc400000010ff */
[----:B------:R-:W2:Y:S04]  /*79af0*/  LDL.LU R14, [R1+0x24ac] ;  /* 0x0024ac00010e7983 */ /* 0x000ea80000300800 */
[----:B------:R0:W-:Y:S01]  /*79b00*/  STL [R1+0x158], R7 ;  /* 0x0001580701007387 */ /* 0x0001e20000100800 */
[----:B------:R-:W-:-:S03]  /*79b10*/  F2FP.BF16.PACK_AB R25, R24, R25 ;  /* 0x000000191819723e */ /* 0x000fc600000010ff */
[----:B0-----:R-:W3:Y:S01]  /*79b20*/  LDL.LU R7, [R1+0x454] ;  /* 0x0004540001077983 */ /* 0x001ee20000300800 */
[----:B--2---:R-:W-:Y:S02]  /*79b30*/  F2FP.BF16.PACK_AB R14, R14, R15 ;  /* 0x0000000f0e0e723e */ /* 0x004fe400000010ff */
[----:B------:R-:W-:-:S03]  /*79b40*/  F2FP.BF16.PACK_AB R15, R18, R19 ;  /* 0x00000013120f723e */ /* 0x000fc600000010ff */
[----:B------:R0:W-:Y:S04]  /*79b50*/  STL [R1+0x154], R14 ;  /* 0x0001540e01007387 */ /* 0x0001e80000100800 */
[----:B0-----:R-:W2:Y:S04]  /*79b60*/  LDL.LU R14, [R1+0x56c] ;  /* 0x00056c00010e7983 */ /* 0x001ea80000300800 */
[----:B------:R0:W-:Y:S04]  /*79b70*/  STL [R1+0x150], R15 ;  /* 0x0001500f01007387 */ /* 0x0001e80000100800 */
[----:B------:R-:W2:Y:S04]  /*79b80*/  LDL.LU R19, [R1+0x568] ;  /* 0x0005680001137983 */ /* 0x000ea80000300800 */
[----:B0-----:R-:W2:Y:S04]  /*79b90*/  LDL.LU R15, [R1+0x57c] ;  /* 0x00057c00010f7983 */ /* 0x001ea80000300800 */
[----:B------:R-:W2:Y:S04]  /*79ba0*/  LDL.LU R18, [R1+0x578] ;  /* 0x0005780001127983 */ /* 0x000ea80000300800 */
[----:B------:R-:W2:Y:S04]  /*79bb0*/  LDL.LU R24, [R1+0x24a8] ;  /* 0x0024a80001187983 */ /* 0x000ea80000300800 */
[----:B------:R0:W-:Y:S04]  /*79bc0*/  STL [R1+0x16c], R25 ;  /* 0x00016c1901007387 */ /* 0x0001e80000100800 */
[----:B0-----:R-:W2:Y:S02]  /*79bd0*/  LDL.LU R25, [R1+0x24a4] ;  /* 0x0024a40001197983 */ /* 0x001ea40000300800 */
[----:B--2---:R-:W-:-:S02]  /*79be0*/  F2FP.BF16.PACK_AB R25, R24, R25 ;  /* 0x000000191819723e */ /* 0x004fc400000010ff */
        /* <DEDUP_REMOVED lines=12> */
[----:B------:R-:W3:Y:S01]  /*79cb0*/  LDL.LU R24, [R1+0x2488] ;  /* 0x0024880001187983 */ /* 0x000ee20000300800 */
[----:B----4-:R-:W-:-:S03]  /*79cc0*/  F2FP.BF16.PACK_AB R21, R22, R21 ;  /* 0x000000151615723e */ /* 0x010fc600000010ff */
[----:B------:R0:W-:Y:S01]  /*79cd0*/  STL [R1+0x17c], R25 ;  /* 0x00017c1901007387 */ /* 0x0001e20000100800 */
[----:B------:R-:W-:Y:S02]  /*79ce0*/  F2FP.BF16.PACK_AB R17, R20, R17 ;  /* 0x000000111411723e */ /* 0x000fe400000010ff */
[----:B------:R-:W-:Y:S01]  /*79cf0*/  F2FP.BF16.PACK_AB R10, R16, R10 ;  /* 0x0000000a100a723e */ /* 0x000fe200000010ff */
[----:B0-----:R-:W2:Y:S01]  /*79d00*/  LDL.LU R25, [R1+0x2484] ;  /* 0x0024840001197983 */ /* 0x001ea20000300800 */
[----:B------:R-:W-:Y:S02]  /*79d10*/  F2FP.BF16.PACK_AB R8, R11, R8 ;  /* 0x000000080b08723e */ /* 0x000fe400000010ff */
[----:B---3--:R-:W-:Y:S02]  /*79d20*/  F2FP.BF16.PACK_AB R23, R24, R23 ;  /* 0x000000171817723e */ /* 0x008fe400000010ff */
[----:B------:R-:W3:Y:S04]  /*79d30*/  LDL.LU R24, [R1+0x2480] ;  /* 0x0024800001187983 */ /* 0x000ee80000300800 */
[----:B------:R0:W-:Y:S04]  /*79d40*/  STL [R1+0x178], R23 ;  /* 0x0001781701007387 */ /* 0x0001e80000100800 */
[----:B0-----:R-:W4:Y:S04]  /*79d50*/  LDL.LU R23, [R1+0x247c] ;  /* 0x00247c0001177983 */ /* 0x001f280000300800 */
[----:B------:R-:W4:Y:S04]  /*79d60*/  LDL.LU R22, [R1+0x2478] ;  /* 0x0024780001167983 */ /* 0x000f280000300800 */
        /* <DEDUP_REMOVED lines=9> */
[----:B------:R-:W-:-:S02]  /*79e00*/  F2FP.BF16.PACK_AB R29, R9, R29 ;  /* 0x0000001d091d723e */ /* 0x000fc400000010ff */
[----:B------:R-:W-:Y:S01]  /*79e10*/  F2FP.BF16.PACK_AB R27, R13, R27 ;  /* 0x0000001b0d1b723e */ /* 0x000fe200000010ff */
[----:B------:R0:W-:Y:S01]  /*79e20*/  STL [R1+0x188], R8 ;  /* 0x0001880801007387 */ /* 0x0001e20000100800 */
[----:B------:R-:W-:Y:S02]  /*79e30*/  F2FP.BF16.PACK_AB R12, R28, R12 ;  /* 0x0000000c1c0c723e */ /* 0x000fe400000010ff */
[----:B------:R-:W-:Y:S02]  /*79e40*/  F2FP.BF16.PACK_AB R26, R3, R26 ;  /* 0x0000001a031a723e */ /* 0x000fe400000010ff */
[----:B--2---:R-:W-:Y:S01]  /*79e50*/  F2FP.BF16.PACK_AB R25, R2, R25 ;  /* 0x000000190219723e */ /* 0x004fe200000010ff */
[----:B0-----:R-:W2:Y:S04]  /*79e60*/  LDL.LU R8, [R1+0x245c] ;  /* 0x00245c0001087983 */ /* 0x001ea80000300800 */
[----:B------:R-:W2:Y:S04]  /*79e70*/  LDL.LU R9, [R1+0x2458] ;  /* 0x0024580001097983 */ /* 0x000ea80000300800 */
[----:B------:R-:W-:Y:S04]  /*79e80*/  STL [R1+0x184], R29 ;  /* 0x0001841d01007387 */ /* 0x000fe80000100800 */
[----:B------:R-:W-:Y:S01]  /*79e90*/  STL [R1+0x22d4], R27 ;  /* 0x0022d41b01007387 */ /* 0x000fe20000100800 */
[----:B------:R-:W-:-:S03]  /*79ea0*/  F2FP.BF16.PACK_AB R19, R14, R19 ;  /* 0x000000130e13723e */ /* 0x000fc600000010ff */
[----:B------:R0:W-:Y:S01]  /*79eb0*/  STL [R1+0x180], R12 ;  /* 0x0001800c01007387 */ /* 0x0001e20000100800 */
[----:B------:R-:W-:-:S03]  /*79ec0*/  F2FP.BF16.PACK_AB R18, R15, R18 ;  /* 0x000000120f12723e */ /* 0x000fc600000010ff */
[----:B------:R-:W-:Y:S04]  /*79ed0*/  STL [R1+0x22d8], R26 ;  /* 0x0022d81a01007387 */ /* 0x000fe80000100800 */
[----:B------:R-:W-:Y:S01]  /*79ee0*/  STL [R1+0x22dc], R25 ;  /* 0x0022dc1901007387 */ /* 0x000fe20000100800 */
[----:B---3--:R-:W-:-:S05]  /*79ef0*/  F2FP.BF16.PACK_AB R24, R0, R24 ;  /* 0x000000180018723e */ /* 0x008fca00000010ff */
[----:B------:R-:W-:Y:S01]  /*79f00*/  STL [R1+0x22e0], R24 ;  /* 0x0022e01801007387 */ /* 0x000fe20000100800 */
[----:B----4-:R-:W-:Y:S02]  /*79f10*/  F2FP.BF16.PACK_AB R23, R4, R23 ;  /* 0x000000170417723e */ /* 0x010fe400000010ff */
[----:B------:R-:W-:-:S03]  /*79f20*/  F2FP.BF16.PACK_AB R22, R5, R22 ;  /* 0x000000160516723e */ /* 0x000fc600000010ff */
[----:B------:R-:W-:Y:S04]  /*79f30*/  STL [R1+0x22e4], R23 ;  /* 0x0022e41701007387 */ /* 0x000fe80000100800 */
[----:B------:R-:W-:Y:S01]  /*79f40*/  STL [R1+0x22e8], R22 ;  /* 0x0022e81601007387 */ /* 0x000fe20000100800 */
[----:B------:R-:W-:Y:S02]  /*79f50*/  F2FP.BF16.PACK_AB R21, R6, R21 ;  /* 0x000000150615723e */ /* 0x000fe400000010ff */
[----:B------:R-:W-:-:S03]  /*79f60*/  F2FP.BF16.PACK_AB R20, R7, R20 ;  /* 0x000000140714723e */ /* 0x000fc600000010ff */
[----:B------:R-:W-:Y:S04]  /*79f70*/  STL [R1+0x22ec], R21 ;  /* 0x0022ec1501007387 */ /* 0x000fe80000100800 */
[----:B------:R-:W-:Y:S04]  /*79f80*/  STL [R1+0x22f0], R20 ;  /* 0x0022f01401007387 */ /* 0x000fe80000100800 */
[----:B------:R-:W-:Y:S04]  /*79f90*/  STL [R1+0x22f4], R19 ;  /* 0x0022f41301007387 */ /* 0x000fe80000100800 */
[----:B------:R-:W-:Y:S01]  /*79fa0*/  STL [R1+0x22f8], R18 ;  /* 0x0022f81201007387 */ /* 0x000fe20000100800 */
[----:B------:R-:W-:-:S05]  /*79fb0*/  F2FP.BF16.PACK_AB R17, R17, R16 ;  /* 0x000000101111723e */ /* 0x000fca00000010ff */
[----:B------:R-:W-:Y:S01]  /*79fc0*/  STL [R1+0x22fc], R17 ;  /* 0x0022fc1101007387 */ /* 0x000fe20000100800 */
[----:B------:R-:W-:-:S05]  /*79fd0*/  F2FP.BF16.PACK_AB R16, R11, R10 ;  /* 0x0000000a0b10723e */ /* 0x000fca00000010ff */
[----:B------:R-:W-:Y:S04]  /*79fe0*/  STL [R1+0x2300], R16 ;  /* 0x0023001001007387 */ /* 0x000fe80000100800 */
[----:B------:R-:W3:Y:S04]  /*79ff0*/  LDL.LU R13, [R1+0x574] ;  /* 0x00057400010d7983 */ /* 0x000ee80000300800 */
[----:B------:R-:W3:Y:S04]  /*7a000*/  LDL.LU R14, [R1+0x570] ;  /* 0x00057000010e7983 */ /* 0x000ee80000300800 */
[----:B0-----:R-:W4:Y:S04]  /*7a010*/  LDL.LU R12, [R1+0x584] ;  /* 0x00058400010c7983 */ /* 0x001f280000300800 */
[----:B------:R-:W2:Y:S04]  /*7a020*/  LDL.LU R11, [R1+0x5b8] ;  /* 0x0005b800010b7983 */ /* 0x000ea80000300800 */
[----:B--2---:R0:W-:Y:S04]  /*7a030*/  STL [R1+0x244c], R11 ;  /* 0x00244c0b01007387 */ /* 0x0041e80000100800 */
[----:B0-----:R-:W2:Y:S04]  /*7a040*/  LDL.LU R11, [R1+0x5a4] ;  /* 0x0005a400010b7983 */ /* 0x001ea80000300800 */
[----:B------:R-:W2:Y:S01]  /*7a050*/  LDL.LU R10, [R1+0x5c8] ;  /* 0x0005c800010a7983 */ /* 0x000ea20000300800 */
[----:B------:R-:W-:-:S03]  /*7a060*/  F2FP.BF16.PACK_AB R15, R9, R8 ;  /* 0x00000008090f723e */ /* 0x000fc600000010ff */
[----:B--2---:R0:W-:Y:S04]  /*7a070*/  STL [R1+0x2448], R10 ;  /* 0x0024480a01007387 */ /* 0x0041e80000100800 */
[----:B0-----:R-:W2:Y:S04]  /*7a080*/  LDL.LU R10, [R1+0x5bc] ;  /* 0x0005bc00010a7983 */ /* 0x001ea80000300800 */
[----:B------:R-:W2:Y:S01]  /*7a090*/  LDL.LU R9, [R1+0x5d8] ;  /* 0x0005d80001097983 */ /* 0x000ea20000300800 */
[----:B---3--:R-:W-:-:S03]  /*7a0a0*/  F2FP.BF16.PACK_AB R14, R13, R14 ;  /* 0x0000000e0d0e723e */ /* 0x008fc600000010ff */
[----:B--2---:R0:W-:Y:S04]  /*7a0b0*/  STL [R1+0x2444], R9 ;  /* 0x0024440901007387 */ /* 0x0041e80000100800 */
[----:B0-----:R-:W2:Y:S04]  /*7a0c0*/  LDL.LU R9, [R1+0x5cc] ;  /* 0x0005cc0001097983 */ /* 0x001ea80000300800 */
[----:B------:R-:W3:Y:S04]  /*7a0d0*/  LDL.LU R8, [R1+0x5e8] ;  /* 0x0005e80001087983 */ /* 0x000ee80000300800 */
        /* <DEDUP_REMOVED lines=23> */
[----:B------:R-:W4:Y:S04]  /*7a250*/  LDL.LU R13, [R1+0x2454] ;  /* 0x00245400010d7983 */ /* 0x000f280000300800 */
[----:B------:R0:W-:Y:S04]  /*7a260*/  STL [R1+0x2308], R14 ;  /* 0x0023080e01007387 */ /* 0x0001e80000100800 */
[----:B0-----:R-:W2:Y:S01]  /*7a270*/  LDL.LU R14, [R1+0x5c4] ;  /* 0x0005c400010e7983 */ /* 0x001ea20000300800 */
[----:B----4-:R-:W-:-:S03]  /*7a280*/  F2FP.BF16.PACK_AB R13, R12, R13 ;  /* 0x0000000d0c0d723e */ /* 0x010fc600000010ff */
[----:B------:R-:W4:Y:S04]  /*7a290*/  LDL.LU R12, [R1+0x2450] ;  /* 0x00245000010c7983 */ /* 0x000f280000300800 */
[----:B------:R0:W-:Y:S04]  /*7a2a0*/  STL [R1+0x230c], R13 ;  /* 0x00230c0d01007387 */ /* 0x0001e80000100800 */
[----:B0-----:R-:W2:Y:S01]  /*7a2b0*/  LDL.LU R13, [R1+0x5b4] ;  /* 0x0005b400010d7983 */ /* 0x001ea20000300800 */
[----:B----4-:R-:W-:-:S03]  /*7a2c0*/  F2FP.BF16.PACK_AB R12, R11, R12 ;  /* 0x0000000c0b0c723e */ /* 0x010fc600000010ff */
[----:B------:R-:W4:Y:S04]  /*7a2d0*/  LDL.LU R11, [R1+0x244c] ;  /* 0x00244c00010b7983 */ /* 0x000f280000300800 */
[----:B------:R0:W-:Y:S04]  /*7a2e0*/  STL [R1+0x2310], R12 ;  /* 0x0023100c01007387 */ /* 0x0001e80000100800 */
[----:B0-----:R-:W3:Y:S01]  /*7a2f0*/  LDL.LU R12, [R1+0x5ec] ;  /* 0x0005ec00010c7983 */ /* 0x001ee20000300800 */
[----:B----4-:R-:W-:-:S03]  /*7a300*/  F2FP.BF16.PACK_AB R11, R10, R11 ;  /* 0x0000000b0a0b723e */ /* 0x010fc600000010ff */
[----:B------:R-:W2:Y:S04]  /*7a310*/  LDL.LU R10, [R1+0x2448] ;  /* 0x00244800010a7983 */ /* 0x000ea80000300800 */
[----:B------:R0:W-:Y:S04]  /*7a320*/  STL [R1+0x2314], R11 ;  /* 0x0023140b01007387 */ /* 0x0001e80000100800 */
[----:B0-----:R-:W4:Y:S01]  /*7a330*/  LDL.LU R11, [R1+0x5dc] ;  /* 0x0005dc00010b7983 */ /* 0x001f220000300800 */
[----:B--2---:R-:W-:-:S03]  /*7a340*/  F2FP.BF16.PACK_AB R10, R9, R10 ;  /* 0x0000000a090a723e */ /* 0x004fc600000010ff */
[----:B------:R-:W4:Y:S01]  /*7a350*/  LDL.LU R9, [R1+0x2444] ;  /* 0x0024440001097983 */ /* 0x000f220000300800 */
[----:B---3--:R-:W-:Y:S02]  /*7a360*/  F2FP.BF16.PACK_AB R8, R12, R8 ;  /* 0x000000080c08723e */ /* 0x008fe400000010ff */
[----:B------:R-:W-:Y:S01]  /*7a370*/  F2FP.BF16.PACK_AB R7, R13, R7 ;  /* 0x000000070d07723e */ /* 0x000fe200000010ff */
[----:B------:R-:W-:Y:S01]  /*7a380*/  STL [R1+0x2318], R10 ;  /* 0x0023180a01007387 */ /* 0x000fe20000100800 */
[----:B------:R-:W-:Y:S02]  /*7a390*/  F2FP.BF16.PACK_AB R6, R14, R6 ;  /* 0x000000060e06723e */ /* 0x000fe400000010ff */
[----:B------:R-:W-:Y:S02]  /*7a3a0*/  F2FP.BF16.PACK_AB R5, R15, R5 ;  /* 0x000000050f05723e */ /* 0x000fe400000010ff */
[----:B------:R-:W-:Y:S02]  /*7a3b0*/  F2FP.BF16.PACK_AB R4, R16, R4 ;  /* 0x000000041004723e */ /* 0x000fe400000010ff */
[----:B----4-:R-:W-:-:S05]  /*7a3c0*/  F2FP.BF16.PACK_AB R9, R11, R9 ;  /* 0x000000090b09723e */ /* 0x010fca00000010ff */
[----:B------:R-:W-:Y:S04]  /*7a3d0*/  STL [R1+0x231c], R9 ;  /* 0x00231c0901007387 */ /* 0x000fe80000100800 */
[----:B------:R-:W-:Y:S04]  /*7a3e0*/  STL [R1+0x2320], R8 ;  /* 0x0023200801007387 */ /* 0x000fe80000100800 */
        /* <DEDUP_REMOVED lines=8> */
[----:B------:R1:W-:Y:S04]  /*7a470*/  STL [R1+0x8], R5 ;  /* 0x0000080501007387 */ /* 0x0003e80000100800 */
[----:B------:R2:W-:Y:S01]  /*7a480*/  STL [R1+0x4], R4 ;  /* 0x0000040401007387 */ /* 0x0005e20000100800 */
[----:B0-----:R-:W-:Y:S02]  /*7a490*/  F2FP.BF16.PACK_AB R6, R23, R24 ;  /* 0x000000181706723e */ /* 0x001fe400000010ff */
[----:B-1----:R-:W-:-:S03]  /*7a4a0*/  F2FP.BF16.PACK_AB R5, R25, R26 ;  /* 0x0000001a1905723e */ /* 0x002fc600000010ff */
[----:B------:R-:W-:Y:S01]  /*7a4b0*/  STL [R1], R6 ;  /* 0x0000000601007387 */ /* 0x000fe20000100800 */
[----:B--2---:R-:W-:-:S03]  /*7a4c0*/  F2FP.BF16.PACK_AB R4, R27, R29 ;  /* 0x0000001d1b04723e */ /* 0x004fc600000010ff */
[----:B------:R-:W-:Y:S04]  /*7a4d0*/  STL [R1+0x1c], R5 ;  /* 0x00001c0501007387 */ /* 0x000fe80000100800 */
[----:B------:R0:W-:Y:S04]  /*7a4e0*/  STL [R1+0x18], R4 ;  /* 0x0000180401007387 */ /* 0x0001e80000100800 */
[----:B0-----:R-:W2:Y:S01]  /*7a4f0*/  LDL.LU R4, [R1+0x678] ;  /* 0x0006780001047983 */ /* 0x001ea20000300800 */
[----:B------:R-:W-:Y:S02]  /*7a500*/  F2FP.BF16.PACK_AB R3, R28, R3 ;  /* 0x000000031c03723e */ /* 0x000fe400000010ff */
[----:B------:R-:W-:-:S03]  /*7a510*/  F2FP.BF16.PACK_AB R0, R2, R0 ;  /* 0x000000000200723e */ /* 0x000fc600000010ff */
        /* <DEDUP_REMOVED lines=36> */
[----:B------:R-:W3:Y:S04]  /*7a760*/  LDL.LU R5, [R1+0x64c] ;  /* 0x00064c0001057983 */ /* 0x000ee80000300800 */
[----:B---3--:R0:W-:Y:S04]  /*7a770*/  STL [R1+0x23b8], R5 ;  /* 0x0023b80501007387 */ /* 0x0081e80000100800 */
[----:B0-----:R-:W3:Y:S04]  /*7a780*/  LDL.LU R5, [R1+0x67c] ;  /* 0x00067c0001057983 */ /* 0x001ee80000300800 */
        /* <DEDUP_REMOVED lines=33> */
[----:B0-----:R-:W2:Y:S04]  /*7a9a0*/  LDL.LU R5, [R1+0x53c] ;  /* 0x00053c0001057983 */ /* 0x001ea80000300800 */
[----:B------:R-:W3:Y:S04]  /*7a9b0*/  LDL.LU R6, [R1+0x648] ;  /* 0x0006480001067983 */ /* 0x000ee80000300800 */
[----:B------:R-:W4:Y:S04]  /*7a9c0*/  LDL.LU R7, [R1+0x69c] ;  /* 0x00069c0001077983 */ /* 0x000f280000300800 */
        /* <DEDUP_REMOVED lines=25> */
[----:B--2---:R-:W-:-:S03]  /*7ab60*/  F2FP.BF16.PACK_AB R4, R5, R4 ;  /* 0x000000040504723e */ /* 0x004fc600000010ff */
        /* <DEDUP_REMOVED lines=69> */
[----:B------:R3:W-:Y:S02]  /*7afc0*/  STL [R1+0x68], R4 ;  /* 0x0000680401007387 */ /* 0x0007e40000100800 */
[----:B---3--:R-:W-:Y:S02]  /*7afd0*/  F2FP.BF16.PACK_AB R4, R9, R10 ;  /* 0x0000000a0904723e */ /* 0x008fe400000010ff */
[----:B--2---:R-:W-:Y:S02]  /*7afe0*/  F2FP.BF16.PACK_AB R6, R5, R6 ;  /* 0x000000060506723e */ /* 0x004fe400000010ff */
[----:B----4-:R-:W-:-:S03]  /*7aff0*/  F2FP.BF16.PACK_AB R5, R7, R8 ;  /* 0x000000080705723e */ /* 0x010fc600000010ff */
[----:B------:R0:W-:Y:S04]  /*7b000*/  STL [R1+0x64], R6 ;  /* 0x0000640601007387 */ /* 0x0001e80000100800 */
[----:B------:R1:W-:Y:S04]  /*7b010*/  STL [R1+0x60], R5 ;  /* 0x0000600501007387 */ /* 0x0003e80000100800 */
[----:B------:R2:W-:Y:S01]  /*7b020*/  STL [R1+0x7c], R4 ;  /* 0x00007c0401007387 */ /* 0x0005e20000100800 */
[----:B0-----:R-:W-:Y:S02]  /*7b030*/  F2FP.BF16.PACK_AB R6, R11, R12 ;  /* 0x0000000c0b06723e */ /* 0x001fe400000010ff */
[----:B-1----:R-:W-:-:S03]  /*7b040*/  F2FP.BF16.PACK_AB R5, R13, R14 ;  /* 0x0000000e0d05723e */ /* 0x002fc600000010ff */
[----:B------:R0:W-:Y:S01]  /*7b050*/  STL [R1+0x78], R6 ;  /* 0x0000780601007387 */ /* 0x0001e20000100800 */
[----:B--2---:R-:W-:-:S03]  /*7b060*/  F2FP.BF16.PACK_AB R4, R15, R16 ;  /* 0x000000100f04723e */ /* 0x004fc600000010ff */
        /* <DEDUP_REMOVED lines=10> */
[----:B------:R-:W-:Y:S01]  /*7b110*/  STL [R1+0x80], R6 ;  /* 0x0000800601007387 */ /* 0x000fe20000100800 */
        /* <DEDUP_REMOVED lines=167> */
[----:B------:R-:W2:Y:S01]  /*7bb90*/  LDL.LU R5, [R1+0x2334] ;  /* 0x0023340001057983 */ /* 0x000ea20000300800 */
[----:B----4-:R-:W-:-:S03]  /*7bba0*/  F2FP.BF16.PACK_AB R8, R7, R8 ;  /* 0x000000080708723e */ /* 0x010fc600000010ff */
[----:B------:R0:W-:Y:S01]  /*7bbb0*/  STL [R1+0xec], R4 ;  /* 0x0000ec0401007387 */ /* 0x0001e20000100800 */
[----:B---3--:R-:W-:Y:S02]  /*7bbc0*/  F2FP.BF16.PACK_AB R10, R9, R10 ;  /* 0x0000000a090a723e */ /* 0x008fe400000010ff */
[----:B------:R-:W-:Y:S01]  /*7bbd0*/  F2FP.BF16.PACK_AB R12, R11, R12 ;  /* 0x0000000c0b0c723e */ /* 0x000fe200000010ff */
[----:B0-----:R0:W5:Y:S01]  /*7bbe0*/  LDL.LU R4, [R1+0x2330] ;  /* 0x0023300001047983 */ /* 0x0011620000300800 */
[----:B------:R-:W-:Y:S02]  /*7bbf0*/  F2FP.BF16.PACK_AB R14, R13, R14 ;  /* 0x0000000e0d0e723e */ /* 0x000fe400000010ff */
[----:B------:R-:W-:Y:S02]  /*7bc00*/  F2FP.BF16.PACK_AB R16, R15, R16 ;  /* 0x000000100f10723e */ /* 0x000fe400000010ff */
[----:B------:R-:W-:Y:S02]  /*7bc10*/  F2FP.BF16.PACK_AB R18, R17, R18 ;  /* 0x000000121112723e */ /* 0x000fe400000010ff */
[----:B------:R-:W-:-:S02]  /*7bc20*/  F2FP.BF16.PACK_AB R20, R19, R20 ;  /* 0x000000141314723e */ /* 0x000fc400000010ff */
[----:B------:R-:W-:Y:S02]  /*7bc30*/  F2FP.BF16.PACK_AB R22, R21, R22 ;  /* 0x000000161516723e */ /* 0x000fe400000010ff */
[----:B------:R-:W-:Y:S02]  /*7bc40*/  F2FP.BF16.PACK_AB R24, R23, R24 ;  /* 0x000000181718723e */ /* 0x000fe400000010ff */
[----:B------:R-:W-:Y:S02]  /*7bc50*/  F2FP.BF16.PACK_AB R26, R25, R26 ;  /* 0x0000001a191a723e */ /* 0x000fe400000010ff */
[----:B------:R-:W-:Y:S02]  /*7bc60*/  F2FP.BF16.PACK_AB R28, R27, R28 ;  /* 0x0000001c1b1c723e */ /* 0x000fe400000010ff */
[----:B------:R-:W-:Y:S02]  /*7bc70*/  F2FP.BF16.PACK_AB R3, R29, R3 ;  /* 0x000000031d03723e */ /* 0x000fe400000010ff */
[----:B--2---:R-:W-:-:S02]  /*7bc80*/  F2FP.BF16.PACK_AB R6, R5, R6 ;  /* 0x000000060506723e */ /* 0x004fc400000010ff */
[----:B------:R0:W5:Y:S04]  /*7bc90*/  LDL.LU R5, [R1+0x232c] ;  /* 0x00232c0001057983 */ /* 0x0001680000300800 */
[----:B------:R1:W-:Y:S04]  /*7bca0*/  STL [R1+0xe8], R6 ;  /* 0x0000e80601007387 */ /* 0x0003e80000100800 */
[----:B-1----:R0:W5:Y:S04]  /*7bcb0*/  LDL.LU R6, [R1+0x2328] ;  /* 0x0023280001067983 */ /* 0x0021680000300800 */
        /* <DEDUP_REMOVED lines=32> */
[----:B-1----:R-:W2:Y:S04]  /*7bec0*/  LDL.LU R28, [R1+0x22d0] ;  /* 0x0022d000011c7983 */ /* 0x002ea80000300800 */
[----:B------:R-:W2:Y:S01]  /*7bed0*/  LDL.LU R29, [R1+0x22cc] ;  /* 0x0022cc00011d7983 */ /* 0x000ea20000300800 */
[----:B------:R-:W-:-:S03]  /*7bee0*/  F2FP.BF16.PACK_AB R2, R2, R0 ;  /* 0x000000000202723e */ /* 0x000fc600000010ff */
[----:B------:R0:W-:Y:S01]  /*7bef0*/  STL [R1+0x118], R3 ;  /* 0x0001180301007387 */ /* 0x0001e20000100800 */
[----:B--2---:R-:W-:-:S05]  /*7bf00*/  F2FP.BF16.PACK_AB R0, R29, R28 ;  /* 0x0000001c1d00723e */ /* 0x004fca00000010ff */
[----:B------:R0:W-:Y:S04]  /*7bf10*/  STL [R1+0x110], R0 ;  /* 0x0001100001007387 */ /* 0x0001e80000100800 */
[----:B------:R0:W-:Y:S02]  /*7bf20*/  STL [R1+0x114], R2 ;  /* 0x0001140201007387 */ /* 0x0001e40000100800 */
.L_x_0:
[----:B-----5:R-:W-:Y:S04]  /*7bf30*/  STL.64 [R1+0x23f0], R6 ;  /* 0x0023f00601007387 */ /* 0x020fe80000100a00 */
[----:B------:R1:W-:Y:S04]  /*7bf40*/  STL.64 [R1+0x23e8], R4 ;  /* 0x0023e80401007387 */ /* 0x0003e80000100a00 */
[----:B-1----:R-:W2:Y:S04]  /*7bf50*/  LDL.LU R4, [R1+0xc0] ;  /* 0x0000c00001047983 */ /* 0x002ea80000300800 */
[----:B------:R-:W2:Y:S04]  /*7bf60*/  LDL.LU R5, [R1+0xc4] ;  /* 0x0000c40001057983 */ /* 0x000ea80000300800 */
[----:B------:R-:W2:Y:S04]  /*7bf70*/  LDL.LU R6, [R1+0xc8] ;  /* 0x0000c80001067983 */ /* 0x000ea80000300800 */
[----:B------:R-:W2:Y:S04]  /*7bf80*/  LDL.LU R7, [R1+0xcc] ;  /* 0x0000cc0001077983 */ /* 0x000ea80000300800 */
[----:B------:R-:W3:Y:S04]  /*7bf90*/  LDL.LU R29, [R1+0x110] ;  /* 0x00011000011d7983 */ /* 0x000ee80000300800 */
[----:B0-----:R-:W4:Y:S04]  /*7bfa0*/  LDL.LU R3, [R1+0x114] ;  /* 0x0001140001037983 */ /* 0x001f280000300800 */
[----:B------:R-:W2:Y:S04]  /*7bfb0*/  LDL.LU R2, [R1+0x118] ;  /* 0x0001180001027983 */ /* 0x000ea80000300800 */
[----:B------:R-:W2:Y:S04]  /*7bfc0*/  LDL.LU R0, [R1+0x11c] ;  /* 0x00011c0001007983 */ /* 0x000ea80000300800 */
[----:B------:R-:W-:Y:S04]  /*7bfd0*/  STL.64 [R1+0x23e0], R10 ;  /* 0x0023e00a01007387 */ /* 0x000fe80000100a00 */
[----:B------:R0:W-:Y:S04]  /*7bfe0*/  STL.64 [R1+0x23d8], R8 ;  /* 0x0023d80801007387 */ /* 0x0001e80000100a00 */
[----:B0-----:R-:W2:Y:S04]  /*7bff0*/  LDL.LU R8, [R1+0xd0] ;  /* 0x0000d00001087983 */ /* 0x001ea80000300800 */
[----:B------:R-:W2:Y:S04]  /*7c000*/  LDL.LU R9, [R1+0xd4] ;  /* 0x0000d40001097983 */ /* 0x000ea80000300800 */
        /* <DEDUP_REMOVED lines=8> */
[----:B------:R-:W0:Y:S04]  /*7c090*/  S2R R28, SR_TID.X ;  /* 0x00000000001c7919 */ /* 0x000e280000002100 */
[----:B------:R-:W-:Y:S04]  /*7c0a0*/  STL.64 [R1+0x23c0], R18 ;  /* 0x0023c01201007387 */ /* 0x000fe80000100a00 */
[----:B------:R1:W-:Y:S04]  /*7c0b0*/  STL.64 [R1+0x23b8], R16 ;  /* 0x0023b81001007387 */ /* 0x0003e80000100a00 */
[----:B-1----:R-:W2:Y:S04]  /*7c0c0*/  LDL.LU R16, [R1+0xf0] ;  /* 0x0000f00001107983 */ /* 0x002ea80000300800 */
[----:B------:R-:W2:Y:S04]  /*7c0d0*/  LDL.LU R17, [R1+0xf4] ;  /* 0x0000f40001117983 */ /* 0x000ea80000300800 */
[----:B------:R-:W2:Y:S04]  /*7c0e0*/  LDL.LU R18, [R1+0xf8] ;  /* 0x0000f80001127983 */ /* 0x000ea80000300800 */
[----:B------:R-:W2:Y:S04]  /*7c0f0*/  LDL.LU R19, [R1+0xfc] ;  /* 0x0000fc0001137983 */ /* 0x000ea80000300800 */
[----:B------:R1:W-:Y:S04]  /*7c100*/  STL.64 [R1+0x23b0], R22 ;  /* 0x0023b01601007387 */ /* 0x0003e80000100a00 */
[----:B-1----:R-:W2:Y:S04]  /*7c110*/  LDL.LU R22, [R1+0x108] ;  /* 0x0001080001167983 */ /* 0x002ea80000300800 */
[----:B------:R-:W2:Y:S04]  /*7c120*/  LDL.LU R23, [R1+0x10c] ;  /* 0x00010c0001177983 */ /* 0x000ea80000300800 */
[----:B------:R1:W-:Y:S04]  /*7c130*/  STL.64 [R1+0x23a8], R20 ;  /* 0x0023a81401007387 */ /* 0x0003e80000100a00 */
[----:B-1----:R-:W2:Y:S04]  /*7c140*/  LDL.LU R20, [R1+0x100] ;  /* 0x0001000001147983 */ /* 0x002ea80000300800 */
[----:B------:R-:W2:Y:S04]  /*7c150*/  LDL.LU R21, [R1+0x104] ;  /* 0x0001040001157983 */ /* 0x000ea80000300800 */
[----:B------:R-:W-:Y:S04]  /*7c160*/  STL.64 [R1+0x23a0], R26 ;  /* 0x0023a01a01007387 */ /* 0x000fe80000100a00 */
[----:B------:R3:W-:Y:S02]  /*7c170*/  STL.64 [R1+0x2398], R24 ;  /* 0x0023981801007387 */ /* 0x0007e40000100a00 */
[----:B---3--:R-:W-:-:S02]  /*7c180*/  IMAD.MOV.U32 R24, RZ, RZ, R29 ;  /* 0x000000ffff187224 */ /* 0x008fc400078e001d */
[----:B----4-:R-:W-:Y:S02]  /*7c190*/  IMAD.MOV.U32 R25, RZ, RZ, R3 ;  /* 0x000000ffff197224 */ /* 0x010fe400078e0003 */
[C---:B0-----:R-:W-:Y:S02]  /*7c1a0*/  IMAD.SHL.U32 R3, R28.reuse, 0x100, RZ ;  /* 0x000001001c037824 */ /* 0x041fe400078e00ff */
[----:B--2---:R-:W-:Y:S01]  /*7c1b0*/  IMAD.MOV.U32 R26, RZ, RZ, R2 ;  /* 0x000000ffff1a7224 */ /* 0x004fe200078e0002 */
[C---:B------:R-:W-:Y:S02]  /*7c1c0*/  LOP3.LUT R2, R28.reuse, 0x3f, RZ, 0xc0, !PT ;  /* 0x0000003f1c027812 */ /* 0x040fe400078ec0ff */
[----:B------:R-:W-:Y:S01]  /*7c1d0*/  LOP3.LUT R3, R3, 0x1800, RZ, 0xc0, !PT ;  /* 0x0000180003037812 */ /* 0x000fe200078ec0ff */
[----:B------:R-:W-:Y:S02]  /*7c1e0*/  IMAD.MOV.U32 R27, RZ, RZ, R0 ;  /* 0x000000ffff1b7224 */ /* 0x000fe400078e0000 */
[----:B------:R-:W-:-:S05]  /*7c1f0*/  IMAD.SHL.U32 R0, R28, 0x20, RZ ;  /* 0x000000201c007824 */ /* 0x000fca00078e00ff */
[----:B------:R-:W-:Y:S01]  /*7c200*/  LOP3.LUT R3, R3, 0x460, R0, 0xf8, !PT ;  /* 0x0000046003037812 */ /* 0x000fe200078ef800 */
[C---:B------:R-:W-:Y:S02]  /*7c210*/  IMAD.SHL.U32 R0, R28.reuse, 0x4, RZ ;  /* 0x000000041c007824 */ /* 0x040fe400078e00ff */
[----:B------:R-:W-:-:S03]  /*7c220*/  IMAD.SHL.U32 R28, R28, 0x400, RZ ;  /* 0x000004001c1c7824 */ /* 0x000fc600078e00ff */
[----:B------:R-:W-:Y:S01]  /*7c230*/  LOP3.LUT R3, R3, 0x70, R0, 0x78, !PT ;  /* 0x0000007003037812 */ /* 0x000fe200078e7800 */
[----:B------:R-:W-:Y:S01]  /*7c240*/  BAR.SYNC.DEFER_BLOCKING 0x0 ;  /* 0x0000000000007b1d */ /* 0x000fe20000010000 */
[----:B------:R-:W-:-:S05]  /*7c250*/  LOP3.LUT R28, R28, 0x1800, RZ, 0xc0, !PT ;  /* 0x000018001c1c7812 */ /* 0x000fca00078ec0ff */
[----:B------:R-:W-:Y:S01]  /*7c260*/  IMAD R28, R2, 0x10, R28 ;  /* 0x00000010021c7824 */ /* 0x000fe200078e021c */
[----:B------:R-:W-:Y:S04]  /*7c270*/  STS.128 [R3+0x200], R8 ;  /* 0x0002000803007388 */ /* 0x000fe80000000c00 */
[----:B------:R-:W-:Y:S04]  /*7c280*/  STS.128 [R3], R24 ;  /* 0x0000001803007388 */ /* 0x000fe80000000c00 */
[----:B------:R-:W-:Y:S04]  /*7c290*/  STS.128 [R3+0x280], R4 ;  /* 0x0002800403007388 */ /* 0x000fe80000000c00 */
[----:B------:R0:W-:Y:S04]  /*7c2a0*/  STS.128 [R3+0x180], R12 ;  /* 0x0001800c03007388 */ /* 0x0001e80000000c00 */
[----:B0-----:R-:W2:Y:S04]  /*7c2b0*/  LDL.LU R12, [R1+0x30] ;  /* 0x00003000010c7983 */ /* 0x001ea80000300800 */
[----:B------:R-:W2:Y:S04]  /*7c2c0*/  LDL.LU R13, [R1+0x34] ;  /* 0x00003400010d7983 */ /* 0x000ea80000300800 */
[----:B------:R-:W3:Y:S04]  /*7c2d0*/  LDL.LU R14, [R1+0x38] ;  /* 0x00003800010e7983 */ /* 0x000ee80000300800 */
[----:B------:R-:W3:Y:S04]  /*7c2e0*/  LDL.LU R15, [R1+0x3c] ;  /* 0x00003c00010f7983 */ /* 0x000ee80000300800 */
[----:B------:R-:W-:Y:S04]  /*7c2f0*/  STS.128 [R3+0x100], R16 ;  /* 0x0001001003007388 */ /* 0x000fe80000000c00 */
[----:B------:R0:W-:Y:S04]  /*7c300*/  STS.128 [R3+0x80], R20 ;  /* 0x0000801403007388 */ /* 0x0001e80000000c00 */
[----:B---3--:R-:W-:Y:S04]  /*7c310*/  STL.64 [R1+0x2400], R14 ;  /* 0x0024000e01007387 */ /* 0x008fe80000100a00 */
[----:B--2---:R-:W-:Y:S04]  /*7c320*/  STL.64 [R1+0x23f8], R12 ;  /* 0x0023f80c01007387 */ /* 0x004fe80000100a00 */
[----:B------:R-:W2:Y:S04]  /*7c330*/  LDL.LU R8, [R1+0x40] ;  /* 0x0000400001087983 */ /* 0x000ea80000300800 */
[----:B------:R-:W2:Y:S04]  /*7c340*/  LDL.LU R9, [R1+0x44] ;  /* 0x0000440001097983 */ /* 0x000ea80000300800 */
[----:B------:R-:W3:Y:S04]  /*7c350*/  LDL.LU R10, [R1+0x48] ;  /* 0x00004800010a7983 */ /* 0x000ee80000300800 */
[----:B------:R-:W3:Y:S04]  /*7c360*/  LDL.LU R11, [R1+0x4c] ;  /* 0x00004c00010b7983 */ /* 0x000ee80000300800 */
[----:B0-----:R-:W4:Y:S04]  /*7c370*/  LDL.LU R20, [R1+0xa0] ;  /* 0x0000a00001147983 */ /* 0x001f280000300800 */
[----:B------:R-:W4:Y:S04]  /*7c380*/  LDL.LU R21, [R1+0xa4] ;  /* 0x0000a40001157983 */ /* 0x000f280000300800 */
[----:B------:R-:W4:Y:S04]  /*7c390*/  LDL.LU R22, [R1+0xa8] ;  /* 0x0000a80001167983 */ /* 0x000f280000300800 */
[----:B------:R-:W4:Y:S04]  /*7c3a0*/  LDL.LU R23, [R1+0xac] ;  /* 0x0000ac0001177983 */ /* 0x000f280000300800 */
[----:B------:R-:W4:Y:S04]  /*7c3b0*/  LDL.LU R24, [R1+0xb0] ;  /* 0x0000b00001187983 */ /* 0x000f280000300800 */
[----:B------:R-:W4:Y:S04]  /*7c3c0*/  LDL.LU R25, [R1+0xb4] ;  /* 0x0000b40001197983 */ /* 0x000f280000300800 */
[----:B------:R-:W4:Y:S04]  /*7c3d0*/  LDL.LU R26, [R1+0xb8] ;  /* 0x0000b800011a7983 */ /* 0x000f280000300800 */
[----:B------:R-:W4:Y:S04]  /*7c3e0*/  LDL.LU R27, [R1+0xbc] ;  /* 0x0000bc00011b7983 */ /* 0x000f280000300800 */
[----:B---3--:R-:W-:Y:S04]  /*7c3f0*/  STL.64 [R1+0x2410], R10 ;  /* 0x0024100a01007387 */ /* 0x008fe80000100a00 */
[----:B--2---:R0:W-:Y:S04]  /*7c400*/  STL.64 [R1+0x2408], R8 ;  /* 0x0024080801007387 */ /* 0x0041e80000100a00 */
[----:B------:R-:W2:Y:S04]  /*7c410*/  LDL.LU R4, [R1+0x50] ;  /* 0x0000500001047983 */ /* 0x000ea80000300800 */
[----:B------:R-:W2:Y:S04]  /*7c420*/  LDL.LU R5, [R1+0x54] ;  /* 0x0000540001057983 */ /* 0x000ea80000300800 */
[----:B------:R-:W3:Y:S04]  /*7c430*/  LDL.LU R6, [R1+0x58] ;  /* 0x0000580001067983 */ /* 0x000ee80000300800 */
[----:B------:R-:W3:Y:S04]  /*7c440*/  LDL.LU R7, [R1+0x5c] ;  /* 0x00005c0001077983 */ /* 0x000ee80000300800 */
[----:B---3--:R-:W-:Y:S04]  /*7c450*/  STL.64 [R1+0x2420], R6 ;  /* 0x0024200601007387 */ /* 0x008fe80000100a00 */
[----:B--2---:R1:W-:Y:S04]  /*7c460*/  STL.64 [R1+0x2418], R4 ;  /* 0x0024180401007387 */ /* 0x0043e80000100a00 */
[----:B0-----:R-:W2:Y:S04]  /*7c470*/  LDL.LU R8, [R1+0x70] ;  /* 0x0000700001087983 */ /* 0x001ea80000300800 */
[----:B------:R-:W2:Y:S04]  /*7c480*/  LDL.LU R9, [R1+0x74] ;  /* 0x0000740001097983 */ /* 0x000ea80000300800 */
[----:B------:R-:W3:Y:S04]  /*7c490*/  LDL.LU R10, [R1+0x78] ;  /* 0x00007800010a7983 */ /* 0x000ee80000300800 */
[----:B------:R-:W3:Y:S04]  /*7c4a0*/  LDL.LU R11, [R1+0x7c] ;  /* 0x00007c00010b7983 */ /* 0x000ee80000300800 */
[----:B----4-:R-:W-:Y:S04]  /*7c4b0*/  STS.128 [R3+0x300], R24 ;  /* 0x0003001803007388 */ /* 0x010fe80000000c00 */
[----:B------:R-:W-:Y:S01]  /*7c4c0*/  STS.128 [R3+0x380], R20 ;  /* 0x0003801403007388 */ /* 0x000fe20000000c00 */
[----:B------:R-:W-:-:S02]  /*7c4d0*/  LOP3.LUT R29, R28, 0x20, RZ, 0x3c, !PT ;  /* 0x000000201c1d7812 */ /* 0x000fc400078e3cff */
[C---:B------:R-:W-:Y:S01]  /*7c4e0*/  LOP3.LUT R2, R28.reuse, 0x40, RZ, 0x3c, !PT ;  /* 0x000000401c027812 */ /* 0x040fe200078e3cff */
[----:B------:R-:W-:Y:S06]  /*7c4f0*/  BAR.SYNC.DEFER_BLOCKING 0x0 ;  /* 0x0000000000007b1d */ /* 0x000fec0000010000 */
[----:B---3--:R-:W-:Y:S04]  /*7c500*/  STL.64 [R1+0x2430], R10 ;  /* 0x0024300a01007387 */ /* 0x008fe80000100a00 */
[----:B--2---:R0:W-:Y:S04]  /*7c510*/  STL.64 [R1+0x2428], R8 ;  /* 0x0024280801007387 */ /* 0x0041e80000100a00 */
[----:B-1----:R-:W2:Y:S04]  /*7c520*/  LDL.LU R4, [R1+0x80] ;  /* 0x0000800001047983 */ /* 0x002ea80000300800 */
[----:B------:R-:W2:Y:S04]  /*7c530*/  LDL.LU R5, [R1+0x84] ;  /* 0x0000840001057983 */ /* 0x000ea80000300800 */
[----:B------:R-:W3:Y:S04]  /*7c540*/  LDL.LU R6, [R1+0x88] ;  /* 0x0000880001067983 */ /* 0x000ee80000300800 */
[----:B------:R-:W3:Y:S01]  /*7c550*/  LDL.LU R7, [R1+0x8c] ;  /* 0x00008c0001077983 */ /* 0x000ee20000300800 */
[----:B------:R-:W-:-:S03]  /*7c560*/  LOP3.LUT R0, R28, 0x60, RZ, 0x3c, !PT ;  /* 0x000000601c007812 */ /* 0x000fc600078e3cff */
[----:B---3--:R-:W-:Y:S04]  /*7c570*/  STL.64 [R1+0x2440], R6 ;  /* 0x0024400601007387 */ /* 0x008fe80000100a00 */
[----:B--2---:R-:W-:Y:S04]  /*7c580*/  STL.64 [R1+0x2438], R4 ;  /* 0x0024380401007387 */ /* 0x004fe80000100a00 */
[----:B------:R-:W1:Y:S04]  /*7c590*/  LDS.128 R4, [R28] ;  /* 0x000000001c047984 */ /* 0x000e680000000c00 */
[----:B0-----:R-:W2:Y:S04]  /*7c5a0*/  LDL.LU R8, [R1+0x90] ;  /* 0x0000900001087983 */ /* 0x001ea80000300800 */
[----:B------:R-:W2:Y:S04]  /*7c5b0*/  LDL.LU R9, [R1+0x94] ;  /* 0x0000940001097983 */ /* 0x000ea80000300800 */
[----:B------:R-:W2:Y:S04]  /*7c5c0*/  LDL.LU R10, [R1+0x98] ;  /* 0x00009800010a7983 */ /* 0x000ea80000300800 */
[----:B------:R-:W2:Y:S04]  /*7c5d0*/  LDL.LU R11, [R1+0x9c] ;  /* 0x00009c00010b7983 */ /* 0x000ea80000300800 */
[----:B------:R-:W3:Y:S04]  /*7c5e0*/  LDL.LU R12, [R1+0x60] ;  /* 0x00006000010c7983 */ /* 0x000ee80000300800 */
[----:B------:R-:W3:Y:S04]  /*7c5f0*/  LDL.LU R13, [R1+0x64] ;  /* 0x00006400010d7983 */ /* 0x000ee80000300800 */
[----:B------:R-:W3:Y:S04]  /*7c600*/  LDL.LU R14, [R1+0x68] ;  /* 0x00006800010e7983 */ /* 0x000ee80000300800 */
[----:B------:R-:W3:Y:S04]  /*7c610*/  LDL.LU R15, [R1+0x6c] ;  /* 0x00006c00010f7983 */ /* 0x000ee80000300800 */
[----:B------:R-:W4:Y:S04]  /*7c620*/  LDL.LU R16, [R1+0x20] ;  /* 0x0000200001107983 */ /* 0x000f280000300800 */
[----:B------:R-:W4:Y:S04]  /*7c630*/  LDL.LU R17, [R1+0x24] ;  /* 0x0000240001117983 */ /* 0x000f280000300800 */
[----:B------:R-:W4:Y:S04]  /*7c640*/  LDL.LU R18, [R1+0x28] ;  /* 0x0000280001127983 */ /* 0x000f280000300800 */
[----:B------:R-:W4:Y:S04]  /*7c650*/  LDL.LU R19, [R1+0x2c] ;  /* 0x00002c0001137983 */ /* 0x000f280000300800 */
[----:B------:R-:W2:Y:S04]  /*7c660*/  LDL.LU R24, [R1] ;  /* 0x0000000001187983 */ /* 0x000ea80000300800 */
[----:B------:R-:W2:Y:S04]  /*7c670*/  LDL.LU R25, [R1+0x4] ;  /* 0x0000040001197983 */ /* 0x000ea80000300800 */
[----:B------:R-:W2:Y:S04]  /*7c680*/  LDL.LU R26, [R1+0x8] ;  /* 0x00000800011a7983 */ /* 0x000ea80000300800 */
[----:B------:R-:W2:Y:S04]  /*7c690*/  LDL.LU R27, [R1+0xc] ;  /* 0x00000c00011b7983 */ /* 0x000ea80000300800 */
[----:B------:R-:W2:Y:S04]  /*7c6a0*/  LDL.LU R20, [R1+0x10] ;  /* 0x0000100001147983 */ /* 0x000ea80000300800 */
[----:B------:R-:W2:Y:S04]  /*7c6b0*/  LDL.LU R21, [R1+0x14] ;  /* 0x0000140001157983 */ /* 0x000ea80000300800 */
[----:B------:R-:W2:Y:S04]  /*7c6c0*/  LDL.LU R22, [R1+0x18] ;  /* 0x0000180001167983 */ /* 0x000ea80000300800 */
[----:B------:R-:W2:Y:S04]  /*7c6d0*/  LDL.LU R23, [R1+0x1c] ;  /* 0x00001c0001177983 */ /* 0x000ea80000300800 */
[----:B-1----:R-:W-:Y:S04]  /*7c6e0*/  STL.64 [R1+0xa0], R4 ;  /* 0x0000a00401007387 */ /* 0x002fe80000100a00 */
[----:B------:R-:W-:Y:S04]  /*7c6f0*/  STL.64 [R1+0xa8], R6 ;  /* 0x0000a80601007387 */ /* 0x000fe80000100a00 */
[----:B------:R-:W0:Y:S04]  /*7c700*/  LDS.128 R4, [R28+0x400] ;  /* 0x000400001c047984 */ /* 0x000e280000000c00 */
[----:B0-----:R-:W-:Y:S04]  /*7c710*/  STL.64 [R1+0xe0], R4 ;  /* 0x0000e00401007387 */ /* 0x001fe80000100a00 */
[----:B------:R-:W-:Y:S04]  /*7c720*/  STL.64 [R1+0xe8], R6 ;  /* 0x0000e80601007387 */ /* 0x000fe80000100a00 */
[----:B------:R-:W0:Y:S04]  /*7c730*/  LDS.128 R4, [R29] ;  /* 0x000000001d047984 */ /* 0x000e280000000c00 */
[----:B0-----:R-:W-:Y:S04]  /*7c740*/  STL.64 [R1+0xb0], R4 ;  /* 0x0000b00401007387 */ /* 0x001fe80000100a00 */
        /* <DEDUP_REMOVED lines=14> */
[----:B------:R-:W-:Y:S06]  /*7c830*/  BAR.SYNC.DEFER_BLOCKING 0x0 ;  /* 0x0000000000007b1d */ /* 0x000fec0000010000 */
[----:B--2---:R-:W-:Y:S04]  /*7c840*/  STS.128 [R3], R8 ;  /* 0x0000000803007388 */ /* 0x004fe80000000c00 */
[----:B0-----:R-:W-:Y:S04]  /*7c850*/  STL.64 [R1+0x110], R4 ;  /* 0x0001100401007387 */ /* 0x001fe80000100a00 */
[----:B------:R0:W-:Y:S04]  /*7c860*/  STL.64 [R1+0x118], R6 ;  /* 0x0001180601007387 */ /* 0x0001e80000100a00 */
[----:B0-----:R-:W2:Y:S04]  /*7c870*/  LDL.LU.64 R6, [R1+0x2440] ;  /* 0x0024400001067983 */ /* 0x001ea80000300a00 */
[----:B------:R-:W2:Y:S04]  /*7c880*/  LDL.LU.64 R4, [R1+0x2438] ;  /* 0x0024380001047983 */ /* 0x000ea80000300a00 */
[----:B------:R-:W4:Y:S04]  /*7c890*/  LDL.LU.64 R10, [R1+0x2430] ;  /* 0x00243000010a7983 */ /* 0x000f280000300a00 */
[----:B------:R-:W4:Y:S04]  /*7c8a0*/  LDL.LU.64 R8, [R1+0x2428] ;  /* 0x0024280001087983 */ /* 0x000f280000300a00 */
[----:B---3--:R-:W-:Y:S04]  /*7c8b0*/  STS.128 [R3+0x180], R12 ;  /* 0x0001800c03007388 */ /* 0x008fe80000000c00 */
[----:B--2---:R0:W-:Y:S04]  /*7c8c0*/  STS.128 [R3+0x80], R4 ;  /* 0x0000800403007388 */ /* 0x0041e80000000c00 */
[----:B----4-:R1:W-:Y:S04]  /*7c8d0*/  STS.128 [R3+0x100], R8 ;  /* 0x0001000803007388 */ /* 0x0103e80000000c00 */
[----:B0-----:R-:W2:Y:S04]  /*7c8e0*/  LDL.LU.64 R6, [R1+0x2420] ;  /* 0x0024200001067983 */ /* 0x001ea80000300a00 */
[----:B------:R-:W2:Y:S04]  /*7c8f0*/  LDL.LU.64 R4, [R1+0x2418] ;  /* 0x0024180001047983 */ /* 0x000ea80000300a00 */
[----:B-1----:R-:W3:Y:S04]  /*7c900*/  LDL.LU.64 R10, [R1+0x2410] ;  /* 0x00241000010a7983 */ /* 0x002ee80000300a00 */
[----:B------:R-:W3:Y:S04]  /*7c910*/  LDL.LU.64 R8, [R1+0x2408] ;  /* 0x0024080001087983 */ /* 0x000ee80000300a00 */
[----:B------:R-:W4:Y:S04]  /*7c920*/  LDL.LU.64 R14, [R1+0x2400] ;  /* 0x00240000010e7983 */ /* 0x000f280000300a00 */
[----:B------:R-:W4:Y:S04]  /*7c930*/  LDL.LU.64 R12, [R1+0x23f8] ;  /* 0x0023f800010c7983 */ /* 0x000f280000300a00 */
[----:B------:R-:W-:Y:S04]  /*7c940*/  STS.128 [R3+0x380], R16 ;  /* 0x0003801003007388 */ /* 0x000fe80000000c00 */
[----:B--2---:R0:W-:Y:S04]  /*7c950*/  STS.128 [R3+0x200], R4 ;  /* 0x0002000403007388 */ /* 0x0041e80000000c00 */
[----:B---3--:R1:W-:Y:S04]  /*7c960*/  STS.128 [R3+0x280], R8 ;  /* 0x0002800803007388 */ /* 0x0083e80000000c00 */
[----:B----4-:R2:W-:Y:S04]  /*7c970*/  STS.128 [R3+0x300], R12 ;  /* 0x0003000c03007388 */ /* 0x0105e80000000c00 */
[----:B------:R-:W-:Y:S06]  /*7c980*/  BAR.SYNC.DEFER_BLOCKING 0x0 ;  /* 0x0000000000007b1d */ /* 0x000fec0000010000 */
[----:B0-----:R-:W3:Y:S04]  /*7c990*/  LDL.LU.64 R6, [R1+0x23f0] ;  /* 0x0023f00001067983 */ /* 0x001ee80000300a00 */
[----:B------:R-:W3:Y:S04]  /*7c9a0*/  LDL.LU.64 R4, [R1+0x23e8] ;  /* 0x0023e80001047983 */ /* 0x000ee80000300a00 */
[----:B-1----:R-:W4:Y:S04]  /*7c9b0*/  LDL.LU.64 R10, [R1+0x23e0] ;  /* 0x0023e000010a7983 */ /* 0x002f280000300a00 */
[----:B------:R-:W4:Y:S04]  /*7c9c0*/  LDL.LU.64 R8, [R1+0x23d8] ;  /* 0x0023d80001087983 */ /* 0x000f280000300a00 */
[----:B--2---:R-:W3:Y:S04]  /*7c9d0*/  LDL.LU.64 R14, [R1+0x23d0] ;  /* 0x0023d000010e7983 */ /* 0x004ee80000300a00 */
[----:B------:R-:W0:Y:S04]  /*7c9e0*/  LDS.128 R16, [R28] ;  /* 0x000000001c107984 */ /* 0x000e280000000c00 */
[----:B------:R-:W3:Y:S04]  /*7c9f0*/  LDL.LU.64 R12, [R1+0x23c8] ;  /* 0x0023c800010c7983 */ /* 0x000ee80000300a00 */
        /* <DEDUP_REMOVED lines=22> */
[----:B------:R-:W-:Y:S04]  /*7cb60*/  STS.128 [R3], R20 ;  /* 0x0000001403007388 */ /* 0x000fe80000000c00 */
[----:B------:R-:W-:Y:S04]  /*7cb70*/  STS.128 [R3+0x80], R24 ;  /* 0x0000801803007388 */ /* 0x000fe80000000c00 */
[----:B0-----:R-:W-:Y:S04]  /*7cb80*/  STL.64 [R1+0x90], R16 ;  /* 0x0000901001007387 */ /* 0x001fe80000100a00 */
[----:B------:R0:W-:Y:S04]  /*7cb90*/  STL.64 [R1+0x98], R18 ;  /* 0x0000981201007387 */ /* 0x0001e80000100a00 */
[----:B0-----:R-:W2:Y:S04]  /*7cba0*/  LDL.LU.64 R18, [R1+0x23c0] ;  /* 0x0023c00001127983 */ /* 0x001ea80000300a00 */
[----:B------:R-:W2:Y:S04]  /*7cbb0*/  LDL.LU.64 R16, [R1+0x23b8] ;  /* 0x0023b80001107983 */ /* 0x000ea80000300a00 */
[----:B------:R-:W2:Y:S04]  /*7cbc0*/  LDL.LU.64 R22, [R1+0x23b0] ;  /* 0x0023b00001167983 */ /* 0x000ea80000300a00 */
[----:B------:R-:W2:Y:S04]  /*7cbd0*/  LDL.LU.64 R20, [R1+0x23a8] ;  /* 0x0023a80001147983 */ /* 0x000ea80000300a00 */
[----:B------:R-:W2:Y:S04]  /*7cbe0*/  LDL.LU.64 R26, [R1+0x23a0] ;  /* 0x0023a000011a7983 */ /* 0x000ea80000300a00 */
[----:B------:R-:W2:Y:S04]  /*7cbf0*/  LDL.LU.64 R24, [R1+0x2398] ;  /* 0x0023980001187983 */ /* 0x000ea80000300a00 */
[----:B---3--:R-:W-:Y:S04]  /*7cc00*/  STS.128 [R3+0x100], R4 ;  /* 0x0001000403007388 */ /* 0x008fe80000000c00 */
[----:B----4-:R-:W-:Y:S04]  /*7cc10*/  STS.128 [R3+0x180], R8 ;  /* 0x0001800803007388 */ /* 0x010fe80000000c00 */
[----:B------:R-:W-:Y:S04]  /*7cc20*/  STS.128 [R3+0x200], R12 ;  /* 0x0002000c03007388 */ /* 0x000fe80000000c00 */
[----:B--2---:R-:W-:Y:S04]  /*7cc30*/  STS.128 [R3+0x280], R16 ;  /* 0x0002801003007388 */ /* 0x004fe80000000c00 */
[----:B------:R-:W-:Y:S04]  /*7cc40*/  STS.128 [R3+0x300], R20 ;  /* 0x0003001403007388 */ /* 0x000fe80000000c00 */
[----:B------:R-:W-:Y:S04]  /*7cc50*/  STS.128 [R3+0x380], R24 ;  /* 0x0003801803007388 */ /* 0x000fe80000000c00 */
[----:B------:R-:W-:Y:S06]  /*7cc60*/  BAR.SYNC.DEFER_BLOCKING 0x0 ;  /* 0x0000000000007b1d */ /* 0x000fec0000010000 */
[----:B------:R-:W0:Y:S04]  /*7cc70*/  LDS.128 R4, [R28+0x400] ;  /* 0x000400001c047984 */ /* 0x000e280000000c00 */
[----:B------:R-:W1:Y:S04]  /*7cc80*/  LDS.128 R8, [R28] ;  /* 0x000000001c087984 */ /* 0x000e680000000c00 */
[----:B------:R-:W2:Y:S04]  /*7cc90*/  LDS.128 R16, [R2+0x400] ;  /* 0x0004000002107984 */ /* 0x000ea80000000c00 */
[----:B------:R-:W-:Y:S04]  /*7cca0*/  LDS.128 R12, [R2] ;  /* 0x00000000020c7984 */ /* 0x000fe80000000c00 */
[----:B------:R-:W-:Y:S04]  /*7ccb0*/  LDS.128 R20, [R0+0x400] ;  /* 0x0004000000147984 */ /* 0x000fe80000000c00 */
[----:B0-----:R-:W-:Y:S04]  /*7ccc0*/  STL [R1+0x2308], R4 ;  /* 0x0023080401007387 */ /* 0x001fe80000100800 */
[----:B-1----:R-:W-:Y:S04]  /*7ccd0*/  STL.64 [R1], R8 ;  /* 0x0000000801007387 */ /* 0x002fe80000100a00 */
[----:B------:R-:W-:Y:S04]  /*7cce0*/  STL.64 [R1+0x8], R10 ;  /* 0x0000080a01007387 */ /* 0x000fe80000100a00 */
[----:B------:R-:W0:Y:S04]  /*7ccf0*/  LDS.128 R8, [R29] ;  /* 0x000000001d087984 */ /* 0x000e280000000c00 */
[----:B------:R-:W-:Y:S04]  /*7cd00*/  STL [R1+0x2300], R5 ;  /* 0x0023000501007387 */ /* 0x000fe80000100800 */
[----:B------:R-:W-:Y:S04]  /*7cd10*/  STL [R1+0x22f8], R6 ;  /* 0x0022f80601007387 */ /* 0x000fe80000100800 */
[----:B------:R-:W-:Y:S04]  /*7cd20*/  STL [R1+0x22f4], R7 ;  /* 0x0022f40701007387 */ /* 0x000fe80000100800 */
[----:B------:R-:W1:Y:S04]  /*7cd30*/  LDS.128 R4, [R29+0x400] ;  /* 0x000400001d047984 */ /* 0x000e680000000c00 */
[----:B------:R-:W-:Y:S01]  /*7cd40*/  STL [R1+0x22f0], R28 ;  /* 0x0022f01c01007387 */ /* 0x000fe20000100800 */
[----:B--2---:R-:W-:-:S03]  /*7cd50*/  IMAD.MOV.U32 R27, RZ, RZ, R19 ;  /* 0x000000ffff1b7224 */ /* 0x004fc600078e0013 */
[----:B0-----:R-:W-:Y:S04]  /*7cd60*/  STL [R1+0x2310], R8 ;  /* 0x0023100801007387 */ /* 0x001fe80000100800 */
[----:B------:R-:W-:Y:S04]  /*7cd70*/  STL [R1+0x230c], R9 ;  /* 0x00230c0901007387 */ /* 0x000fe80000100800 */
[----:B------:R0:W-:Y:S04]  /*7cd80*/  STL [R1+0x2304], R10 ;  /* 0x0023040a01007387 */ /* 0x0001e80000100800 */
[----:B------:R2:W-:Y:S04]  /*7cd90*/  STL [R1+0x22fc], R11 ;  /* 0x0022fc0b01007387 */ /* 0x0005e80000100800 */
[----:B------:R-:W-:Y:S01]  /*7cda0*/  STL [R1+0x2314], R29 ;  /* 0x0023141d01007387 */ /* 0x000fe20000100800 */
[----:B0-----:R-:W-:-:S03]  /*7cdb0*/  IMAD.MOV.U32 R10, RZ, RZ, R16 ;  /* 0x000000ffff0a7224 */ /* 0x001fc600078e0010 */
[----:B-1----:R-:W-:Y:S01]  /*7cdc0*/  STL.64 [R1+0x1a0], R4 ;  /* 0x0001a00401007387 */ /* 0x002fe20000100a00 */
[----:B--2---:R-:W-:-:S03]  /*7cdd0*/  IMAD.MOV.U32 R11, RZ, RZ, R17 ;  /* 0x000000ffff0b7224 */ /* 0x004fc600078e0011 */
[----:B------:R0:W-:Y:S02]  /*7cde0*/  STL.64 [R1+0x1a8], R6 ;  /* 0x0001a80601007387 */ /* 0x0001e40000100a00 */
[----:B0-----:R-:W-:Y:S02]  /*7cdf0*/  IMAD.MOV.U32 R7, RZ, RZ, R18 ;  /* 0x000000ffff077224 */ /* 0x001fe400078e0012 */
[----:B------:R-:W0:Y:S04]  /*7ce00*/  LDS.128 R16, [R0] ;  /* 0x0000000000107984 */ /* 0x000e280000000c00 */
[----:B------:R-:W-:Y:S04]  /*7ce10*/  STL [R1+0x231c], R14 ;  /* 0x00231c0e01007387 */ /* 0x000fe80000100800 */
[----:B------:R-:W-:Y:S04]  /*7ce20*/  STL [R1+0x2318], R15 ;  /* 0x0023180f01007387 */ /* 0x000fe80000100800 */
[----:B------:R-:W-:Y:S04]  /*7ce30*/  STL.64 [R1+0x2370], R10 ;  /* 0x0023700a01007387 */ /* 0x000fe80000100a00 */
[----:B0-----:R-:W-:Y:S04]  /*7ce40*/  STL.64 [R1+0x2328], R18 ;  /* 0x0023281201007387 */ /* 0x001fe80000100a00 */
[----:B------:R0:W-:Y:S04]  /*7ce50*/  STL.64 [R1+0x2320], R16 ;  /* 0x0023201001007387 */ /* 0x0001e80000100a00 */
[----:B0-----:R-:W2:Y:S04]  /*7ce60*/  LDL.LU R16, [R1+0x190] ;  /* 0x0001900001107983 */ /* 0x001ea80000300800 */
[----:B------:R-:W2:Y:S04]  /*7ce70*/  LDL.LU R17, [R1+0x194] ;  /* 0x0001940001117983 */ /* 0x000ea80000300800 */
[----:B------:R-:W3:Y:S04]  /*7ce80*/  LDL.LU R18, [R1+0x198] ;  /* 0x0001980001127983 */ /* 0x000ee80000300800 */
[----:B------:R-:W3:Y:S01]  /*7ce90*/  LDL.LU R19, [R1+0x19c] ;  /* 0x00019c0001137983 */ /* 0x000ee20000300800 */
[----:B------:R-:W-:-:S03]  /*7cea0*/  IMAD.MOV.U32 R5, RZ, RZ, R20 ;  /* 0x000000ffff057224 */ /* 0x000fc600078e0014 */
[----:B------:R-:W-:Y:S06]  /*7ceb0*/  BAR.SYNC.DEFER_BLOCKING 0x0 ;  /* 0x0000000000007b1d */ /* 0x000fec0000010000 */
[----:B---3--:R-:W-:Y:S04]  /*7cec0*/  STL.64 [R1+0x2338], R18 ;  /* 0x0023381201007387 */ /* 0x008fe80000100a00 */
[----:B--2---:R0:W-:Y:S04]  /*7ced0*/  STL.64 [R1+0x2330], R16 ;  /* 0x0023301001007387 */ /* 0x0041e80000100a00 */
[----:B0-----:R-:W2:Y:S04]  /*7cee0*/  LDL.LU R16, [R1+0x120] ;  /* 0x0001200001107983 */ /* 0x001ea80000300800 */
[----:B------:R-:W2:Y:S04]  /*7cef0*/  LDL.LU R17, [R1+0x124] ;  /* 0x0001240001117983 */ /* 0x000ea80000300800 */
[----:B------:R-:W3:Y:S04]  /*7cf00*/  LDL.LU R18, [R1+0x128] ;  /* 0x0001280001127983 */ /* 0x000ee80000300800 */
[----:B------:R-:W3:Y:S04]  /*7cf10*/  LDL.LU R19, [R1+0x12c] ;  /* 0x00012c0001137983 */ /* 0x000ee80000300800 */
[----:B------:R-:W4:Y:S04]  /*7cf20*/  LDL.LU R8, [R1+0x160] ;  /* 0x0001600001087983 */ /* 0x000f280000300800 */
[----:B------:R-:W4:Y:S04]  /*7cf30*/  LDL.LU R9, [R1+0x164] ;  /* 0x0001640001097983 */ /* 0x000f280000300800 */
[----:B------:R-:W2:Y:S04]  /*7cf40*/  LDL.LU R10, [R1+0x168] ;  /* 0x00016800010a7983 */ /* 0x000ea80000300800 */
[----:B------:R-:W2:Y:S04]  /*7cf50*/  LDL.LU R11, [R1+0x16c] ;  /* 0x00016c00010b7983 */ /* 0x000ea80000300800 */
[----:B--2---:R-:W-:Y:S04]  /*7cf60*/  STL.64 [R1+0x2380], R10 ;  /* 0x0023800a01007387 */ /* 0x004fe80000100a00 */
[----:B----4-:R0:W-:Y:S04]  /*7cf70*/  STL.64 [R1+0x2378], R8 ;  /* 0x0023780801007387 */ /* 0x0101e80000100a00 */
[----:B0-----:R-:W2:Y:S04]  /*7cf80*/  LDL.LU R8, [R1+0x170] ;  /* 0x0001700001087983 */ /* 0x001ea80000300800 */
[----:B------:R-:W2:Y:S04]  /*7cf90*/  LDL.LU R9, [R1+0x174] ;  /* 0x0001740001097983 */ /* 0x000ea80000300800 */
[----:B------:R-:W4:Y:S04]  /*7cfa0*/  LDL.LU R10, [R1+0x178] ;  /* 0x00017800010a7983 */ /* 0x000f280000300800 */
[----:B------:R-:W4:Y:S04]  /*7cfb0*/  LDL.LU R11, [R1+0x17c] ;  /* 0x00017c00010b7983 */ /* 0x000f280000300800 */
[----:B----4-:R-:W-:Y:S04]  /*7cfc0*/  STL.64 [R1+0x2390], R10 ;  /* 0x0023900a01007387 */ /* 0x010fe80000100a00 */
[----:B--2---:R0:W-:Y:S04]  /*7cfd0*/  STL.64 [R1+0x2388], R8 ;  /* 0x0023880801007387 */ /* 0x0041e80000100a00 */
[----:B0-----:R-:W2:Y:S04]  /*7cfe0*/  LDL.LU R8, [R1+0x180] ;  /* 0x0001800001087983 */ /* 0x001ea80000300800 */
[----:B------:R-:W2:Y:S04]  /*7cff0*/  LDL.LU R9, [R1+0x184] ;  /* 0x0001840001097983 */ /* 0x000ea80000300800 */
[----:B------:R-:W2:Y:S04]  /*7d000*/  LDL.LU R10, [R1+0x188] ;  /* 0x00018800010a7983 */ /* 0x000ea80000300800 */
[----:B------:R-:W2:Y:S04]  /*7d010*/  LDL.LU R11, [R1+0x18c] ;  /* 0x00018c00010b7983 */ /* 0x000ea80000300800 */
[----:B---3--:R-:W-:Y:S04]  /*7d020*/  STL.64 [R1+0x2348], R18 ;  /* 0x0023481201007387 */ /* 0x008fe80000100a00 */
[----:B------:R0:W-:Y:S04]  /*7d030*/  STL.64 [R1+0x2340], R16 ;  /* 0x0023401001007387 */ /* 0x0001e80000100a00 */
[----:B0-----:R-:W3:Y:S04]  /*7d040*/  LDL.LU R16, [R1+0x130] ;  /* 0x0001300001107983 */ /* 0x001ee80000300800 */
[----:B------:R-:W3:Y:S04]  /*7d050*/  LDL.LU R17, [R1+0x134] ;  /* 0x0001340001117983 */ /* 0x000ee80000300800 */
[----:B------:R-:W4:Y:S04]  /*7d060*/  LDL.LU R18, [R1+0x138] ;  /* 0x0001380001127983 */ /* 0x000f280000300800 */
[----:B------:R-:W4:Y:S04]  /*7d070*/  LDL.LU R19, [R1+0x13c] ;  /* 0x00013c0001137983 */ /* 0x000f280000300800 */
[----:B----4-:R-:W-:Y:S04]  /*7d080*/  STL.64 [R1+0x2358], R18 ;  /* 0x0023581201007387 */ /* 0x010fe80000100a00 */
[----:B---3--:R0:W-:Y:S04]  /*7d090*/  STL.64 [R1+0x2350], R16 ;  /* 0x0023501001007387 */ /* 0x0081e80000100a00 */
[----:B0-----:R-:W3:Y:S04]  /*7d0a0*/  LDL.LU R16, [R1+0x140] ;  /* 0x0001400001107983 */ /* 0x001ee80000300800 */
[----:B------:R-:W3:Y:S04]  /*7d0b0*/  LDL.LU R17, [R1+0x144] ;  /* 0x0001440001117983 */ /* 0x000ee80000300800 */
[----:B------:R-:W4:Y:S04]  /*7d0c0*/  LDL.LU R18, [R1+0x148] ;  /* 0x0001480001127983 */ /* 0x000f280000300800 */
[----:B------:R-:W4:Y:S04]  /*7d0d0*/  LDL.LU R19, [R1+0x14c] ;  /* 0x00014c0001137983 */ /* 0x000f280000300800 */
[----:B--2---:R-:W-:Y:S04]  /*7d0e0*/  STS.128 [R3], R8 ;  /* 0x0000000803007388 */ /* 0x004fe80000000c00 */
[----:B----4-:R-:W-:Y:S04]  /*7d0f0*/  STL.64 [R1+0x2368], R18 ;  /* 0x0023681201007387 */ /* 0x010fe80000100a00 */
[----:B---3--:R0:W-:Y:S04]  /*7d100*/  STL.64 [R1+0x2360], R16 ;  /* 0x0023601001007387 */ /* 0x0081e80000100a00 */
[----:B0-----:R-:W2:Y:S04]  /*7d110*/  LDL.LU R16, [R1+0x150] ;  /* 0x0001500001107983 */ /* 0x001ea80000300800 */
[----:B------:R-:W2:Y:S04]  /*7d120*/  LDL.LU R17, [R1+0x154] ;  /* 0x0001540001117983 */ /* 0x000ea80000300800 */
[----:B------:R-:W2:Y:S04]  /*7d130*/  LDL.LU R18, [R1+0x158] ;  /* 0x0001580001127983 */ /* 0x000ea80000300800 */
[----:B------:R-:W2:Y:S04]  /*7d140*/  LDL.LU R19, [R1+0x15c] ;  /* 0x00015c0001137983 */ /* 0x000ea80000300800 */
[----:B------:R-:W3:Y:S04]  /*7d150*/  LDL.LU R0, [R1+0x1ecc] ;  /* 0x001ecc0001007983 */ /* 0x000ee80000300800 */
[----:B------:R-:W4:Y:S04]  /*7d160*/  LDL.LU R20, [R1+0x68c] ;  /* 0x00068c0001147983 */ /* 0x000f280000300800 */
[----:B------:R-:W2:Y:S04]  /*7d170*/  LDL.LU R15, [R1+0x1ed0] ;  /* 0x001ed000010f7983 */ /* 0x000ea80000300800 */
[----:B------:R-:W2:Y:S04]  /*7d180*/  LDL.LU R24, [R1+0xa0] ;  /* 0x0000a00001187983 */ /* 0x000ea80000300800 */
[----:B------:R-:W2:Y:S04]  /*7d190*/  LDL.LU.64 R10, [R1+0x2390] ;  /* 0x00239000010a7983 */ /* 0x000ea80000300a00 */
[----:B------:R-:W2:Y:S04]  /*7d1a0*/  LDL.LU.64 R8, [R1+0x2388] ;  /* 0x0023880001087983 */ /* 0x000ea80000300a00 */
[----:B--2---:R0:W-:Y:S04]  /*7d1b0*/  STS.128 [R3+0x80], R8 ;  /* 0x0000800803007388 */ /* 0x0041e80000000c00 */
[----:B0-----:R-:W2:Y:S04]  /*7d1c0*/  LDL.LU.64 R10, [R1+0x2380] ;  /* 0x00238000010a7983 */ /* 0x001ea80000300a00 */
[----:B------:R-:W2:Y:S04]  /*7d1d0*/  LDL.LU.64 R8, [R1+0x2378] ;  /* 0x0023780001087983 */ /* 0x000ea80000300a00 */
[----:B------:R-:W-:Y:S04]  /*7d1e0*/  STS.128 [R3+0x180], R16 ;  /* 0x0001801003007388 */ /* 0x000fe80000000c00 */
[----:B--2---:R0:W-:Y:S04]  /*7d1f0*/  STS.128 [R3+0x100], R8 ;  /* 0x0001000803007388 */ /* 0x0041e80000000c00 */
[----:B0-----:R-:W2:Y:S04]  /*7d200*/  LDL.LU.64 R10, [R1+0x2370] ;  /* 0x00237000010a7983 */ /* 0x001ea80000300a00 */
[----:B------:R-:W2:Y:S04]  /*7d210*/  LDL.LU R14, [R1+0x1ed8] ;  /* 0x001ed800010e7983 */ /* 0x000ea80000300800 */
[----:B------:R-:W2:Y:S04]  /*7d220*/  LDL.LU R9, [R1+0x1ed4] ;  /* 0x001ed40001097983 */ /* 0x000ea80000300800 */
[----:B------:R-:W2:Y:S04]  /*7d230*/  LDL.LU.64 R18, [R1+0x2368] ;  /* 0x0023680001127983 */ /* 0x000ea80000300a00 */
[----:B------:R-:W2:Y:S04]  /*7d240*/  LDL.LU.64 R16, [R1+0x2360] ;  /* 0x0023600001107983 */ /* 0x000ea80000300a00 */
[----:B--2---:R0:W-:Y:S04]  /*7d250*/  STS.128 [R3+0x200], R16 ;  /* 0x0002001003007388 */ /* 0x0041e80000000c00 */
[----:B0-----:R-:W2:Y:S04]  /*7d260*/  LDL.LU.64 R18, [R1+0x2358] ;  /* 0x0023580001127983 */ /* 0x001ea80000300a00 */
[----:B------:R-:W2:Y:S04]  /*7d270*/  LDL.LU.64 R16, [R1+0x2350] ;  /* 0x0023500001107983 */ /* 0x000ea80000300a00 */
[----:B------:R-:W3:Y:S04]  /*7d280*/  LDL.LU R4, [R1+0x1edc] ;  /* 0x001edc0001047983 */ /* 0x000ee80000300800 */
[----:B--2---:R0:W-:Y:S04]  /*7d290*/  STS.128 [R3+0x280], R16 ;  /* 0x0002801003007388 */ /* 0x0041e80000000c00 */
[----:B0-----:R-:W2:Y:S04]  /*7d2a0*/  LDL.LU.64 R18, [R1+0x2348] ;  /* 0x0023480001127983 */ /* 0x001ea80000300a00 */
[----:B------:R-:W2:Y:S01]  /*7d2b0*/  LDL.LU.64 R16, [R1+0x2340] ;  /* 0x0023400001107983 */ /* 0x000ea20000300a00 */
[C---:B---3--:R-:W-:Y:S01]  /*7d2c0*/  IMAD R2, R0.reuse, c[0x0][0x194], RZ ;  /* 0x0000650000027a24 */ /* 0x048fe200078e02ff */
[----:B------:R-:W-:Y:S01]  /*7d2d0*/  ISETP.GE.AND P0, PT, R0, c[0x0][0x178], PT ;  /* 0x00005e0000007a0c */ /* 0x000fe20003f06270 */
[----:B------:R-:W-:-:S02]  /*7d2e0*/  IMAD.MOV.U32 R6, RZ, RZ, R21 ;  /* 0x000000ffff067224 */ /* 0x000fc400078e0015 */
[----:B----4-:R-:W-:Y:S01]  /*7d2f0*/  IMAD R21, R20, c[0x0][0x198], RZ ;  /* 0x0000660014157a24 */ /* 0x010fe200078e02ff */
[----:B------:R-:W-:Y:S01]  /*7d300*/  LEA R0, P1, R2, c[0x0][0x170], 0x1 ;  /* 0x00005c0002007a11 */ /* 0x000fe200078208ff */
[----:B--2---:R0:W-:Y:S04]  /*7d310*/  STS.128 [R3+0x300], R16 ;  /* 0x0003001003007388 */ /* 0x0041e80000000c00 */
[----:B0-----:R-:W2:Y:S04]  /*7d320*/  LDL.LU.64 R18, [R1+0x2338] ;  /* 0x0023380001127983 */ /* 0x001ea80000300a00 */
[----:B------:R-:W2:Y:S01]  /*7d330*/  LDL.LU.64 R16, [R1+0x2330] ;  /* 0x0023300001107983 */ /* 0x000ea20000300a00 */
[----:B------:R-:W-:-:S02]  /*7d340*/  ISETP.LT.AND P4, PT, R20, c[0x0][0x17c], !P0 ;  /* 0x00005f0014007a0c */ /* 0x000fc40004781270 */
[----:B------:R-:W-:Y:S01]  /*7d350*/  LEA.HI.X.SX32 R2, R2, c[0x0][0x174], 0x1, P1 ;  /* 0x00005d0002027a11 */ /* 0x000fe200008f0eff */
[----:B------:R-:W3:Y:S01]  /*7d360*/  LDL.LU R8, [R1+0xb0] ;  /* 0x0000b00001087983 */ /* 0x000ee20000300800 */
[----:B------:R-:W-:Y:S01]  /*7d370*/  LEA R20, P1, R21, R0, 0x1 ;  /* 0x0000000015147211 */ /* 0x000fe200078208ff */
[----:B------:R-:W-:Y:S01]  /*7d380*/  IMAD.MOV.U32 R26, RZ, RZ, R23 ;  /* 0x000000ffff1a7224 */ /* 0x000fe200078e0017 */
[----:B------:R-:W-:Y:S02]  /*7d390*/  ISETP.LT.AND P3, PT, R15, c[0x0][0x17c], !P0 ;  /* 0x00005f000f007a0c */ /* 0x000fe40004761270 */
[----:B------:R-:W4:Y:S01]  /*7d3a0*/  LDL.LU R15, [R1+0x1ee0] ;  /* 0x001ee000010f7983 */ /* 0x000f220000300800 */
[----:B------:R-:W-:Y:S02]  /*7d3b0*/  ISETP.LT.AND P2, PT, R9, c[0x0][0x17c], !P0 ;  /* 0x00005f0009007a0c */ /* 0x000fe40004741270 */
[C---:B------:R-:W-:Y:S01]  /*7d3c0*/  IADD3 R23, R21.reuse, c[0x0][0x198], RZ ;  /* 0x0000660015177a10 */ /* 0x040fe20007ffe0ff */
[----:B------:R-:W3:Y:S01]  /*7d3d0*/  LDL.LU R9, [R1+0x1ee4] ;  /* 0x001ee40001097983 */ /* 0x000ee20000300800 */
[----:B------:R-:W-:-:S02]  /*7d3e0*/  LEA.HI.X.SX32 R21, R21, R2, 0x1, P1 ;  /* 0x0000000215157211 */ /* 0x000fc400008f0eff */
[----:B------:R-:W-:Y:S01]  /*7d3f0*/  ISETP.LT.AND P1, PT, R4, c[0x0][0x17c], !P0 ;  /* 0x00005f0004007a0c */ /* 0x000fe20004721270 */
[----:B--2---:R0:W-:Y:S04]  /*7d400*/  STS.128 [R3+0x380], R16 ;  /* 0x0003801003007388 */ /* 0x0041e80000000c00 */
[----:B------:R-:W-:Y:S06]  /*7d410*/  BAR.SYNC.DEFER_BLOCKING 0x0 ;  /* 0x0000000000007b1d */ /* 0x000fec0000010000 */
[----:B0-----:R-:W2:Y:S04]  /*7d420*/  LDL.LU.64 R18, [R1+0x2328] ;  /* 0x0023280001127983 */ /* 0x001ea80000300a00 */
[----:B------:R-:W2:Y:S04]  /*7d430*/  LDL.LU.64 R16, [R1+0x2320] ;  /* 0x0023200001107983 */ /* 0x000ea80000300a00 */
[----:B------:R-:W2:Y:S01]  /*7d440*/  LDL.LU R4, [R1+0x1ee8] ;  /* 0x001ee80001047983 */ /* 0x000ea20000300800 */
[----:B------:R-:W-:Y:S01]  /*7d450*/  IMAD.MOV.U32 R28, RZ, RZ, R22 ;  /* 0x000000ffff1c7224 */ /* 0x000fe200078e0016 */
[----:B------:R-:W-:-:S02]  /*7d460*/  LEA R22, P6, R23, R0, 0x1 ;  /* 0x0000000017167211 */ /* 0x000fc400078c08ff */
[----:B------:R-:W-:Y:S02]  /*7d470*/  ISETP.LT.AND P5, PT, R14, c[0x0][0x17c], !P0 ;  /* 0x00005f000e007a0c */ /* 0x000fe400047a1270 */
[C---:B------:R-:W-:Y:S01]  /*7d480*/  IADD3 R3, R23.reuse, c[0x0][0x198], RZ ;  /* 0x0000660017037a10 */ /* 0x040fe20007ffe0ff */
[----:B------:R0:W-:Y:S01]  /*7d490*/  @P4 STG.E.U16 [R20.64], R24 ;  /* 0x0000001814004986 */ /* 0x0001e2000c101504 */
[----:B------:R-:W-:Y:S02]  /*7d4a0*/  LEA.HI.X.SX32 R23, R23, R2, 0x1, P6 ;  /* 0x0000000217177211 */ /* 0x000fe400030f0eff */
[----:B------:R-:W-:Y:S01]  /*7d4b0*/  PRMT R25, R24, 0x7632, R25 ;  /* 0x0000763218197816 */ /* 0x000fe20000000019 */
[----:B------:R-:W2:Y:S01]  /*7d4c0*/  LDL.LU R14, [R1+0xc0] ;  /* 0x0000c000010e7983 */ /* 0x000ea20000300800 */
[----:B----4-:R-:W-:-:S03]  /*7d4d0*/  ISETP.LT.AND P4, PT, R15, c[0x0][0x17c], !P0 ;  /* 0x00005f000f007a0c */ /* 0x010fc60004781270 */
[----:B------:R-:W4:Y:S01]  /*7d4e0*/  LDL.LU R15, [R1+0x1eec] ;  /* 0x001eec00010f7983 */ /* 0x000f220000300800 */
[----:B0-----:R-:W-:-:S03]  /*7d4f0*/  LEA R20, P6, R3, R0, 0x1 ;  /* 0x0000000003147211 */ /* 0x001fc600078c08ff */
[----:B------:R0:W-:Y:S01]  /*7d500*/  @P3 STG.E.U16 [R22.64], R25 ;  /* 0x0000001916003986 */ /* 0x0001e2000c101504 */
[----:B------:R-:W-:-:S03]  /*7d510*/  LEA.HI.X.SX32 R21, R3, R2, 0x1, P6 ;  /* 0x0000000203157211 */ /* 0x000fc600030f0eff */
[----:B------:R-:W4:Y:S01]  /*7d520*/  LDL.LU R29, [R1+0xd0] ;  /* 0x0000d000011d7983 */ /* 0x000f220000300800 */
[----:B---3--:R-:W-:-:S03]  /*7d530*/  ISETP.LT.AND P3, PT, R9, c[0x0][0x17c], !P0 ;  /* 0x00005f0009007a0c */ /* 0x008fc60004761270 */
[----:B------:R-:W3:Y:S04]  /*7d540*/  LDL.LU R9, [R1+0x1ef0] ;  /* 0x001ef00001097983 */ /* 0x000ee80000300800 */
[----:B------:R1:W-:Y:S01]  /*7d550*/  @P5 STG.E.U16 [R20.64], R8 ;  /* 0x0000000814005986 */ /* 0x0003e2000c101504 */
[----:B--2---:R-:W-:-:S03]  /*7d560*/  ISETP.LT.AND P5, PT, R4, c[0x0][0x17c], !P0 ;  /* 0x00005f0004007a0c */ /* 0x004fc600047a1270 */
[----:B------:R-:W2:Y:S01]  /*7d570*/  LDL.LU R4, [R1+0x1ef4] ;  /* 0x001ef40001047983 */ /* 0x000ea20000300800 */
[----:B------:R-:W-:-:S04]  /*7d580*/  IADD3 R24, R3, c[0x0][0x198], RZ ;  /* 0x0000660003187a10 */ /* 0x000fc80007ffe0ff */
[C---:B0-----:R-:W-:Y:S02]  /*7d590*/  LEA R22, P6, R24.reuse, R0, 0x1 ;  /* 0x0000000018167211 */ /* 0x041fe400078c08ff */
[C---:B------:R-:W-:Y:S02]  /*7d5a0*/  IADD3 R3, R24.reuse, c[0x0][0x198], RZ ;  /* 0x0000660018037a10 */ /* 0x040fe40007ffe0ff */
[----:B------:R-:W-:Y:S02]  /*7d5b0*/  LEA.HI.X.SX32 R23, R24, R2, 0x1, P6 ;  /* 0x0000000218177211 */ /* 0x000fe400030f0eff */
[----:B------:R-:W-:Y:S02]  /*7d5c0*/  PRMT R25, R8, 0x7632, R25 ;  /* 0x0000763208197816 */ /* 0x000fe40000000019 */
[C---:B-1----:R-:W-:Y:S01]  /*7d5d0*/  LEA R20, P6, R3.reuse, R0, 0x1 ;  /* 0x0000000003147211 */ /* 0x042fe200078c08ff */
[----:B------:R-:W2:Y:S01]  /*7d5e0*/  LDL.LU R8, [R1+0xe0] ;  /* 0x0000e00001087983 */ /* 0x000ea20000300800 */
[----:B------:R-:W-:-:S02]  /*7d5f0*/  IADD3 R24, R3, c[0x0][0x198], RZ ;  /* 0x0000660003187a10 */ /* 0x000fc40007ffe0ff */
[----:B------:R-:W-:Y:S01]  /*7d600*/  LEA.HI.X.SX32 R21, R3, R2, 0x1, P6 ;  /* 0x0000000203157211 */ /* 0x000fe200030f0eff */
[----:B------:R0:W-:Y:S01]  /*7d610*/  @P2 STG.E.U16 [R22.64], R25 ;  /* 0x0000001916002986 */ /* 0x0001e2000c101504 */
[----:B----4-:R-:W-:-:S03]  /*7d620*/  ISETP.LT.AND P2, PT, R15, c[0x0][0x17c], !P0 ;  /* 0x00005f000f007a0c */ /* 0x010fc60004741270 */
[----:B------:R-:W4:Y:S01]  /*7d630*/  LDL.LU R15, [R1+0x1ef8] ;  /* 0x001ef800010f7983 */ /* 0x000f220000300800 */
[----:B0-----:R-:W-:Y:S02]  /*7d640*/  LEA R22, P6, R24, R0, 0x1 ;  /* 0x0000000018167211 */ /* 0x001fe400078c08ff */
[----:B------:R-:W-:Y:S02]  /*7d650*/  PRMT R25, R14, 0x7632, R25 ;  /* 0x000076320e197816 */ /* 0x000fe40000000019 */
[----:B------:R-:W-:Y:S01]  /*7d660*/  LEA.HI.X.SX32 R23, R24, R2, 0x1, P6 ;  /* 0x0000000218177211 */ /* 0x000fe200030f0eff */
[----:B------:R0:W-:Y:S01]  /*7d670*/  @P1 STG.E.U16 [R20.64], R14 ;  /* 0x0000000e14001986 */ /* 0x0001e2000c101504 */
[----:B---3--:R-:W-:-:S03]  /*7d680*/  ISETP.LT.AND P1, PT, R9, c[0x0][0x17c], !P0 ;  /* 0x00005f0009007a0c */ /* 0x008fc60004721270 */
[----:B------:R-:W3:Y:S04]  /*7d690*/  LDL.LU R9, [R1+0x1efc] ;  /* 0x001efc0001097983 */ /* 0x000ee80000300800 */
[----:B------:R1:W-:Y:S04]  /*7d6a0*/  @P4 STG.E.U16 [R22.64], R25 ;  /* 0x0000001916004986 */ /* 0x0003e8000c101504 */
[----:B0-----:R-:W3:Y:S01]  /*7d6b0*/  LDL.LU R14, [R1+0xf0] ;  /* 0x0000f000010e7983 */ /* 0x001ee20000300800 */
[----:B--2---:R-:W-:-:S03]  /*7d6c0*/  ISETP.LT.AND P4, PT, R4, c[0x0][0x17c], !P0 ;  /* 0x00005f0004007a0c */ /* 0x004fc60004781270 */
[----:B------:R-:W2:Y:S01]  /*7d6d0*/  LDL.LU R4, [R1+0x1f00] ;  /* 0x001f000001047983 */ /* 0x000ea20000300800 */
[----:B------:R-:W-:-:S04]  /*7d6e0*/  IADD3 R3, R24, c[0x0][0x198], RZ ;  /* 0x0000660018037a10 */ /* 0x000fc80007ffe0ff */
[C---:B------:R-:W-:Y:S02]  /*7d6f0*/  LEA R20, P6, R3.reuse, R0, 0x1 ;  /* 0x0000000003147211 */ /* 0x040fe400078c08ff */
[C---:B------:R-:W-:Y:S02]  /*7d700*/  IADD3 R24, R3.reuse, c[0x0][0x198], RZ ;  /* 0x0000660003187a10 */ /* 0x040fe40007ffe0ff */
[----:B------:R-:W-:Y:S02]  /*7d710*/  LEA.HI.X.SX32 R21, R3, R2, 0x1, P6 ;  /* 0x0000000203157211 */ /* 0x000fe400030f0eff */
[C---:B-1----:R-:W-:Y:S02]  /*7d720*/  LEA R22, P6, R24.reuse, R0, 0x1 ;  /* 0x0000000018167211 */ /* 0x042fe400078c08ff */
[C---:B------:R-:W-:Y:S01]  /*7d730*/  IADD3 R3, R24.reuse, c[0x0][0x198], RZ ;  /* 0x0000660018037a10 */ /* 0x040fe20007ffe0ff */
[----:B------:R0:W-:Y:S01]  /*7d740*/  @P3 STG.E.U16 [R20.64], R29 ;  /* 0x0000001d14003986 */ /* 0x0001e2000c101504 */
[----:B------:R-:W-:-:S02]  /*7d750*/  LEA.HI.X.SX32 R23, R24, R2, 0x1, P6 ;  /* 0x0000000218177211 */ /* 0x000fc400030f0eff */
[----:B------:R-:W-:Y:S02]  /*7d760*/  PRMT R25, R29, 0x7632, R25 ;  /* 0x000076321d197816 */ /* 0x000fe40000000019 */
[----:B----4-:R-:W-:Y:S02]  /*7d770*/  ISETP.LT.AND P3, PT, R15, c[0x0][0x17c], !P0 ;  /* 0x00005f000f007a0c */ /* 0x010fe40004761270 */
[----:B------:R-:W4:Y:S01]  /*7d780*/  LDL.LU R15, [R1+0x1f04] ;  /* 0x001f0400010f7983 */ /* 0x000f220000300800 */
[----:B0-----:R-:W-:-:S03]  /*7d790*/  LEA R20, P6, R3, R0, 0x1 ;  /* 0x0000000003147211 */ /* 0x001fc600078c08ff */
[----:B------:R0:W-:Y:S01]  /*7d7a0*/  @P5 STG.E.U16 [R22.64], R25 ;  /* 0x0000001916005986 */ /* 0x0001e2000c101504 */
[----:B------:R-:W-:-:S03]  /*7d7b0*/  LEA.HI.X.SX32 R21, R3, R2, 0x1, P6 ;  /* 0x0000000203157211 */ /* 0x000fc600030f0eff */
[----:B------:R-:W4:Y:S04]  /*7d7c0*/  LDL.LU R29, [R1+0x100] ;  /* 0x00010000011d7983 */ /* 0x000f280000300800 */
[----:B------:R1:W-:Y:S01]  /*7d7d0*/  @P2 STG.E.U16 [R20.64], R8 ;  /* 0x0000000814002986 */ /* 0x0003e2000c101504 */
[----:B---3--:R-:W-:-:S03]  /*7d7e0*/  ISETP.LT.AND P5, PT, R9, c[0x0][0x17c], !P0 ;  /* 0x00005f0009007a0c */ /* 0x008fc600047a1270 */
[----:B------:R-:W3:Y:S01]  /*7d7f0*/  LDL.LU R9, [R1+0x1f08] ;  /* 0x001f080001097983 */ /* 0x000ee20000300800 */
        /* <DEDUP_REMOVED lines=258> */
[C---:B-1----:R-:W-:Y:S02]  /*7e820*/  LEA R20, P6, R3.reuse, R0, 0x1 ;  /* 0x0000000003147211 */ /* 0x042fe400078c08ff */
[----:B------:R-:W-:Y:S02]  /*7e830*/  PRMT R25, R8, 0x7632, R25 ;  /* 0x0000763208197816 */ /* 0x000fe40000000019 */
[C---:B------:R-:W-:Y:S01]  /*7e840*/  IADD3 R24, R3.reuse, c[0x0][0x198], RZ ;  /* 0x0000660003187a10 */ /* 0x040fe20007ffe0ff */
[----:B------:R-:W2:Y:S01]  /*7e850*/  LDL.LU R8, [R1+0xbc] ;  /* 0x0000bc0001087983 */ /* 0x000ea20000300800 */
[----:B------:R-:W-:-:S03]  /*7e860*/  LEA.HI.X.SX32 R21, R3, R2, 0x1, P6 ;  /* 0x0000000203157211 */ /* 0x000fc600030f0eff */
[----:B------:R0:W-:Y:S04]  /*7e870*/  @P4 STG.E.U16 [R22.64], R25 ;  /* 0x0000001916004986 */ /* 0x0001e8000c101504 */
[----:B------:R1:W-:Y:S01]  /*7e880*/  @P3 STG.E.U16 [R20.64], R14 ;  /* 0x0000000e14003986 */ /* 0x0003e2000c101504 */
[----:B----4-:R-:W-:-:S03]  /*7e890*/  ISETP.LT.AND P4, PT, R15, c[0x0][0x17c], !P0 ;  /* 0x00005f000f007a0c */ /* 0x010fc60004781270 */
[----:B------:R-:W4:Y:S01]  /*7e8a0*/  LDL.LU R15, [R1+0x1fa0] ;  /* 0x001fa000010f7983 */ /* 0x000f220000300800 */
[C---:B0-----:R-:W-:Y:S02]  /*7e8b0*/  LEA R22, P6, R24.reuse, R0, 0x1 ;  /* 0x0000000018167211 */ /* 0x041fe400078c08ff */
[C---:B-1----:R-:W-:Y:S02]  /*7e8c0*/  IADD3 R21, R24.reuse, c[0x0][0x198], RZ ;  /* 0x0000660018157a10 */ /* 0x042fe40007ffe0ff */
[----:B------:R-:W-:Y:S02]  /*7e8d0*/  LEA.HI.X.SX32 R23, R24, R2, 0x1, P6 ;  /* 0x0000000218177211 */ /* 0x000fe400030f0eff */
[----:B------:R-:W-:Y:S02]  /*7e8e0*/  PRMT R24, R14, 0x7632, R24 ;  /* 0x000076320e187816 */ /* 0x000fe40000000018 */
[----:B---3--:R-:W-:Y:S02]  /*7e8f0*/  ISETP.LT.AND P3, PT, R9, c[0x0][0x17c], !P0 ;  /* 0x00005f0009007a0c */ /* 0x008fe40004761270 */
[----:B------:R-:W3:Y:S04]  /*7e900*/  LDL.LU R9, [R1+0x1fa4] ;  /* 0x001fa40001097983 */ /* 0x000ee80000300800 */
[----:B------:R0:W-:Y:S04]  /*7e910*/  @P5 STG.E.U16 [R22.64], R24 ;  /* 0x0000001816005986 */ /* 0x0001e8000c101504 */
[----:B------:R-:W3:Y:S01]  /*7e920*/  LDL.LU R14, [R1+0xcc] ;  /* 0x0000cc00010e7983 */ /* 0x000ee20000300800 */
[----:B--2---:R-:W-:-:S03]  /*7e930*/  ISETP.LT.AND P5, PT, R4, c[0x0][0x17c], !P0 ;  /* 0x00005f0004007a0c */ /* 0x004fc600047a1270 */
[----:B------:R-:W2:Y:S01]  /*7e940*/  LDL.LU R4, [R1+0x1fa8] ;  /* 0x001fa80001047983 */ /* 0x000ea20000300800 */
[C---:B------:R-:W-:Y:S02]  /*7e950*/  LEA R20, P6, R21.reuse, R0, 0x1 ;  /* 0x0000000015147211 */ /* 0x040fe400078c08ff */
[C---:B------:R-:W-:Y:S02]  /*7e960*/  IADD3 R3, R21.reuse, c[0x0][0x198], RZ ;  /* 0x0000660015037a10 */ /* 0x040fe40007ffe0ff */
[----:B------:R-:W-:Y:S02]  /*7e970*/  LEA.HI.X.SX32 R21, R21, R2, 0x1, P6 ;  /* 0x0000000215157211 */ /* 0x000fe400030f0eff */
[C---:B0-----:R-:W-:Y:S02]  /*7e980*/  LEA R22, P6, R3.reuse, R0, 0x1 ;  /* 0x0000000003167211 */ /* 0x041fe400078c08ff */
[C---:B------:R-:W-:Y:S01]  /*7e990*/  IADD3 R25, R3.reuse, c[0x0][0x198], RZ ;  /* 0x0000660003197a10 */ /* 0x040fe20007ffe0ff */
[----:B------:R0:W-:Y:S01]  /*7e9a0*/  @P2 STG.E.U16 [R20.64], R29 ;  /* 0x0000001d14002986 */ /* 0x0001e2000c101504 */
[----:B------:R-:W-:-:S02]  /*7e9b0*/  LEA.HI.X.SX32 R23, R3, R2, 0x1, P6 ;  /* 0x0000000203177211 */ /* 0x000fc400030f0eff */
[----:B------:R-:W-:Y:S02]  /*7e9c0*/  PRMT R24, R29, 0x7632, R24 ;  /* 0x000076321d187816 */ /* 0x000fe40000000018 */
[----:B0-----:R-:W-:-:S03]  /*7e9d0*/  LEA R20, P6, R25, R0, 0x1 ;  /* 0x0000000019147211 */ /* 0x001fc600078c08ff */
[----:B------:R0:W-:Y:S01]  /*7e9e0*/  @P1 STG.E.U16 [R22.64], R24 ;  /* 0x0000001816001986 */ /* 0x0001e2000c101504 */
[----:B------:R-:W-:Y:S02]  /*7e9f0*/  LEA.HI.X.SX32 R21, R25, R2, 0x1, P6 ;  /* 0x0000000219157211 */ /* 0x000fe400030f0eff */
[----:B----4-:R-:W-:Y:S02]  /*7ea00*/  ISETP.LT.AND P2, PT, R15, c[0x0][0x17c], !P0 ;  /* 0x00005f000f007a0c */ /* 0x010fe40004741270 */
[----:B------:R-:W4:Y:S04]  /*7ea10*/  LDL.LU R15, [R1+0x1fac] ;  /* 0x001fac00010f7983 */ /* 0x000f280000300800 */
        /* <DEDUP_REMOVED lines=9> */
[----:B------:R-:W-:Y:S02]  /*7eab0*/  PRMT R24, R8, 0x7632, R24 ;  /* 0x0000763208187816 */ /* 0x000fe40000000018 */
[----:B------:R-:W-:Y:S01]  /*7eac0*/  LEA.HI.X.SX32 R23, R3, R2, 0x1, P6 ;  /* 0x0000000203177211 */ /* 0x000fe200030f0eff */
[----:B-1----:R-:W2:Y:S01]  /*7ead0*/  LDL.LU R8, [R1+0xec] ;  /* 0x0000ec0001087983 */ /* 0x002ea20000300800 */
[C---:B------:R-:W-:Y:S02]  /*7eae0*/  LEA R20, P6, R25.reuse, R0, 0x1 ;  /* 0x0000000019147211 */ /* 0x040fe400078c08ff */
[C---:B------:R-:W-:Y:S01]  /*7eaf0*/  IADD3 R3, R25.reuse, c[0x0][0x198], RZ ;  /* 0x0000660019037a10 */ /* 0x040fe20007ffe0ff */
[----:B------:R0:W-:Y:S01]  /*7eb00*/  @P3 STG.E.U16 [R22.64], R24 ;  /* 0x0000001816003986 */ /* 0x0001e2000c101504 */
[----:B------:R-:W-:-:S02]  /*7eb10*/  LEA.HI.X.SX32 R21, R25, R2, 0x1, P6 ;  /* 0x0000000219157211 */ /* 0x000fc400030f0eff */
[C---:B0-----:R-:W-:Y:S02]  /*7eb20*/  LEA R22, P6, R3.reuse, R0, 0x1 ;  /* 0x0000000003167211 */ /* 0x041fe400078c08ff */
[----:B------:R-:W-:Y:S02]  /*7eb30*/  PRMT R24, R14, 0x7632, R24 ;  /* 0x000076320e187816 */ /* 0x000fe40000000018 */
[----:B------:R-:W-:Y:S01]  /*7eb40*/  LEA.HI.X.SX32 R23, R3, R2, 0x1, P6 ;  /* 0x0000000203177211 */ /* 0x000fe200030f0eff */
[----:B------:R0:W-:Y:S01]  /*7eb50*/  @P5 STG.E.U16 [R20.64], R14 ;  /* 0x0000000e14005986 */ /* 0x0001e2000c101504 */
[----:B----4-:R-:W-:-:S03]  /*7eb60*/  ISETP.LT.AND P3, PT, R15, c[0x0][0x17c], !P0 ;  /* 0x00005f000f007a0c */ /* 0x010fc60004761270 */
[----:B------:R-:W4:Y:S04]  /*7eb70*/  LDL.LU R15, [R1+0x1fb8] ;  /* 0x001fb800010f7983 */ /* 0x000f280000300800 */
[----:B------:R1:W-:Y:S01]  /*7eb80*/  @P2 STG.E.U16 [R22.64], R24 ;  /* 0x0000001816002986 */ /* 0x0003e2000c101504 */
[----:B---3--:R-:W-:-:S03]  /*7eb90*/  ISETP.LT.AND P5, PT, R9, c[0x0][0x17c], !P0 ;  /* 0x00005f0009007a0c */ /* 0x008fc600047a1270 */
[----:B------:R-:W3:Y:S04]  /*7eba0*/  LDL.LU R9, [R1+0x1fbc] ;  /* 0x001fbc0001097983 */ /* 0x000ee80000300800 */
        /* <DEDUP_REMOVED lines=75> */
[----:B------:R-:W-:Y:S02]  /*7f060*/  PRMT R25, R14, 0x7632, R25 ;  /* 0x000076320e197816 */ /* 0x000fe40000000019 */
[C---:B0-----:R-:W-:Y:S01]  /*7f070*/  LEA R22, P6, R3.reuse, R0, 0x1 ;  /* 0x0000000003167211 */ /* 0x041fe200078c08ff */
[----:B------:R0:W-:Y:S03]  /*7f080*/  @P1 STG.E.U16 [R20.64], R14 ;  /* 0x0000000e14001986 */ /* 0x0001e6000c101504 */
[----:B------:R-:W-:Y:S02]  /*7f090*/  LEA.HI.X.SX32 R23, R3, R2, 0x1, P6 ;  /* 0x0000000203177211 */ /* 0x000fe400030f0eff */
[----:B----4-:R-:W-:Y:S02]  /*7f0a0*/  ISETP.LT.AND P2, PT, R15, c[0x0][0x17c], !P0 ;  /* 0x00005f000f007a0c */ /* 0x010fe40004741270 */
        /* <DEDUP_REMOVED lines=36> */
[----:B------:R0:W-:Y:S04]  /*7f2f0*/  @P1 STG.E.U16 [R22.64], R25 ;  /* 0x0000001916001986 */ /* 0x0001e8000c101504 */
[----:B------:R1:W-:Y:S01]  /*7f300*/  @P4 STG.E.U16 [R20.64], R14 ;  /* 0x0000000e14004986 */ /* 0x0003e2000c101504 */
[C---:B0-----:R-:W-:Y:S02]  /*7f310*/  LEA R22, P6, R3.reuse, R0, 0x1 ;  /* 0x0000000003167211 */ /* 0x041fe400078c08ff */
[----:B------:R-:W-:Y:S02]  /*7f320*/  PRMT R25, R14, 0x7632, R25 ;  /* 0x000076320e197816 */ /* 0x000fe40000000019 */
[----:B------:R-:W-:-:S02]  /*7f330*/  LEA.HI.X.SX32 R23, R3, R2, 0x1, P6 ;  /* 0x0000000203177211 */ /* 0x000fc400030f0eff */
[----:B----4-:R-:W-:Y:S02]  /*7f340*/  ISETP.LT.AND P1, PT, R15, c[0x0][0x17c], !P0 ;  /* 0x00005f000f007a0c */ /* 0x010fe40004721270 */
[----:B------:R-:W4:Y:S04]  /*7f350*/  LDL.LU R15, [R1+0x2000] ;  /* 0x00200000010f7983 */ /* 0x000f280000300800 */
[----:B------:R0:W-:Y:S01]  /*7f360*/  @P3 STG.E.U16 [R22.64], R25 ;  /* 0x0000001916003986 */ /* 0x0001e2000c101504 */
[----:B---3--:R-:W-:-:S03]  /*7f370*/  ISETP.LT.AND P4, PT, R9, c[0x0][0x17c], !P0 ;  /* 0x00005f0009007a0c */ /* 0x008fc60004781270 */
[----:B------:R-:W3:Y:S04]  /*7f380*/  LDL.LU R9, [R1+0x2004] ;  /* 0x0020040001097983 */ /* 0x000ee80000300800 */
[----:B-1----:R-:W3:Y:S01]  /*7f390*/  LDL.LU R14, [R1+0x80] ;  /* 0x00008000010e7983 */ /* 0x002ee20000300800 */
[----:B--2---:R-:W-:-:S03]  /*7f3a0*/  ISETP.LT.AND P3, PT, R4, c[0x0][0x17c], !P0 ;  /* 0x00005f0004007a0c */ /* 0x004fc60004761270 */
[----:B------:R-:W2:Y:S01]  /*7f3b0*/  LDL.LU R4, [R1+0x2008] ;  /* 0x0020080001047983 */ /* 0x000ea20000300800 */
[----:B------:R-:W-:-:S04]  /*7f3c0*/  IADD3 R24, R3, c[0x0][0x198], RZ ;  /* 0x0000660003187a10 */ /* 0x000fc80007ffe0ff */
        /* <DEDUP_REMOVED lines=239> */
[----:B------:R-:W-:-:S03]  /*802c0*/  IADD3 R24, R3, c[0x0][0x198], RZ ;  /* 0x0000660003187a10 */ /* 0x000fc60007ffe0ff */
[----:B------:R1:W-:Y:S01]  /*802d0*/  @P3 STG.E.U16 [R20.64], R14 ;  /* 0x0000000e14003986 */ /* 0x0003e2000c101504 */
[C---:B0-----:R-:W-:Y:S02]  /*802e0*/  LEA R22, P6, R3.reuse, R0, 0x1 ;  /* 0x0000000003167211 */ /* 0x041fe400078c08ff */
[----:B------:R-:W-:Y:S02]  /*802f0*/  PRMT R25, R14, 0x7632, R25 ;  /* 0x000076320e197816 */ /* 0x000fe40000000019 */
[----:B------:R-:W-:Y:S02]  /*80300*/  LEA.HI.X.SX32 R23, R3, R2, 0x1, P6 ;  /* 0x0000000203177211 */ /* 0x000fe400030f0eff */
[C---:B-1----:R-:W-:Y:S02]  /*80310*/  LEA R20, P6, R24.reuse, R0, 0x1 ;  /* 0x0000000018147211 */ /* 0x042fe400078c08ff */
[----:B----4-:R-:W-:Y:S02]  /*80320*/  ISETP.LT.AND P4, PT, R15, c[0x0][0x17c], !P0 ;  /* 0x00005f000f007a0c */ /* 0x010fe40004781270 */
[----:B------:R-:W-:Y:S01]  /*80330*/  LEA.HI.X.SX32 R21, R24, R2, 0x1, P6 ;  /* 0x0000000218157211 */ /* 0x000fe200030f0eff */
[----:B------:R-:W4:Y:S01]  /*80340*/  LDL.LU R15, [R1+0x2090] ;  /* 0x00209000010f7983 */ /* 0x000f220000300800 */
[----:B---3--:R-:W-:-:S03]  /*80350*/  ISETP.LT.AND P3, PT, R9, c[0x0][0x17c], !P0 ;  /* 0x00005f0009007a0c */ /* 0x008fc60004761270 */
[----:B------:R0:W-:Y:S04]  /*80360*/  @P5 STG.E.U16 [R22.64], R25 ;  /* 0x0000001916005986 */ /* 0x0001e8000c101504 */
[----:B------:R-:W3:Y:S04]  /*80370*/  LDL.LU R9, [R1+0x2094] ;  /* 0x0020940001097983 */ /* 0x000ee80000300800 */
[----:B------:R-:W3:Y:S04]  /*80380*/  LDL.LU R14, [R1+0x2c] ;  /* 0x00002c00010e7983 */ /* 0x000ee80000300800 */
[----:B------:R1:W-:Y:S01]  /*80390*/  @P2 STG.E.U16 [R20.64], R29 ;  /* 0x0000001d14002986 */ /* 0x0003e2000c101504 */
[----:B0-----:R-:W-:-:S02]  /*803a0*/  PRMT R25, R29, 0x7632, R25 ;  /* 0x000076321d197816 */ /* 0x001fc40000000019 */
[----:B--2---:R-:W-:Y:S02]  /*803b0*/  ISETP.LT.AND P5, PT, R4, c[0x0][0x17c], !P0 ;  /* 0x00005f0004007a0c */ /* 0x004fe400047a1270 */
[----:B------:R-:W2:Y:S04]  /*803c0*/  LDL.LU R4, [R1+0x2098] ;  /* 0x0020980001047983 */ /* 0x000ea80000300800 */
[----:B-1----:R-:W2:Y:S01]  /*803d0*/  LDL.LU R29, [R1+0x209c] ;  /* 0x00209c00011d7983 */ /* 0x002ea20000300800 */
[----:B------:R-:W-:-:S04]  /*803e0*/  IADD3 R3, R24, c[0x0][0x198], RZ ;  /* 0x0000660018037a10 */ /* 0x000fc80007ffe0ff */
[C---:B------:R-:W-:Y:S02]  /*803f0*/  LEA R22, P6, R3.reuse, R0, 0x1 ;  /* 0x0000000003167211 */ /* 0x040fe400078c08ff */
[C---:B------:R-:W-:Y:S02]  /*80400*/  IADD3 R24, R3.reuse, c[0x0][0x198], RZ ;  /* 0x0000660003187a10 */ /* 0x040fe40007ffe0ff */
[----:B------:R-:W-:Y:S02]  /*80410*/  LEA.HI.X.SX32 R23, R3, R2, 0x1, P6 ;  /* 0x0000000203177211 */ /* 0x000fe400030f0eff */
        /* <DEDUP_REMOVED lines=12> */
[----:B------:R-:W3:Y:S01]  /*804e0*/  LDL.LU R9, [R1+0x20a0] ;  /* 0x0020a00001097983 */ /* 0x000ee20000300800 */
[----:B--2---:R-:W-:-:S03]  /*804f0*/  ISETP.LT.AND P4, PT, R4, c[0x0][0x17c], !P0 ;  /* 0x00005f0004007a0c */ /* 0x004fc60004781270 */
[----:B------:R-:W2:Y:S01]  /*80500*/  LDL.LU R4, [R1+0x20a4] ;  /* 0x0020a40001047983 */ /* 0x000ea20000300800 */
[----:B------:R-:W-:-:S03]  /*80510*/  ISETP.LT.AND P3, PT, R29, c[0x0][0x17c], !P0 ;  /* 0x00005f001d007a0c */ /* 0x000fc60004761270 */
[----:B0-----:R-:W2:Y:S04]  /*80520*/  LDL.LU R8, [R1+0x4c] ;  /* 0x00004c0001087983 */ /* 0x001ea80000300800 */
[----:B------:R-:W2:Y:S01]  /*80530*/  LDL.LU R29, [R1+0x20a8] ;  /* 0x0020a800011d7983 */ /* 0x000ea20000300800 */
[----:B------:R-:W-:-:S04]  /*80540*/  IADD3 R21, R3, c[0x0][0x198], RZ ;  /* 0x0000660003157a10 */ /* 0x000fc80007ffe0ff */
[C---:B------:R-:W-:Y:S02]  /*80550*/  LEA R20, P6, R21.reuse, R0, 0x1 ;  /* 0x0000000015147211 */ /* 0x040fe400078c08ff */
[C---:B------:R-:W-:Y:S02]  /*80560*/  IADD3 R3, R21.reuse, c[0x0][0x198], RZ ;  /* 0x0000660015037a10 */ /* 0x040fe40007ffe0ff */
[----:B------:R-:W-:Y:S02]  /*80570*/  LEA.HI.X.SX32 R21, R21, R2, 0x1, P6 ;  /* 0x0000000215157211 */ /* 0x000fe400030f0eff */
[C---:B-1----:R-:W-:Y:S02]  /*80580*/  LEA R22, P6, R3.reuse, R0, 0x1 ;  /* 0x0000000003167211 */ /* 0x042fe400078c08ff */
[----:B------:R-:W-:Y:S01]  /*80590*/  IADD3 R25, R3, c[0x0][0x198], RZ ;  /* 0x0000660003197a10 */ /* 0x000fe20007ffe0ff */
[----:B------:R0:W-:Y:S01]  /*805a0*/  @P5 STG.E.U16 [R20.64], R14 ;  /* 0x0000000e14005986 */ /* 0x0001e2000c101504 */
[----:B------:R-:W-:-:S02]  /*805b0*/  PRMT R24, R14, 0x7632, R24 ;  /* 0x000076320e187816 */ /* 0x000fc40000000018 */
[----:B------:R-:W-:Y:S02]  /*805c0*/  LEA.HI.X.SX32 R23, R3, R2, 0x1, P6 ;  /* 0x0000000203177211 */ /* 0x000fe400030f0eff */
[----:B------:R-:W-:-:S03]  /*805d0*/  IADD3 R3, R25, c[0x0][0x198], RZ ;  /* 0x0000660019037a10 */ /* 0x000fc60007ffe0ff */
[----:B------:R1:W-:Y:S01]  /*805e0*/  @P2 STG.E.U16 [R22.64], R24 ;  /* 0x0000001816002986 */ /* 0x0003e2000c101504 */
[----:B0-----:R-:W-:-:S03]  /*805f0*/  LEA R20, P6, R25, R0, 0x1 ;  /* 0x0000000019147211 */ /* 0x001fc600078c08ff */
[----:B------:R-:W2:Y:S01]  /*80600*/  LDL.LU R14, [R1+0x231c] ;  /* 0x00231c00010e7983 */ /* 0x000ea20000300800 */
[----:B------:R-:W-:Y:S02]  /*80610*/  LEA.HI.X.SX32 R21, R25, R2, 0x1, P6 ;  /* 0x0000000219157211 */ /* 0x000fe400030f0eff */
[----:B-1----:R-:W-:Y:S02]  /*80620*/  LEA R22, P6, R3, R0, 0x1 ;  /* 0x0000000003167211 */ /* 0x002fe400078c08ff */
[----:B----4-:R-:W-:Y:S02]  /*80630*/  PRMT R24, R15, 0x7632, R24 ;  /* 0x000076320f187816 */ /* 0x010fe40000000018 */
[----:B------:R-:W-:Y:S02]  /*80640*/  LEA.HI.X.SX32 R23, R3, R2, 0x1, P6 ;  /* 0x0000000203177211 */ /* 0x000fe400030f0eff */
[----:B---3--:R-:W-:Y:S01]  /*80650*/  ISETP.LT.AND P5, PT, R9, c[0x0][0x17c], !P0 ;  /* 0x00005f0009007a0c */ /* 0x008fe200047a1270 */
[----:B------:R0:W-:Y:S04]  /*80660*/  @P1 STG.E.U16 [R20.64], R15 ;  /* 0x0000000f14001986 */ /* 0x0001e8000c101504 */
[----:B------:R-:W3:Y:S04]  /*80670*/  LDL.LU R9, [R1+0x5c] ;  /* 0x00005c0001097983 */ /* 0x000ee80000300800 */
[----:B------:R1:W-:Y:S01]  /*80680*/  @P4 STG.E.U16 [R22.64], R24 ;  /* 0x0000001816004986 */ /* 0x0003e2000c101504 */
[----:B--2---:R-:W-:-:S03]  /*80690*/  ISETP.LT.AND P2, PT, R4, c[0x0][0x17c], !P0 ;  /* 0x00005f0004007a0c */ /* 0x004fc60004741270 */
[----:B------:R-:W2:Y:S04]  /*806a0*/  LDL.LU R4, [R1+0x20b0] ;  /* 0x0020b00001047983 */ /* 0x000ea80000300800 */
[----:B0-----:R-:W4:Y:S01]  /*806b0*/  LDL.LU R15, [R1+0x2318] ;  /* 0x00231800010f7983 */ /* 0x001f220000300800 */
[----:B------:R-:W-:-:S03]  /*806c0*/  ISETP.LT.AND P1, PT, R29, c[0x0][0x17c], !P0 ;  /* 0x00005f001d007a0c */ /* 0x000fc60004721270 */
[----:B------:R-:W3:Y:S04]  /*806d0*/  LDL.LU R29, [R1+0x6c] ;  /* 0x00006c00011d7983 */ /* 0x000ee80000300800 */
[----:B-1----:R-:W3:Y:S01]  /*806e0*/  LDL.LU R23, [R1+0x20ac] ;  /* 0x0020ac0001177983 */ /* 0x002ee20000300800 */
[----:B------:R-:W-:-:S04]  /*806f0*/  IADD3 R25, R3, c[0x0][0x198], RZ ;  /* 0x0000660003197a10 */ /* 0x000fc80007ffe0ff */
[C---:B------:R-:W-:Y:S02]  /*80700*/  LEA R20, P6, R25.reuse, R0, 0x1 ;  /* 0x0000000019147211 */ /* 0x040fe400078c08ff */
[C---:B------:R-:W-:Y:S02]  /*80710*/  IADD3 R3, R25.reuse, c[0x0][0x198], RZ ;  /* 0x0000660019037a10 */ /* 0x040fe40007ffe0ff */
[----:B------:R-:W-:Y:S02]  /*80720*/  LEA.HI.X.SX32 R21, R25, R2, 0x1, P6 ;  /* 0x0000000219157211 */ /* 0x000fe400030f0eff */
[----:B------:R-:W-:Y:S02]  /*80730*/  LEA R22, P6, R3, R0, 0x1 ;  /* 0x0000000003167211 */ /* 0x000fe400078c08ff */
[----:B------:R-:W-:Y:S01]  /*80740*/  PRMT R24, R8, 0x7632, R24 ;  /* 0x0000763208187816 */ /* 0x000fe20000000018 */
[----:B------:R0:W-:Y:S01]  /*80750*/  @P3 STG.E.U16 [R20.64], R8 ;  /* 0x0000000814003986 */ /* 0x0001e2000c101504 */
[----:B--2---:R-:W-:-:S03]  /*80760*/  ISETP.LT.AND P3, PT, R4, c[0x0][0x17c], !P0 ;  /* 0x00005f0004007a0c */ /* 0x004fc60004761270 */
[----:B------:R-:W2:Y:S04]  /*80770*/  LDL.LU R4, [R1+0x20bc] ;  /* 0x0020bc0001047983 */ /* 0x000ea80000300800 */
[----:B0-----:R-:W2:Y:S01]  /*80780*/  LDL.LU R8, [R1+0x7c] ;  /* 0x00007c0001087983 */ /* 0x001ea20000300800 */
[----:B---3--:R-:W-:Y:S02]  /*80790*/  ISETP.LT.AND P4, PT, R23, c[0x0][0x17c], !P0 ;  /* 0x00005f0017007a0c */ /* 0x008fe40004781270 */
[----:B------:R-:W-:-:S05]  /*807a0*/  LEA.HI.X.SX32 R23, R3, R2, 0x1, P6 ;  /* 0x0000000203177211 */ /* 0x000fca00030f0eff */
[----:B------:R0:W-:Y:S04]  /*807b0*/  @P5 STG.E.U16 [R22.64], R24 ;  /* 0x0000001816005986 */ /* 0x0001e8000c101504 */
[----:B0-----:R-:W3:Y:S01]  /*807c0*/  LDL.LU R23, [R1+0x20b4] ;  /* 0x0020b40001177983 */ /* 0x001ee20000300800 */
[----:B------:R-:W-:-:S04]  /*807d0*/  IADD3 R25, R3, c[0x0][0x198], RZ ;  /* 0x0000660003197a10 */ /* 0x000fc80007ffe0ff */
[C---:B------:R-:W-:Y:S02]  /*807e0*/  LEA R20, P6, R25.reuse, R0, 0x1 ;  /* 0x0000000019147211 */ /* 0x040fe400078c08ff */
[C---:B------:R-:W-:Y:S02]  /*807f0*/  IADD3 R3, R25.reuse, c[0x0][0x198], RZ ;  /* 0x0000660019037a10 */ /* 0x040fe40007ffe0ff */
[----:B------:R-:W-:Y:S02]  /*80800*/  LEA.HI.X.SX32 R21, R25, R2, 0x1, P6 ;  /* 0x0000000219157211 */ /* 0x000fe400030f0eff */
[C---:B------:R-:W-:Y:S02]  /*80810*/  LEA R22, P6, R3.reuse, R0, 0x1 ;  /* 0x0000000003167211 */ /* 0x040fe400078c08ff */
[----:B------:R-:W-:Y:S02]  /*80820*/  IADD3 R25, R3, c[0x0][0x198], RZ ;  /* 0x0000660003197a10 */ /* 0x000fe40007ffe0ff */
[----:B---3--:R-:W-:-:S02]  /*80830*/  ISETP.LT.AND P5, PT, R23, c[0x0][0x17c], !P0 ;  /* 0x00005f0017007a0c */ /* 0x008fc400047a1270 */
[----:B------:R-:W-:Y:S02]  /*80840*/  LEA.HI.X.SX32 R23, R3, R2, 0x1, P6 ;  /* 0x0000000203177211 */ /* 0x000fe400030f0eff */
[----:B------:R-:W3:Y:S01]  /*80850*/  LDL.LU R3, [R1+0x20b8] ;  /* 0x0020b80001037983 */ /* 0x000ee20000300800 */
[----:B------:R-:W-:-:S03]  /*80860*/  PRMT R24, R9, 0x7632, R24 ;  /* 0x0000763209187816 */ /* 0x000fc60000000018 */
[----:B------:R0:W-:Y:S04]  /*80870*/  @P2 STG.E.U16 [R20.64], R9 ;  /* 0x0000000914002986 */ /* 0x0001e8000c101504 */
[----:B------:R1:W-:Y:S01]  /*80880*/  @P1 STG.E.U16 [R22.64], R24 ;  /* 0x0000001816001986 */ /* 0x0003e2000c101504 */
[----:B0-----:R-:W-:-:S03]  /*80890*/  LEA R20, P6, R25, R0, 0x1 ;  /* 0x0000000019147211 */ /* 0x001fc600078c08ff */
[----:B------:R-:W4:Y:S01]  /*808a0*/  LDL.LU R9, [R1+0x8c] ;  /* 0x00008c0001097983 */ /* 0x000f220000300800 */
[----:B------:R-:W-:Y:S02]  /*808b0*/  LEA.HI.X.SX32 R21, R25, R2, 0x1, P6 ;  /* 0x0000000219157211 */ /* 0x000fe400030f0eff */
[----:B--2---:R-:W-:Y:S02]  /*808c0*/  ISETP.LT.AND P1, PT, R4, c[0x0][0x17c], !P0 ;  /* 0x00005f0004007a0c */ /* 0x004fe40004721270 */
[----:B------:R-:W2:Y:S01]  /*808d0*/  LDL.LU R4, [R1+0x9c] ;  /* 0x00009c0001047983 */ /* 0x000ea20000300800 */
[----:B-1----:R-:W-:-:S03]  /*808e0*/  PRMT R24, R29, 0x7632, R24 ;  /* 0x000076321d187816 */ /* 0x002fc60000000018 */
[----:B------:R0:W-:Y:S01]  /*808f0*/  @P4 STG.E.U16 [R20.64], R29 ;  /* 0x0000001d14004986 */ /* 0x0001e2000c101504 */
[----:B---3--:R-:W-:Y:S02]  /*80900*/  ISETP.LT.AND P2, PT, R3, c[0x0][0x17c], !P0 ;  /* 0x00005f0003007a0c */ /* 0x008fe40004741270 */
[----:B------:R-:W-:-:S04]  /*80910*/  IADD3 R3, R25, c[0x0][0x198], RZ ;  /* 0x0000660019037a10 */ /* 0x000fc80007ffe0ff */
[C---:B------:R-:W-:Y:S02]  /*80920*/  LEA R22, P6, R3.reuse, R0, 0x1 ;  /* 0x0000000003167211 */ /* 0x040fe400078c08ff */
[C---:B------:R-:W-:Y:S02]  /*80930*/  IADD3 R25, R3.reuse, c[0x0][0x198], RZ ;  /* 0x0000660003197a10 */ /* 0x040fe40007ffe0ff */
[----:B------:R-:W-:Y:S02]  /*80940*/  LEA.HI.X.SX32 R23, R3, R2, 0x1, P6 ;  /* 0x0000000203177211 */ /* 0x000fe400030f0eff */
[----:B------:R-:W3:Y:S04]  /*80950*/  LDL.LU R3, [R1+0x20c0] ;  /* 0x0020c00001037983 */ /* 0x000ee80000300800 */
[----:B0-----:R-:W2:Y:S04]  /*80960*/  LDL.LU R29, [R1+0x2314] ;  /* 0x00231400011d7983 */ /* 0x001ea80000300800 */
[----:B------:R0:W-:Y:S04]  /*80970*/  @P3 STG.E.U16 [R22.64], R24 ;  /* 0x0000001816003986 */ /* 0x0001e8000c101504 */
[----:B0-----:R-:W2:Y:S01]  /*80980*/  LDL.LU R23, [R1+0x20c4] ;  /* 0x0020c40001177983 */ /* 0x001ea20000300800 */
[----:B------:R-:W-:-:S04]  /*80990*/  LEA R20, P6, R25, R0, 0x1 ;  /* 0x0000000019147211 */ /* 0x000fc800078c08ff */
[----:B------:R-:W-:Y:S02]  /*809a0*/  LEA.HI.X.SX32 R21, R25, R2, 0x1, P6 ;  /* 0x0000000219157211 */ /* 0x000fe400030f0eff */
[----:B------:R-:W-:-:S03]  /*809b0*/  PRMT R24, R8, 0x7632, R24 ;  /* 0x0000763208187816 */ /* 0x000fc60000000018 */
[----:B------:R0:W-:Y:S01]  /*809c0*/  @P5 STG.E.U16 [R20.64], R8 ;  /* 0x0000000814005986 */ /* 0x0001e2000c101504 */
[----:B---3--:R-:W-:Y:S02]  /*809d0*/  ISETP.LT.AND P4, PT, R3, c[0x0][0x17c], !P0 ;  /* 0x00005f0003007a0c */ /* 0x008fe40004781270 */
[----:B------:R-:W-:-:S04]  /*809e0*/  IADD3 R3, R25, c[0x0][0x198], RZ ;  /* 0x0000660019037a10 */ /* 0x000fc80007ffe0ff */
[C---:B------:R-:W-:Y:S02]  /*809f0*/  LEA R22, P6, R3.reuse, R0, 0x1 ;  /* 0x0000000003167211 */ /* 0x040fe400078c08ff */
[----:B------:R-:W-:Y:S02]  /*80a00*/  IADD3 R25, R3, c[0x0][0x198], RZ ;  /* 0x0000660003197a10 */ /* 0x000fe40007ffe0ff */
[----:B--2---:R-:W-:Y:S02]  /*80a10*/  ISETP.LT.AND P3, PT, R23, c[0x0][0x17c], !P0 ;  /* 0x00005f0017007a0c */ /* 0x004fe40004761270 */
[----:B------:R-:W-:Y:S02]  /*80a20*/  LEA.HI.X.SX32 R23, R3, R2, 0x1, P6 ;  /* 0x0000000203177211 */ /* 0x000fe400030f0eff */
[----:B------:R-:W2:Y:S04]  /*80a30*/  LDL.LU R3, [R1+0x20c8] ;  /* 0x0020c80001037983 */ /* 0x000ea80000300800 */
[----:B0-----:R-:W3:Y:S04]  /*80a40*/  LDL.LU R8, [R1+0x2310] ;  /* 0x0023100001087983 */ /* 0x001ee80000300800 */
[----:B------:R0:W-:Y:S04]  /*80a50*/  @P2 STG.E.U16 [R22.64], R24 ;  /* 0x0000001816002986 */ /* 0x0001e8000c101504 */
[----:B0-----:R-:W3:Y:S01]  /*80a60*/  LDL.LU R23, [R1+0x20cc] ;  /* 0x0020cc0001177983 */ /* 0x001ee20000300800 */
[----:B------:R-:W-:-:S04]  /*80a70*/  LEA R20, P6, R25, R0, 0x1 ;  /* 0x0000000019147211 */ /* 0x000fc800078c08ff */
[----:B------:R-:W-:Y:S02]  /*80a80*/  LEA.HI.X.SX32 R21, R25, R2, 0x1, P6 ;  /* 0x0000000219157211 */ /* 0x000fe400030f0eff */
[----:B----4-:R-:W-:-:S03]  /*80a90*/  PRMT R24, R9, 0x7632, R24 ;  /* 0x0000763209187816 */ /* 0x010fc60000000018 */
[----:B------:R0:W-:Y:S01]  /*80aa0*/  @P1 STG.E.U16 [R20.64], R9 ;  /* 0x0000000914001986 */ /* 0x0001e2000c101504 */
[----:B--2---:R-:W-:Y:S02]  /*80ab0*/  ISETP.LT.AND P5, PT, R3, c[0x0][0x17c], !P0 ;  /* 0x00005f0003007a0c */ /* 0x004fe400047a1270 */
[----:B------:R-:W-:-:S04]  /*80ac0*/  IADD3 R3, R25, c[0x0][0x198], RZ ;  /* 0x0000660019037a10 */ /* 0x000fc80007ffe0ff */
[C---:B------:R-:W-:Y:S02]  /*80ad0*/  LEA R22, P6, R3.reuse, R0, 0x1 ;  /* 0x0000000003167211 */ /* 0x040fe400078c08ff */
[----:B------:R-:W-:Y:S02]  /*80ae0*/  IADD3 R25, R3, c[0x0][0x198], RZ ;  /* 0x0000660003197a10 */ /* 0x000fe40007ffe0ff */
[----:B---3--:R-:W-:Y:S02]  /*80af0*/  ISETP.LT.AND P2, PT, R23, c[0x0][0x17c], !P0 ;  /* 0x00005f0017007a0c */ /* 0x008fe40004741270 */
[----:B------:R-:W-:Y:S02]  /*80b00*/  LEA.HI.X.SX32 R23, R3, R2, 0x1, P6 ;  /* 0x0000000203177211 */ /* 0x000fe400030f0eff */
[----:B------:R-:W2:Y:S04]  /*80b10*/  LDL.LU R3, [R1+0x20d0] ;  /* 0x0020d00001037983 */ /* 0x000ea80000300800 */
[----:B0-----:R-:W3:Y:S04]  /*80b20*/  LDL.LU R9, [R1+0x230c] ;  /* 0x00230c0001097983 */ /* 0x001ee80000300800 */
[----:B------:R0:W-:Y:S04]  /*80b30*/  @P4 STG.E.U16 [R22.64], R24 ;  /* 0x0000001816004986 */ /* 0x0001e8000c101504 */
[----:B0-----:R-:W4:Y:S01]  /*80b40*/  LDL.LU R23, [R1+0x20d4] ;  /* 0x0020d40001177983 */ /* 0x001f220000300800 */
[----:B------:R-:W-:-:S04]  /*80b50*/  LEA R20, P6, R25, R0, 0x1 ;  /* 0x0000000019147211 */ /* 0x000fc800078c08ff */
[----:B------:R-:W-:Y:S02]  /*80b60*/  LEA.HI.X.SX32 R21, R25, R2, 0x1, P6 ;  /* 0x0000000219157211 */ /* 0x000fe400030f0eff */
[----:B------:R-:W-:-:S03]  /*80b70*/  PRMT R24, R4, 0x7632, R24 ;  /* 0x0000763204187816 */ /* 0x000fc60000000018 */
[----:B------:R0:W-:Y:S01]  /*80b80*/  @P3 STG.E.U16 [R20.64], R4 ;  /* 0x0000000414003986 */ /* 0x0001e2000c101504 */
[----:B--2---:R-:W-:Y:S02]  /*80b90*/  ISETP.LT.AND P1, PT, R3, c[0x0][0x17c], !P0 ;  /* 0x00005f0003007a0c */ /* 0x004fe40004721270 */
[----:B------:R-:W-:-:S04]  /*80ba0*/  IADD3 R3, R25, c[0x0][0x198], RZ ;  /* 0x0000660019037a10 */ /* 0x000fc80007ffe0ff */
[C---:B------:R-:W-:Y:S02]  /*80bb0*/  LEA R22, P6, R3.reuse, R0, 0x1 ;  /* 0x0000000003167211 */ /* 0x040fe400078c08ff */
[----:B------:R-:W-:Y:S02]  /*80bc0*/  IADD3 R25, R3, c[0x0][0x198], RZ ;  /* 0x0000660003197a10 */ /* 0x000fe40007ffe0ff */
[----:B----4-:R-:W-:Y:S02]  /*80bd0*/  ISETP.LT.AND P4, PT, R23, c[0x0][0x17c], !P0 ;  /* 0x00005f0017007a0c */ /* 0x010fe40004781270 */
[----:B------:R-:W-:Y:S02]  /*80be0*/  LEA.HI.X.SX32 R23, R3, R2, 0x1, P6 ;  /* 0x0000000203177211 */ /* 0x000fe400030f0eff */
[----:B------:R-:W2:Y:S04]  /*80bf0*/  LDL.LU R3, [R1+0x20d8] ;  /* 0x0020d80001037983 */ /* 0x000ea80000300800 */
[----:B0-----:R-:W4:Y:S04]  /*80c00*/  LDL.LU R4, [R1+0x2308] ;  /* 0x0023080001047983 */ /* 0x001f280000300800 */
[----:B------:R0:W-:Y:S04]  /*80c10*/  @P5 STG.E.U16 [R22.64], R24 ;  /* 0x0000001816005986 */ /* 0x0001e8000c101504 */
[----:B0-----:R-:W3:Y:S04]  /*80c20*/  LDL.LU R22, [R1] ;  /* 0x0000000001167983 */ /* 0x001ee80000300800 */
[----:B------:R-:W4:Y:S01]  /*80c30*/  LDL.LU R23, [R1+0x20dc] ;  /* 0x0020dc0001177983 */ /* 0x000f220000300800 */
[----:B------:R-:W-:-:S04]  /*80c40*/  LEA R20, P6, R25, R0, 0x1 ;  /* 0x0000000019147211 */ /* 0x000fc800078c08ff */
[----:B------:R-:W-:Y:S02]  /*80c50*/  LEA.HI.X.SX32 R21, R25, R2, 0x1, P6 ;  /* 0x0000000219157211 */ /* 0x000fe400030f0eff */
[----:B--2---:R-:W-:Y:S02]  /*80c60*/  ISETP.LT.AND P3, PT, R3, c[0x0][0x17c], !P0 ;  /* 0x00005f0003007a0c */ /* 0x004fe40004761270 */
[----:B------:R-:W-:Y:S01]  /*80c70*/  IADD3 R3, R25, c[0x0][0x198], RZ ;  /* 0x0000660019037a10 */ /* 0x000fe20007ffe0ff */
[----:B---3--:R-:W-:Y:S01]  /*80c80*/  IMAD.MOV.U32 R24, RZ, RZ, R22 ;  /* 0x000000ffff187224 */ /* 0x008fe200078e0016 */
[----:B----4-:R-:W-:-:S03]  /*80c90*/  ISETP.LT.AND P5, PT, R23, c[0x0][0x17c], !P0 ;  /* 0x00005f0017007a0c */ /* 0x010fc600047a1270 */
[----:B------:R-:W-:Y:S01]  /*80ca0*/  IMAD.MOV.U32 R23, RZ, RZ, R24 ;  /* 0x000000ffff177224 */ /* 0x000fe200078e0018 */
[C---:B------:R-:W-:Y:S02]  /*80cb0*/  LEA R22, P6, R3.reuse, R0, 0x1 ;  /* 0x0000000003167211 */ /* 0x040fe400078c08ff */
[C---:B------:R-:W-:Y:S02]  /*80cc0*/  IADD3 R24, R3.reuse, c[0x0][0x198], RZ ;  /* 0x0000660003187a10 */ /* 0x040fe40007ffe0ff */
[----:B------:R0:W-:Y:S02]  /*80cd0*/  @P2 STG.E.U16 [R20.64], R23 ;  /* 0x0000001714002986 */ /* 0x0001e4000c101504 */
[----:B0-----:R-:W-:Y:S01]  /*80ce0*/  IMAD.MOV.U32 R21, RZ, RZ, R23 ;  /* 0x000000ffff157224 */ /* 0x001fe200078e0017 */
[----:B------:R-:W-:Y:S02]  /*80cf0*/  LEA.HI.X.SX32 R23, R3, R2, 0x1, P6 ;  /* 0x0000000203177211 */ /* 0x000fe400030f0eff */
[----:B------:R-:W2:Y:S01]  /*80d00*/  LDL.LU R3, [R1+0x20e0] ;  /* 0x0020e00001037983 */ /* 0x000ea20000300800 */
[----:B------:R-:W-:-:S02]  /*80d10*/  LEA R20, P6, R24, R0, 0x1 ;  /* 0x0000000018147211 */ /* 0x000fc400078c08ff */
[----:B------:R-:W-:Y:S02]  /*80d20*/  PRMT R25, R21, 0x7632, R25 ;  /* 0x0000763215197816 */ /* 0x000fe40000000019 */
[C---:B------:R-:W-:Y:S02]  /*80d30*/  LEA.HI.X.SX32 R21, R24.reuse, R2, 0x1, P6 ;  /* 0x0000000218157211 */ /* 0x040fe400030f0eff */
[----:B--2---:R-:W-:Y:S02]  /*80d40*/  ISETP.LT.AND P2, PT, R3, c[0x0][0x17c], !P0 ;  /* 0x00005f0003007a0c */ /* 0x004fe40004741270 */
[----:B------:R-:W-:Y:S02]  /*80d50*/  IADD3 R3, R24, c[0x0][0x198], RZ ;  /* 0x0000660018037a10 */ /* 0x000fe40007ffe0ff */
[----:B------:R-:W2:Y:S04]  /*80d60*/  LDL.LU R24, [R1+0x20e4] ;  /* 0x0020e40001187983 */ /* 0x000ea80000300800 */
[----:B------:R0:W-:Y:S02]  /*80d70*/  @P1 STG.E.U16 [R22.64], R25 ;  /* 0x0000001916001986 */ /* 0x0001e4000c101504 */
[----:B0-----:R-:W-:-:S02]  /*80d80*/  LEA R22, P6, R3, R0, 0x1 ;  /* 0x0000000003167211 */ /* 0x001fc400078c08ff */
[----:B------:R-:W3:Y:S02]  /*80d90*/  LDL.LU R25, [R1+0x20f0] ;  /* 0x0020f00001197983 */ /* 0x000ee40000300800 */
[C---:B------:R-:W-:Y:S02]  /*80da0*/  LEA.HI.X.SX32 R23, R3.reuse, R2, 0x1, P6 ;  /* 0x0000000203177211 */ /* 0x040fe400030f0eff */
[----:B--2---:R-:W-:Y:S02]  /*80db0*/  ISETP.LT.AND P1, PT, R24, c[0x0][0x17c], !P0 ;  /* 0x00005f0018007a0c */ /* 0x004fe40004721270 */
[----:B------:R-:W-:Y:S02]  /*80dc0*/  IADD3 R24, R3, c[0x0][0x198], RZ ;  /* 0x0000660003187a10 */ /* 0x000fe40007ffe0ff */
[----:B------:R-:W2:Y:S04]  /*80dd0*/  LDL.LU R3, [R1+0x20e8] ;  /* 0x0020e80001037983 */ /* 0x000ea80000300800 */
[----:B------:R0:W-:Y:S02]  /*80de0*/  @P4 STG.E.U16 [R20.64], R8 ;  /* 0x0000000814004986 */ /* 0x0001e4000c101504 */
[----:B0-----:R-:W-:-:S04]  /*80df0*/  LEA R20, P6, R24, R0, 0x1 ;  /* 0x0000000018147211 */ /* 0x001fc800078c08ff */
[C---:B------:R-:W-:Y:S02]  /*80e00*/  LEA.HI.X.SX32 R21, R24.reuse, R2, 0x1, P6 ;  /* 0x0000000218157211 */ /* 0x040fe400030f0eff */
[----:B--2---:R-:W-:Y:S02]  /*80e10*/  ISETP.LT.AND P4, PT, R3, c[0x0][0x17c], !P0 ;  /* 0x00005f0003007a0c */ /* 0x004fe40004781270 */
[----:B------:R-:W-:Y:S02]  /*80e20*/  IADD3 R3, R24, c[0x0][0x198], RZ ;  /* 0x0000660018037a10 */ /* 0x000fe40007ffe0ff */
[----:B------:R-:W2:Y:S01]  /*80e30*/  LDL.LU R24, [R1+0x20ec] ;  /* 0x0020ec0001187983 */ /* 0x000ea20000300800 */
[----:B------:R-:W-:-:S05]  /*80e40*/  PRMT R8, R8, 0x7632, R8 ;  /* 0x0000763208087816 */ /* 0x000fca0000000008 */
[----:B------:R0:W-:Y:S04]  /*80e50*/  @P3 STG.E.U16 [R22.64], R8 ;  /* 0x0000000816003986 */ /* 0x0001e8000c101504 */
[----:B------:R1:W-:Y:S01]  /*80e60*/  @P5 STG.E.U16 [R20.64], R12 ;  /* 0x0000000c14005986 */ /* 0x0003e2000c101504 */
[C---:B0-----:R-:W-:Y:S02]  /*80e70*/  LEA R22, P6, R3.reuse, R0, 0x1 ;  /* 0x0000000003167211 */ /* 0x041fe400078c08ff */
[C---:B------:R-:W-:Y:S02]  /*80e80*/  IADD3 R8, R3.reuse, c[0x0][0x198], RZ ;  /* 0x0000660003087a10 */ /* 0x040fe40007ffe0ff */
[----:B------:R-:W-:Y:S02]  /*80e90*/  LEA.HI.X.SX32 R23, R3, R2, 0x1, P6 ;  /* 0x0000000203177211 */ /* 0x000fe400030f0eff */
[----:B-1----:R-:W-:-:S02]  /*80ea0*/  LEA R20, P6, R8, R0, 0x1 ;  /* 0x0000000008147211 */ /* 0x002fc400078c08ff */
[----:B---3--:R-:W-:Y:S02]  /*80eb0*/  ISETP.LT.AND P5, PT, R25, c[0x0][0x17c], !P0 ;  /* 0x00005f0019007a0c */ /* 0x008fe400047a1270 */
[C---:B------:R-:W-:Y:S02]  /*80ec0*/  IADD3 R3, R8.reuse, c[0x0][0x198], RZ ;  /* 0x0000660008037a10 */ /* 0x040fe40007ffe0ff */
[----:B------:R-:W-:Y:S02]  /*80ed0*/  LEA.HI.X.SX32 R21, R8, R2, 0x1, P6 ;  /* 0x0000000208157211 */ /* 0x000fe400030f0eff */
[----:B------:R-:W-:-:S05]  /*80ee0*/  PRMT R12, R12, 0x7632, R12 ;  /* 0x000076320c0c7816 */ /* 0x000fca000000000c */
[----:B------:R0:W-:Y:S04]  /*80ef0*/  @P2 STG.E.U16 [R22.64], R12 ;  /* 0x0000000c16002986 */ /* 0x0001e8000c101504 */
[----:B------:R1:W-:Y:S01]  /*80f00*/  @P1 STG.E.U16 [R20.64], R16 ;  /* 0x0000001014001986 */ /* 0x0003e2000c101504 */
[----:B0-----:R-:W-:Y:S02]  /*80f10*/  PRMT R12, R16, 0x7632, R12 ;  /* 0x00007632100c7816 */ /* 0x001fe4000000000c */
[----:B--2---:R-:W-:Y:S02]  /*80f20*/  ISETP.LT.AND P3, PT, R24, c[0x0][0x17c], !P0 ;  /* 0x00005f0018007a0c */ /* 0x004fe40004761270 */
[----:B------:R-:W2:Y:S04]  /*80f30*/  LDL.LU R24, [R1+0x20f8] ;  /* 0x0020f80001187983 */ /* 0x000ea80000300800 */
[----:B------:R-:W3:Y:S04]  /*80f40*/  LDL.LU R25, [R1+0x20fc] ;  /* 0x0020fc0001197983 */ /* 0x000ee80000300800 */
[----:B------:R-:W4:Y:S04]  /*80f50*/  LDL.LU R8, [R1+0x20f4] ;  /* 0x0020f40001087983 */ /* 0x000f280000300800 */
[----:B-1----:R-:W2:Y:S01]  /*80f60*/  LDL.LU R16, [R1+0x2100] ;  /* 0x0021000001107983 */ /* 0x002ea20000300800 */
[----:B------:R-:W-:-:S04]  /*80f70*/  LEA R22, P6, R3, R0, 0x1 ;  /* 0x0000000003167211 */ /* 0x000fc800078c08ff */
[----:B------:R-:W-:-:S05]  /*80f80*/  LEA.HI.X.SX32 R23, R3, R2, 0x1, P6 ;  /* 0x0000000203177211 */ /* 0x000fca00030f0eff */
[----:B------:R0:W-:Y:S01]  /*80f90*/  @P4 STG.E.U16 [R22.64], R12 ;  /* 0x0000000c16004986 */ /* 0x0001e2000c101504 */
[----:B----4-:R-:W-:Y:S02]  /*80fa0*/  ISETP.LT.AND P2, PT, R8, c[0x0][0x17c], !P0 ;  /* 0x00005f0008007a0c */ /* 0x010fe40004741270 */
[----:B------:R-:W-:-:S04]  /*80fb0*/  IADD3 R8, R3, c[0x0][0x198], RZ ;  /* 0x0000660003087a10 */ /* 0x000fc80007ffe0ff */
[C---:B------:R-:W-:Y:S02]  /*80fc0*/  LEA R20, P6, R8.reuse, R0, 0x1 ;  /* 0x0000000008147211 */ /* 0x040fe400078c08ff */
[C---:B------:R-:W-:Y:S02]  /*80fd0*/  IADD3 R3, R8.reuse, c[0x0][0x198], RZ ;  /* 0x0000660008037a10 */ /* 0x040fe40007ffe0ff */
[----:B------:R-:W-:Y:S02]  /*80fe0*/  LEA.HI.X.SX32 R21, R8, R2, 0x1, P6 ;  /* 0x0000000208157211 */ /* 0x000fe400030f0eff */
[----:B0-----:R-:W-:-:S03]  /*80ff0*/  LEA R22, P6, R3, R0, 0x1 ;  /* 0x0000000003167211 */ /* 0x001fc600078c08ff */
[----:B------:R0:W-:Y:S01]  /*81000*/  @P3 STG.E.U16 [R20.64], R4 ;  /* 0x0000000414003986 */ /* 0x0001e2000c101504 */
[----:B------:R-:W-:Y:S02]  /*81010*/  LEA.HI.X.SX32 R23, R3, R2, 0x1, P6 ;  /* 0x0000000203177211 */ /* 0x000fe400030f0eff */
[----:B--2---:R-:W-:Y:S02]  /*81020*/  ISETP.LT.AND P1, PT, R24, c[0x0][0x17c], !P0 ;  /* 0x00005f0018007a0c */ /* 0x004fe40004721270 */
[----:B------:R-:W2:Y:S01]  /*81030*/  LDL.LU R24, [R1+0x2104] ;  /* 0x0021040001187983 */ /* 0x000ea20000300800 */
[----:B---3--:R-:W-:Y:S02]  /*81040*/  ISETP.LT.AND P4, PT, R25, c[0x0][0x17c], !P0 ;  /* 0x00005f0019007a0c */ /* 0x008fe40004781270 */
[----:B------:R-:W-:Y:S01]  /*81050*/  ISETP.LT.AND P3, PT, R16, c[0x0][0x17c], !P0 ;  /* 0x00005f0010007a0c */ /* 0x000fe20004761270 */
[----:B------:R-:W3:Y:S01]  /*81060*/  LDL.LU R25, [R1+0x2108] ;  /* 0x0021080001197983 */ /* 0x000ee20000300800 */
[----:B0-----:R-:W-:-:S03]  /*81070*/  PRMT R4, R4, 0x7632, R4 ;  /* 0x0000763204047816 */ /* 0x001fc60000000004 */
[----:B------:R-:W4:Y:S04]  /*81080*/  LDL.LU R16, [R1+0x210c] ;  /* 0x00210c0001107983 */ /* 0x000f280000300800 */
[----:B------:R0:W-:Y:S04]  /*81090*/  @P5 STG.E.U16 [R22.64], R4 ;  /* 0x0000000416005986 */ /* 0x0001e8000c101504 */
[----:B0-----:R-:W3:Y:S01]  /*810a0*/  LDL.LU R4, [R1+0x1a0] ;  /* 0x0001a00001047983 */ /* 0x001ee20000300800 */
[----:B------:R-:W-:-:S04]  /*810b0*/  IADD3 R8, R3, c[0x0][0x198], RZ ;  /* 0x0000660003087a10 */ /* 0x000fc80007ffe0ff */
[C---:B------:R-:W-:Y:S02]  /*810c0*/  LEA R20, P6, R8.reuse, R0, 0x1 ;  /* 0x0000000008147211 */ /* 0x040fe400078c08ff */
[C---:B------:R-:W-:Y:S02]  /*810d0*/  IADD3 R3, R8.reuse, c[0x0][0x198], RZ ;  /* 0x0000660008037a10 */ /* 0x040fe40007ffe0ff */
[----:B------:R-:W-:Y:S02]  /*810e0*/  LEA.HI.X.SX32 R21, R8, R2, 0x1, P6 ;  /* 0x0000000208157211 */ /* 0x000fe400030f0eff */
[C---:B------:R-:W-:Y:S02]  /*810f0*/  LEA R22, P6, R3.reuse, R0, 0x1 ;  /* 0x0000000003167211 */ /* 0x040fe400078c08ff */
[----:B--2---:R-:W-:Y:S02]  /*81100*/  ISETP.LT.AND P5, PT, R24, c[0x0][0x17c], !P0 ;  /* 0x00005f0018007a0c */ /* 0x004fe400047a1270 */
[----:B------:R-:W2:Y:S01]  /*81110*/  LDL.LU R24, [R1+0x2110] ;  /* 0x0021100001187983 */ /* 0x000ea20000300800 */
[----:B---3--:R-:W-:Y:S01]  /*81120*/  IMAD.MOV.U32 R23, RZ, RZ, R4 ;  /* 0x000000ffff177224 */ /* 0x008fe200078e0004 */
[----:B------:R-:W-:-:S04]  /*81130*/  IADD3 R4, R3, c[0x0][0x198], RZ ;  /* 0x0000660003047a10 */ /* 0x000fc80007ffe0ff */
[----:B------:R0:W-:Y:S01]  /*81140*/  @P2 STG.E.U16 [R20.64], R23 ;  /* 0x0000001714002986 */ /* 0x0001e2000c101504 */
[----:B------:R-:W-:-:S03]  /*81150*/  ISETP.LT.AND P2, PT, R25, c[0x0][0x17c], !P0 ;  /* 0x00005f0019007a0c */ /* 0x000fc60004741270 */
[----:B------:R-:W3:Y:S01]  /*81160*/  LDL.LU R25, [R1+0x2114] ;  /* 0x0021140001197983 */ /* 0x000ee20000300800 */
[----:B0-----:R-:W-:Y:S01]  /*81170*/  IMAD.MOV.U32 R21, RZ, RZ, R23 ;  /* 0x000000ffff157224 */ /* 0x001fe200078e0017 */
[----:B------:R-:W-:Y:S02]  /*81180*/  LEA.HI.X.SX32 R23, R3, R2, 0x1, P6 ;  /* 0x0000000203177211 */ /* 0x000fe400030f0eff */
[C---:B------:R-:W-:Y:S02]  /*81190*/  LEA R20, P6, R4.reuse, R0, 0x1 ;  /* 0x0000000004147211 */ /* 0x040fe400078c08ff */
[----:B------:R-:W-:Y:S02]  /*811a0*/  PRMT R8, R21, 0x7632, R8 ;  /* 0x0000763215087816 */ /* 0x000fe40000000008 */
[C---:B------:R-:W-:Y:S02]  /*811b0*/  IADD3 R3, R4.reuse, c[0x0][0x198], RZ ;  /* 0x0000660004037a10 */ /* 0x040fe40007ffe0ff */
[----:B------:R-:W-:Y:S01]  /*811c0*/  LEA.HI.X.SX32 R21, R4, R2, 0x1, P6 ;  /* 0x0000000204157211 */ /* 0x000fe200030f0eff */
[----:B------:R-:W-:Y:S01]  /*811d0*/  IMAD.MOV.U32 R4, RZ, RZ, R10 ;  /* 0x000000ffff047224 */ /* 0x000fe200078e000a */
[----:B------:R0:W-:Y:S01]  /*811e0*/  @P1 STG.E.U16 [R22.64], R8 ;  /* 0x0000000816001986 */ /* 0x0001e2000c101504 */
[----:B----4-:R-:W-:-:S03]  /*811f0*/  ISETP.LT.AND P1, PT, R16, c[0x0][0x17c], !P0 ;  /* 0x00005f0010007a0c */ /* 0x010fc60004721270 */
[----:B------:R-:W4:Y:S04]  /*81200*/  LDL.LU R10, [R1+0x2304] ;  /* 0x00230400010a7983 */ /* 0x000f280000300800 */
[----:B------:R-:W4:Y:S01]  /*81210*/  LDL.LU R16, [R1+0x2118] ;  /* 0x0021180001107983 */ /* 0x000f220000300800 */
[----:B0-----:R-:W-:Y:S01]  /*81220*/  IMAD.MOV.U32 R23, RZ, RZ, R4 ;  /* 0x000000ffff177224 */ /* 0x001fe200078e0004 */
[C---:B------:R-:W-:Y:S02]  /*81230*/  LEA R22, P6, R3.reuse, R0, 0x1 ;  /* 0x0000000003167211 */ /* 0x040fe400078c08ff */
[C---:B------:R-:W-:Y:S02]  /*81240*/  IADD3 R4, R3.reuse, c[0x0][0x198], RZ ;  /* 0x0000660003047a10 */ /* 0x040fe40007ffe0ff */
[----:B------:R0:W-:Y:S02]  /*81250*/  @P4 STG.E.U16 [R20.64], R23 ;  /* 0x0000001714004986 */ /* 0x0001e4000c101504 */
[----:B0-----:R-:W-:Y:S01]  /*81260*/  IMAD.MOV.U32 R21, RZ, RZ, R23 ;  /* 0x000000ffff157224 */ /* 0x001fe200078e0017 */
[----:B------:R-:W-:-:S02]  /*81270*/  LEA.HI.X.SX32 R23, R3, R2, 0x1, P6 ;  /* 0x0000000203177211 */ /* 0x000fc400030f0eff */
[C---:B------:R-:W-:Y:S02]  /*81280*/  LEA R20, P6, R4.reuse, R0, 0x1 ;  /* 0x0000000004147211 */ /* 0x040fe400078c08ff */
[----:B------:R-:W-:Y:S02]  /*81290*/  PRMT R8, R21, 0x7632, R8 ;  /* 0x0000763215087816 */ /* 0x000fe40000000008 */
[C---:B------:R-:W-:Y:S02]  /*812a0*/  IADD3 R3, R4.reuse, c[0x0][0x198], RZ ;  /* 0x0000660004037a10 */ /* 0x040fe40007ffe0ff */
[----:B------:R-:W-:Y:S01]  /*812b0*/  LEA.HI.X.SX32 R21, R4, R2, 0x1, P6 ;  /* 0x0000000204157211 */ /* 0x000fe200030f0eff */
[----:B------:R-:W-:Y:S01]  /*812c0*/  IMAD.MOV.U32 R4, RZ, RZ, R5 ;  /* 0x000000ffff047224 */ /* 0x000fe200078e0005 */
[----:B------:R0:W-:Y:S03]  /*812d0*/  @P3 STG.E.U16 [R22.64], R8 ;  /* 0x0000000816003986 */ /* 0x0001e6000c101504 */
[----:B0-----:R-:W-:Y:S01]  /*812e0*/  IMAD.MOV.U32 R23, RZ, RZ, R4 ;  /* 0x000000ffff177224 */ /* 0x001fe200078e0004 */
[----:B------:R-:W-:-:S02]  /*812f0*/  LEA R22, P6, R3, R0, 0x1 ;  /* 0x0000000003167211 */ /* 0x000fc400078c08ff */
[C---:B------:R-:W-:Y:S02]  /*81300*/  IADD3 R4, R3.reuse, c[0x0][0x198], RZ ;  /* 0x0000660003047a10 */ /* 0x040fe40007ffe0ff */
[----:B------:R0:W-:Y:S02]  /*81310*/  @P5 STG.E.U16 [R20.64], R23 ;  /* 0x0000001714005986 */ /* 0x0001e4000c101504 */
[----:B0-----:R-:W-:Y:S01]  /*81320*/  IMAD.MOV.U32 R21, RZ, RZ, R23 ;  /* 0x000000ffff157224 */ /* 0x001fe200078e0017 */
[----:B------:R-:W-:Y:S02]  /*81330*/  LEA.HI.X.SX32 R23, R3, R2, 0x1, P6 ;  /* 0x0000000203177211 */ /* 0x000fe400030f0eff */
[C---:B------:R-:W-:Y:S02]  /*81340*/  LEA R20, P6, R4.reuse, R0, 0x1 ;  /* 0x0000000004147211 */ /* 0x040fe400078c08ff */
[----:B------:R-:W-:Y:S02]  /*81350*/  PRMT R8, R21, 0x7632, R8 ;  /* 0x0000763215087816 */ /* 0x000fe40000000008 */
[----:B------:R-:W-:-:S02]  /*81360*/  IADD3 R3, R4, c[0x0][0x198], RZ ;  /* 0x0000660004037a10 */ /* 0x000fc40007ffe0ff */
[----:B------:R-:W-:Y:S02]  /*81370*/  LEA.HI.X.SX32 R21, R4, R2, 0x1, P6 ;  /* 0x0000000204157211 */ /* 0x000fe400030f0eff */
[----:B--2---:R-:W-:Y:S02]  /*81380*/  ISETP.LT.AND P4, PT, R24, c[0x0][0x17c], !P0 ;  /* 0x00005f0018007a0c */ /* 0x004fe40004781270 */
[----:B------:R-:W2:Y:S04]  /*81390*/  LDL.LU R24, [R1+0x211c] ;  /* 0x00211c0001187983 */ /* 0x000ea80000300800 */
[----:B------:R-:W2:Y:S01]  /*813a0*/  LDL.LU R5, [R1+0x2300] ;  /* 0x0023000001057983 */ /* 0x000ea20000300800 */
[----:B---3--:R-:W-:-:S03]  /*813b0*/  ISETP.LT.AND P3, PT, R25, c[0x0][0x17c], !P0 ;  /* 0x00005f0019007a0c */ /* 0x008fc60004761270 */
[----:B------:R-:W3:Y:S01]  /*813c0*/  LDL.LU R25, [R1+0x2120] ;  /* 0x0021200001197983 */ /* 0x000ee20000300800 */
[----:B----4-:R-:W-:-:S03]  /*813d0*/  ISETP.LT.AND P5, PT, R16, c[0x0][0x17c], !P0 ;  /* 0x00005f0010007a0c */ /* 0x010fc600047a1270 */
[----:B------:R-:W4:Y:S04]  /*813e0*/  LDL.LU R16, [R1+0x2124] ;  /* 0x0021240001107983 */ /* 0x000f280000300800 */
[----:B------:R-:W3:Y:S04]  /*813f0*/  LDL.LU R4, [R1+0x4] ;  /* 0x0000040001047983 */ /* 0x000ee80000300800 */
[----:B------:R0:W-:Y:S02]  /*81400*/  @P2 STG.E.U16 [R22.64], R8 ;  /* 0x0000000816002986 */ /* 0x0001e4000c101504 */
[----:B0-----:R-:W-:-:S02]  /*81410*/  LEA R22, P6, R3, R0, 0x1 ;  /* 0x0000000003167211 */ /* 0x001fc400078c08ff */
[----:B--2---:R-:W-:Y:S02]  /*81420*/  ISETP.LT.AND P2, PT, R24, c[0x0][0x17c], !P0 ;  /* 0x00005f0018007a0c */ /* 0x004fe40004741270 */
[----:B------:R-:W2:Y:S01]  /*81430*/  LDL.LU R24, [R1+0x2128] ;  /* 0x0021280001187983 */ /* 0x000ea20000300800 */
[----:B---3--:R-:W-:-:S05]  /*81440*/  IMAD.MOV.U32 R23, RZ, RZ, R4 ;  /* 0x000000ffff177224 */ /* 0x008fca00078e0004 */
[----:B------:R0:W-:Y:S01]  /*81450*/  @P1 STG.E.U16 [R20.64], R23 ;  /* 0x0000001714001986 */ /* 0x0001e2000c101504 */
[----:B------:R-:W-:-:S03]  /*81460*/  ISETP.LT.AND P1, PT, R25, c[0x0][0x17c], !P0 ;  /* 0x00005f0019007a0c */ /* 0x000fc60004721270 */
[----:B------:R-:W3:Y:S01]  /*81470*/  LDL.LU R25, [R1+0x212c] ;  /* 0x00212c0001197983 */ /* 0x000ee20000300800 */
[----:B0-----:R-:W-:Y:S01]  /*81480*/  IMAD.MOV.U32 R21, RZ, RZ, R23 ;  /* 0x000000ffff157224 */ /* 0x001fe200078e0017 */
[----:B------:R-:W-:-:S04]  /*81490*/  LEA.HI.X.SX32 R23, R3, R2, 0x1, P6 ;  /* 0x0000000203177211 */ /* 0x000fc800030f0eff */
[----:B------:R-:W-:-:S05]  /*814a0*/  PRMT R8, R21, 0x7632, R8 ;  /* 0x0000763215087816 */ /* 0x000fca0000000008 */
[----:B------:R0:W-:Y:S01]  /*814b0*/  @P4 STG.E.U16 [R22.64], R8 ;  /* 0x0000000816004986 */ /* 0x0001e2000c101504 */
[----:B----4-:R-:W-:-:S03]  /*814c0*/  ISETP.LT.AND P4, PT, R16, c[0x0][0x17c], !P0 ;  /* 0x00005f0010007a0c */ /* 0x010fc60004781270 */
[----:B------:R-:W4:Y:S01]  /*814d0*/  LDL.LU R16, [R1+0x2130] ;  /* 0x0021300001107983 */ /* 0x000f220000300800 */
[----:B------:R-:W-:-:S04]  /*814e0*/  IADD3 R4, R3, c[0x0][0x198], RZ ;  /* 0x0000660003047a10 */ /* 0x000fc80007ffe0ff */
[C---:B------:R-:W-:Y:S02]  /*814f0*/  LEA R20, P6, R4.reuse, R0, 0x1 ;  /* 0x0000000004147211 */ /* 0x040fe400078c08ff */
[C---:B------:R-:W-:Y:S02]  /*81500*/  IADD3 R3, R4.reuse, c[0x0][0x198], RZ ;  /* 0x0000660004037a10 */ /* 0x040fe40007ffe0ff */
[----:B------:R-:W-:Y:S02]  /*81510*/  LEA.HI.X.SX32 R21, R4, R2, 0x1, P6 ;  /* 0x0000000204157211 */ /* 0x000fe400030f0eff */
[C---:B0-----:R-:W-:Y:S02]  /*81520*/  LEA R22, P6, R3.reuse, R0, 0x1 ;  /* 0x0000000003167211 */ /* 0x041fe400078c08ff */
[C---:B------:R-:W-:Y:S02]  /*81530*/  IADD3 R4, R3.reuse, c[0x0][0x198], RZ ;  /* 0x0000660003047a10 */ /* 0x040fe40007ffe0ff */
[----:B------:R-:W-:-:S02]  /*81540*/  LEA.HI.X.SX32 R23, R3, R2, 0x1, P6 ;  /* 0x0000000203177211 */ /* 0x000fc400030f0eff */
[C---:B------:R-:W-:Y:S01]  /*81550*/  LEA R8, P6, R4.reuse, R0, 0x1 ;  /* 0x0000000004087211 */ /* 0x040fe200078c08ff */
[----:B------:R0:W-:Y:S01]  /*81560*/  @P3 STG.E.U16 [R20.64], R9 ;  /* 0x0000000914003986 */ /* 0x0001e2000c101504 */
[----:B------:R-:W-:Y:S02]  /*81570*/  IADD3 R3, R4, c[0x0][0x198], RZ ;  /* 0x0000660004037a10 */ /* 0x000fe40007ffe0ff */
[----:B------:R-:W-:-:S05]  /*81580*/  PRMT R12, R9, 0x7632, R12 ;  /* 0x00007632090c7816 */ /* 0x000fca000000000c */
[----:B------:R-:W-:Y:S01]  /*81590*/  @P5 STG.E.U16 [R22.64], R12 ;  /* 0x0000000c16005986 */ /* 0x000fe2000c101504 */
[----:B0-----:R-:W-:Y:S02]  /*815a0*/  LEA.HI.X.SX32 R9, R4, R2, 0x1, P6 ;  /* 0x0000000204097211 */ /* 0x001fe400030f0eff */
[----:B------:R-:W-:-:S03]  /*815b0*/  LEA R20, P6, R3, R0, 0x1 ;  /* 0x0000000003147211 */ /* 0x000fc600078c08ff */
[----:B------:R0:W-:Y:S01]  /*815c0*/  @P2 STG.E.U16 [R8.64], R13 ;  /* 0x0000000d08002986 */ /* 0x0001e2000c101504 */
[----:B------:R-:W-:Y:S02]  /*815d0*/  LEA.HI.X.SX32 R21, R3, R2, 0x1, P6 ;  /* 0x0000000203157211 */ /* 0x000fe400030f0eff */
[----:B0-----:R-:W-:-:S05]  /*815e0*/  PRMT R13, R13, 0x7632, R13 ;  /* 0x000076320d0d7816 */ /* 0x001fca000000000d */
[----:B------:R0:W-:Y:S01]  /*815f0*/  @P1 STG.E.U16 [R20.64], R13 ;  /* 0x0000000d14001986 */ /* 0x0001e2000c101504 */
[----:B--2---:R-:W-:-:S03]  /*81600*/  ISETP.LT.AND P3, PT, R24, c[0x0][0x17c], !P0 ;  /* 0x00005f0018007a0c */ /* 0x004fc60004761270 */
[----:B------:R-:W2:Y:S04]  /*81610*/  LDL.LU R24, [R1+0x2134] ;  /* 0x0021340001187983 */ /* 0x000ea80000300800 */
[----:B------:R-:W2:Y:S01]  /*81620*/  LDL.LU R22, [R1+0x2138] ;  /* 0x0021380001167983 */ /* 0x000ea20000300800 */
[----:B---3--:R-:W-:Y:S02]  /*81630*/  ISETP.LT.AND P5, PT, R25, c[0x0][0x17c], !P0 ;  /* 0x00005f0019007a0c */ /* 0x008fe400047a1270 */
[----:B----4-:R-:W-:Y:S02]  /*81640*/  ISETP.LT.AND P2, PT, R16, c[0x0][0x17c], !P0 ;  /* 0x00005f0010007a0c */ /* 0x010fe40004741270 */
[----:B------:R-:W3:Y:S04]  /*81650*/  LDL.LU R16, [R1+0x213c] ;  /* 0x00213c0001107983 */ /* 0x000ee80000300800 */
[----:B------:R-:W4:Y:S04]  /*81660*/  LDL.LU R25, [R1+0x1a4] ;  /* 0x0001a40001197983 */ /* 0x000f280000300800 */
[----:B0-----:R-:W3:Y:S01]  /*81670*/  LDL.LU R20, [R1+0x2140] ;  /* 0x0021400001147983 */ /* 0x001ee20000300800 */
        /* <DEDUP_REMOVED lines=8> */
[C---:B0-----:R-:W-:Y:S02]  /*81700*/  LEA R8, P6, R4.reuse, R0, 0x1 ;  /* 0x0000000004087211 */ /* 0x041fe400078c08ff */
[----:B------:R-:W-:Y:S02]  /*81710*/  PRMT R17, R17, 0x7632, R17 ;  /* 0x0000763211117816 */ /* 0x000fe40000000011 */
[----:B------:R-:W-:-:S03]  /*81720*/  LEA.HI.X.SX32 R9, R4, R2, 0x1, P6 ;  /* 0x0000000204097211 */ /* 0x000fc600030f0eff */
[----:B------:R0:W-:Y:S04]  /*81730*/  @P3 STG.E.U16 [R12.64], R17 ;  /* 0x000000110c003986 */ /* 0x0001e8000c101504 */
[----:B------:R1:W-:Y:S01]  /*81740*/  @P5 STG.E.U16 [R8.64], R5 ;  /* 0x0000000508005986 */ /* 0x0003e2000c101504 */
[----:B--2---:R-:W-:-:S03]  /*81750*/  ISETP.LT.AND P4, PT, R22, c[0x0][0x17c], !P0 ;  /* 0x00005f0016007a0c */ /* 0x004fc60004781270 */
[----:B------:R-:W2:Y:S04]  /*81760*/  LDL.LU R22, [R1+0x2144] ;  /* 0x0021440001167983 */ /* 0x000ea80000300800 */
[----:B------:R-:W2:Y:S01]  /*81770*/  LDL.LU R21, [R1+0x2148] ;  /* 0x0021480001157983 */ /* 0x000ea20000300800 */
[----:B---3--:R-:W-:-:S03]  /*81780*/  ISETP.LT.AND P5, PT, R20, c[0x0][0x17c], !P0 ;  /* 0x00005f0014007a0c */ /* 0x008fc600047a1270 */
[----:B------:R-:W3:Y:S04]  /*81790*/  LDL.LU R20, [R1+0x214c] ;  /* 0x00214c0001147983 */ /* 0x000ee80000300800 */
[----:B0-----:R-:W3:Y:S01]  /*817a0*/  LDL.LU R17, [R1+0x2150] ;  /* 0x0021500001117983 */ /* 0x001ee20000300800 */
[----:B------:R-:W-:Y:S02]  /*817b0*/  IADD3 R3, R4, c[0x0][0x198], RZ ;  /* 0x0000660004037a10 */ /* 0x000fe40007ffe0ff */
[----:B------:R-:W-:Y:S02]  /*817c0*/  ISETP.LT.AND P3, PT, R16, c[0x0][0x17c], !P0 ;  /* 0x00005f0010007a0c */ /* 0x000fe40004761270 */
[C---:B------:R-:W-:Y:S02]  /*817d0*/  LEA R12, P6, R3.reuse, R0, 0x1 ;  /* 0x00000000030c7211 */ /* 0x040fe400078c08ff */
[----:B------:R-:W-:-:S02]  /*817e0*/  IADD3 R16, R3, c[0x0][0x198], RZ ;  /* 0x0000660003107a10 */ /* 0x000fc40007ffe0ff */
[----:B------:R-:W-:Y:S02]  /*817f0*/  ISETP.LT.AND P1, PT, R24, c[0x0][0x17c], !P0 ;  /* 0x00005f0018007a0c */ /* 0x000fe40004721270 */
[----:B------:R-:W-:Y:S02]  /*81800*/  LEA.HI.X.SX32 R13, R3, R2, 0x1, P6 ;  /* 0x00000002030d7211 */ /* 0x000fe400030f0eff */
[----:B-1----:R-:W-:Y:S02]  /*81810*/  PRMT R8, R5, 0x7632, R8 ;  /* 0x0000763205087816 */ /* 0x002fe40000000008 */
[C---:B------:R-:W-:Y:S02]  /*81820*/  LEA R4, P6, R16.reuse, R0, 0x1 ;  /* 0x0000000010047211 */ /* 0x040fe400078c08ff */
[C---:B------:R-:W-:Y:S01]  /*81830*/  IADD3 R3, R16.reuse, c[0x0][0x198], RZ ;  /* 0x0000660010037a10 */ /* 0x040fe20007ffe0ff */
[----:B------:R0:W-:Y:S01]  /*81840*/  @P2 STG.E.U16 [R12.64], R8 ;  /* 0x000000080c002986 */ /* 0x0001e2000c101504 */
[----:B------:R-:W-:-:S02]  /*81850*/  LEA.HI.X.SX32 R5, R16, R2, 0x1, P6 ;  /* 0x0000000210057211 */ /* 0x000fc400030f0eff */
[----:B0-----:R-:W-:Y:S02]  /*81860*/  LEA R8, P6, R3, R0, 0x1 ;  /* 0x0000000003087211 */ /* 0x001fe400078c08ff */
[----:B----4-:R-:W-:Y:S02]  /*81870*/  PRMT R13, R25, 0x7632, R13 ;  /* 0x00007632190d7816 */ /* 0x010fe4000000000d */
[----:B------:R-:W-:Y:S01]  /*81880*/  LEA.HI.X.SX32 R9, R3, R2, 0x1, P6 ;  /* 0x0000000203097211 */ /* 0x000fe200030f0eff */
[----:B------:R0:W-:Y:S04]  /*81890*/  @P1 STG.E.U16 [R4.64], R25 ;  /* 0x0000001904001986 */ /* 0x0001e8000c101504 */
[----:B------:R1:W-:Y:S01]  /*818a0*/  @P4 STG.E.U16 [R8.64], R13 ;  /* 0x0000000d08004986 */ /* 0x0003e2000c101504 */
[----:B--2---:R-:W-:-:S03]  /*818b0*/  ISETP.LT.AND P1, PT, R21, c[0x0][0x17c], !P0 ;  /* 0x00005f0015007a0c */ /* 0x004fc60004721270 */
[----:B------:R-:W2:Y:S04]  /*818c0*/  LDL.LU R21, [R1+0x2154] ;  /* 0x0021540001157983 */ /* 0x000ea80000300800 */
[----:B0-----:R-:W4:Y:S01]  /*818d0*/  LDL.LU R25, [R1+0x8] ;  /* 0x0000080001197983 */ /* 0x001f220000300800 */
[----:B---3--:R-:W-:-:S03]  /*818e0*/  ISETP.LT.AND P4, PT, R20, c[0x0][0x17c], !P0 ;  /* 0x00005f0014007a0c */ /* 0x008fc60004781270 */
[----:B------:R-:W3:Y:S01]  /*818f0*/  LDL.LU R20, [R1+0x2158] ;  /* 0x0021580001147983 */ /* 0x000ee20000300800 */
[----:B------:R-:W-:-:S04]  /*81900*/  IADD3 R12, R3, c[0x0][0x198], RZ ;  /* 0x00006600030c7a10 */ /* 0x000fc80007ffe0ff */
[----:B------:R-:W-:-:S04]  /*81910*/  LEA R4, P6, R12, R0, 0x1 ;  /* 0x000000000c047211 */ /* 0x000fc800078c08ff */
[----:B------:R-:W-:Y:S02]  /*81920*/  LEA.HI.X.SX32 R5, R12, R2, 0x1, P6 ;  /* 0x000000020c057211 */ /* 0x000fe400030f0eff */
[----:B-1----:R-:W-:-:S03]  /*81930*/  PRMT R13, R11, 0x7632, R13 ;  /* 0x000076320b0d7816 */ /* 0x002fc6000000000d */
[----:B------:R0:W-:Y:S01]  /*81940*/  @P3 STG.E.U16 [R4.64], R11 ;  /* 0x0000000b04003986 */ /* 0x0001e2000c101504 */
[----:B------:R-:W-:-:S03]  /*81950*/  ISETP.LT.AND P3, PT, R17, c[0x0][0x17c], !P0 ;  /* 0x00005f0011007a0c */ /* 0x000fc60004761270 */
[----:B0-----:R-:W4:Y:S04]  /*81960*/  LDL.LU R11, [R1+0x22fc] ;  /* 0x0022fc00010b7983 */ /* 0x001f280000300800 */
[----:B------:R-:W4:Y:S01]  /*81970*/  LDL.LU R17, [R1+0x215c] ;  /* 0x00215c0001117983 */ /* 0x000f220000300800 */
[----:B------:R-:W-:Y:S02]  /*81980*/  IADD3 R3, R12, c[0x0][0x198], RZ ;  /* 0x000066000c037a10 */ /* 0x000fe40007ffe0ff */
[----:B------:R-:W-:Y:S02]  /*81990*/  ISETP.LT.AND P2, PT, R22, c[0x0][0x17c], !P0 ;  /* 0x00005f0016007a0c */ /* 0x000fe40004741270 */
[C---:B------:R-:W-:Y:S01]  /*819a0*/  LEA R8, P6, R3.reuse, R0, 0x1 ;  /* 0x0000000003087211 */ /* 0x040fe200078c08ff */
[----:B------:R-:W4:Y:S01]  /*819b0*/  LDL.LU R22, [R1+0x2160] ;  /* 0x0021600001167983 */ /* 0x000f220000300800 */
[----:B------:R-:W-:-:S02]  /*819c0*/  IADD3 R12, R3, c[0x0][0x198], RZ ;  /* 0x00006600030c7a10 */ /* 0x000fc40007ffe0ff */
[----:B------:R-:W-:Y:S02]  /*819d0*/  LEA.HI.X.SX32 R9, R3, R2, 0x1, P6 ;  /* 0x0000000203097211 */ /* 0x000fe400030f0eff */
[----:B------:R-:W-:-:S04]  /*819e0*/  LEA R4, P6, R12, R0, 0x1 ;  /* 0x000000000c047211 */ /* 0x000fc800078c08ff */
[----:B------:R-:W-:Y:S01]  /*819f0*/  LEA.HI.X.SX32 R5, R12, R2, 0x1, P6 ;  /* 0x000000020c057211 */ /* 0x000fe200030f0eff */
[----:B------:R0:W-:Y:S04]  /*81a00*/  @P5 STG.E.U16 [R8.64], R13 ;  /* 0x0000000d08005986 */ /* 0x0001e8000c101504 */
[----:B------:R1:W-:Y:S01]  /*81a10*/  @P2 STG.E.U16 [R4.64], R6 ;  /* 0x0000000604002986 */ /* 0x0003e2000c101504 */
[----:B0-----:R-:W-:-:S03]  /*81a20*/  PRMT R13, R6, 0x7632, R13 ;  /* 0x00007632060d7816 */ /* 0x001fc6000000000d */
[----:B-1----:R-:W4:Y:S01]  /*81a30*/  LDL.LU R6, [R1+0x22f8] ;  /* 0x0022f80001067983 */ /* 0x002f220000300800 */
[----:B--2---:R-:W-:-:S03]  /*81a40*/  ISETP.LT.AND P5, PT, R21, c[0x0][0x17c], !P0 ;  /* 0x00005f0015007a0c */ /* 0x004fc600047a1270 */
[----:B------:R-:W2:Y:S01]  /*81a50*/  LDL.LU R21, [R1+0x2164] ;  /* 0x0021640001157983 */ /* 0x000ea20000300800 */
[----:B---3--:R-:W-:-:S03]  /*81a60*/  ISETP.LT.AND P2, PT, R20, c[0x0][0x17c], !P0 ;  /* 0x00005f0014007a0c */ /* 0x008fc60004741270 */
[----:B------:R-:W3:Y:S01]  /*81a70*/  LDL.LU R20, [R1+0x216c] ;  /* 0x00216c0001147983 */ /* 0x000ee20000300800 */
[----:B------:R-:W-:-:S04]  /*81a80*/  IADD3 R3, R12, c[0x0][0x198], RZ ;  /* 0x000066000c037a10 */ /* 0x000fc80007ffe0ff */
[----:B------:R-:W-:-:S04]  /*81a90*/  LEA R8, P6, R3, R0, 0x1 ;  /* 0x0000000003087211 */ /* 0x000fc800078c08ff */
[----:B------:R-:W-:-:S05]  /*81aa0*/  LEA.HI.X.SX32 R9, R3, R2, 0x1, P6 ;  /* 0x0000000203097211 */ /* 0x000fca00030f0eff */
[----:B------:R0:W-:Y:S01]  /*81ab0*/  @P1 STG.E.U16 [R8.64], R13 ;  /* 0x0000000d08001986 */ /* 0x0001e2000c101504 */
[----:B----4-:R-:W-:-:S03]  /*81ac0*/  ISETP.LT.AND P1, PT, R17, c[0x0][0x17c], !P0 ;  /* 0x00005f0011007a0c */ /* 0x010fc60004721270 */
[----:B------:R-:W4:Y:S01]  /*81ad0*/  LDL.LU R17, [R1+0x2168] ;  /* 0x0021680001117983 */ /* 0x000f220000300800 */
[----:B------:R-:W-:Y:S02]  /*81ae0*/  IADD3 R12, R3, c[0x0][0x198], RZ ;  /* 0x00006600030c7a10 */ /* 0x000fe40007ffe0ff */
[----:B0-----:R-:W-:Y:S01]  /*81af0*/  PRMT R13, R25, 0x7632, R13 ;  /* 0x00007632190d7816 */ /* 0x001fe2000000000d */
[----:B------:R-:W4:Y:S01]  /*81b00*/  LDL.LU R23, [R1+0x2174] ;  /* 0x0021740001177983 */ /* 0x000f220000300800 */
[C---:B------:R-:W-:Y:S02]  /*81b10*/  LEA R4, P6, R12.reuse, R0, 0x1 ;  /* 0x000000000c047211 */ /* 0x040fe400078c08ff */
[C---:B------:R-:W-:Y:S02]  /*81b20*/  IADD3 R3, R12.reuse, c[0x0][0x198], RZ ;  /* 0x000066000c037a10 */ /* 0x040fe40007ffe0ff */
[----:B------:R-:W-:Y:S02]  /*81b30*/  LEA.HI.X.SX32 R5, R12, R2, 0x1, P6 ;  /* 0x000000020c057211 */ /* 0x000fe400030f0eff */
[----:B------:R-:W-:-:S02]  /*81b40*/  LEA R8, P6, R3, R0, 0x1 ;  /* 0x0000000003087211 */ /* 0x000fc400078c08ff */
[C---:B------:R-:W-:Y:S01]  /*81b50*/  IADD3 R12, R3.reuse, c[0x0][0x198], RZ ;  /* 0x00006600030c7a10 */ /* 0x040fe20007ffe0ff */
[----:B------:R0:W-:Y:S01]  /*81b60*/  @P4 STG.E.U16 [R4.64], R25 ;  /* 0x0000001904004986 */ /* 0x0001e2000c101504 */
[----:B------:R-:W-:Y:S02]  /*81b70*/  LEA.HI.X.SX32 R9, R3, R2, 0x1, P6 ;  /* 0x0000000203097211 */ /* 0x000fe400030f0eff */
[----:B0-----:R-:W-:-:S04]  /*81b80*/  LEA R4, P6, R12, R0, 0x1 ;  /* 0x000000000c047211 */ /* 0x001fc800078c08ff */
[----:B------:R-:W-:Y:S01]  /*81b90*/  LEA.HI.X.SX32 R5, R12, R2, 0x1, P6 ;  /* 0x000000020c057211 */ /* 0x000fe200030f0eff */
[----:B------:R0:W-:Y:S04]  /*81ba0*/  @P3 STG.E.U16 [R8.64], R13 ;  /* 0x0000000d08003986 */ /* 0x0001e8000c101504 */
[----:B------:R1:W-:Y:S01]  /*81bb0*/  @P5 STG.E.U16 [R4.64], R10 ;  /* 0x0000000a04005986 */ /* 0x0003e2000c101504 */
[----:B---3--:R-:W-:-:S03]  /*81bc0*/  ISETP.LT.AND P5, PT, R20, c[0x0][0x17c], !P0 ;  /* 0x00005f0014007a0c */ /* 0x008fc600047a1270 */
[----:B------:R-:W3:Y:S01]  /*81bd0*/  LDL.LU R20, [R1+0x2170] ;  /* 0x0021700001147983 */ /* 0x000ee20000300800 */
[----:B------:R-:W-:-:S04]  /*81be0*/  IADD3 R3, R12, c[0x0][0x198], RZ ;  /* 0x000066000c037a10 */ /* 0x000fc80007ffe0ff */
[C---:B0-----:R-:W-:Y:S02]  /*81bf0*/  LEA R8, P6, R3.reuse, R0, 0x1 ;  /* 0x0000000003087211 */ /* 0x041fe400078c08ff */
[----:B-1----:R-:W-:Y:S02]  /*81c00*/  PRMT R10, R10, 0x7632, R10 ;  /* 0x000076320a0a7816 */ /* 0x002fe4000000000a */
[----:B------:R-:W-:Y:S02]  /*81c10*/  LEA.HI.X.SX32 R9, R3, R2, 0x1, P6 ;  /* 0x0000000203097211 */ /* 0x000fe400030f0eff */
[----:B------:R-:W-:Y:S02]  /*81c20*/  ISETP.LT.AND P4, PT, R22, c[0x0][0x17c], !P0 ;  /* 0x00005f0016007a0c */ /* 0x000fe40004781270 */
[----:B--2---:R-:W-:Y:S01]  /*81c30*/  ISETP.LT.AND P3, PT, R21, c[0x0][0x17c], !P0 ;  /* 0x00005f0015007a0c */ /* 0x004fe20004761270 */
[----:B------:R0:W-:Y:S04]  /*81c40*/  @P2 STG.E.U16 [R8.64], R10 ;  /* 0x0000000a08002986 */ /* 0x0001e8000c101504 */
[----:B------:R-:W2:Y:S04]  /*81c50*/  LDL.LU R22, [R1+0x217c] ;  /* 0x00217c0001167983 */ /* 0x000ea80000300800 */
[----:B------:R-:W2:Y:S01]  /*81c60*/  LDL.LU R21, [R1+0x2178] ;  /* 0x0021780001157983 */ /* 0x000ea20000300800 */
[----:B----4-:R-:W-:-:S03]  /*81c70*/  ISETP.LT.AND P2, PT, R17, c[0x0][0x17c], !P0 ;  /* 0x00005f0011007a0c */ /* 0x010fc60004741270 */
[----:B------:R-:W4:Y:S04]  /*81c80*/  LDL.LU R17, [R1+0x2184] ;  /* 0x0021840001117983 */ /* 0x000f280000300800 */
[----:B------:R-:W2:Y:S01]  /*81c90*/  LDL.LU R13, [R1+0x2180] ;  /* 0x00218000010d7983 */ /* 0x000ea20000300800 */
[----:B------:R-:W-:-:S03]  /*81ca0*/  IADD3 R12, R3, c[0x0][0x198], RZ ;  /* 0x00006600030c7a10 */ /* 0x000fc60007ffe0ff */
[----:B------:R-:W2:Y:S01]  /*81cb0*/  LDL.LU R25, [R1+0x1a8] ;  /* 0x0001a80001197983 */ /* 0x000ea20000300800 */
[C---:B------:R-:W-:Y:S02]  /*81cc0*/  LEA R4, P6, R12.reuse, R0, 0x1 ;  /* 0x000000000c047211 */ /* 0x040fe400078c08ff */
[C---:B------:R-:W-:Y:S02]  /*81cd0*/  IADD3 R3, R12.reuse, c[0x0][0x198], RZ ;  /* 0x000066000c037a10 */ /* 0x040fe40007ffe0ff */
[----:B------:R-:W-:Y:S02]  /*81ce0*/  LEA.HI.X.SX32 R5, R12, R2, 0x1, P6 ;  /* 0x000000020c057211 */ /* 0x000fe400030f0eff */
[----:B0-----:R-:W-:-:S03]  /*81cf0*/  LEA R8, P6, R3, R0, 0x1 ;  /* 0x0000000003087211 */ /* 0x001fc600078c08ff */
[----:B------:R0:W-:Y:S01]  /*81d00*/  @P1 STG.E.U16 [R4.64], R14 ;  /* 0x0000000e04001986 */ /* 0x0001e2000c101504 */
[----:B------:R-:W-:Y:S02]  /*81d10*/  LEA.HI.X.SX32 R9, R3, R2, 0x1, P6 ;  /* 0x0000000203097211 */ /* 0x000fe400030f0eff */
[----:B0-----:R-:W-:-:S05]  /*81d20*/  PRMT R14, R14, 0x7632, R14 ;  /* 0x000076320e0e7816 */ /* 0x001fca000000000e */
[----:B------:R0:W-:Y:S01]  /*81d30*/  @P4 STG.E.U16 [R8.64], R14 ;  /* 0x0000000e08004986 */ /* 0x0001e2000c101504 */
[----:B------:R-:W-:Y:S02]  /*81d40*/  IADD3 R10, R3, c[0x0][0x198], RZ ;  /* 0x00006600030a7a10 */ /* 0x000fe40007ffe0ff */
[----:B---3--:R-:W-:Y:S02]  /*81d50*/  ISETP.LT.AND P4, PT, R20, c[0x0][0x17c], !P0 ;  /* 0x00005f0014007a0c */ /* 0x008fe40004781270 */
[----:B------:R-:W3:Y:S04]  /*81d60*/  LDL.LU R20, [R1+0x218c] ;  /* 0x00218c0001147983 */ /* 0x000ee80000300800 */
[----:B0-----:R-:W3:Y:S01]  /*81d70*/  LDL.LU R14, [R1+0x2188] ;  /* 0x00218800010e7983 */ /* 0x001ee20000300800 */
[----:B------:R-:W-:-:S02]  /*81d80*/  LEA R4, P6, R10, R0, 0x1 ;  /* 0x000000000a047211 */ /* 0x000fc400078c08ff */
[C---:B------:R-:W-:Y:S02]  /*81d90*/  IADD3 R3, R10.reuse, c[0x0][0x198], RZ ;  /* 0x000066000a037a10 */ /* 0x040fe40007ffe0ff */
[----:B------:R-:W-:Y:S02]  /*81da0*/  LEA.HI.X.SX32 R5, R10, R2, 0x1, P6 ;  /* 0x000000020a057211 */ /* 0x000fe400030f0eff */
[C---:B------:R-:W-:Y:S02]  /*81db0*/  LEA R8, P6, R3.reuse, R0, 0x1 ;  /* 0x0000000003087211 */ /* 0x040fe400078c08ff */
[C---:B------:R-:W-:Y:S01]  /*81dc0*/  IADD3 R10, R3.reuse, c[0x0][0x198], RZ ;  /* 0x00006600030a7a10 */ /* 0x040fe20007ffe0ff */
[----:B------:R0:W-:Y:S01]  /*81dd0*/  @P3 STG.E.U16 [R4.64], R18 ;  /* 0x0000001204003986 */ /* 0x0001e2000c101504 */
[----:B------:R-:W-:Y:S02]  /*81de0*/  LEA.HI.X.SX32 R9, R3, R2, 0x1, P6 ;  /* 0x0000000203097211 */ /* 0x000fe400030f0eff */
[----:B------:R-:W-:-:S02]  /*81df0*/  ISETP.LT.AND P1, PT, R23, c[0x0][0x17c], !P0 ;  /* 0x00005f0017007a0c */ /* 0x000fc40004721270 */
[----:B------:R-:W-:Y:S02]  /*81e00*/  IADD3 R3, R10, c[0x0][0x198], RZ ;  /* 0x000066000a037a10 */ /* 0x000fe40007ffe0ff */
[----:B0-----:R-:W-:Y:S02]  /*81e10*/  PRMT R18, R18, 0x7632, R18 ;  /* 0x0000763212127816 */ /* 0x001fe40000000012 */
[----:B------:R-:W-:-:S03]  /*81e20*/  LEA R4, P6, R10, R0, 0x1 ;  /* 0x000000000a047211 */ /* 0x000fc600078c08ff */
[----:B------:R0:W-:Y:S01]  /*81e30*/  @P5 STG.E.U16 [R8.64], R18 ;  /* 0x0000001208005986 */ /* 0x0001e2000c101504 */
[----:B------:R-:W-:-:S05]  /*81e40*/  LEA.HI.X.SX32 R5, R10, R2, 0x1, P6 ;  /* 0x000000020a057211 */ /* 0x000fca00030f0eff */
[----:B------:R1:W-:Y:S01]  /*81e50*/  @P2 STG.E.U16 [R4.64], R6 ;  /* 0x0000000604002986 */ /* 0x0003e2000c101504 */
[----:B0-----:R-:W-:-:S04]  /*81e60*/  LEA R8, P6, R3, R0, 0x1 ;  /* 0x0000000003087211 */ /* 0x001fc800078c08ff */
[----:B------:R-:W-:Y:S02]  /*81e70*/  LEA.HI.X.SX32 R9, R3, R2, 0x1, P6 ;  /* 0x0000000203097211 */ /* 0x000fe400030f0eff */
[----:B-1----:R-:W-:Y:S02]  /*81e80*/  PRMT R6, R6, 0x7632, R6 ;  /* 0x0000763206067816 */ /* 0x002fe40000000006 */
[----:B----4-:R-:W-:Y:S02]  /*81e90*/  ISETP.LT.AND P2, PT, R17, c[0x0][0x17c], !P0 ;  /* 0x00005f0011007a0c */ /* 0x010fe40004741270 */
[----:B------:R-:W4:Y:S04]  /*81ea0*/  LDL.LU R17, [R1+0x2194] ;  /* 0x0021940001117983 */ /* 0x000f280000300800 */
[----:B------:R0:W-:Y:S01]  /*81eb0*/  @P1 STG.E.U16 [R8.64], R6 ;  /* 0x0000000608001986 */ /* 0x0001e2000c101504 */
[----:B--2---:R-:W-:-:S03]  /*81ec0*/  ISETP.LT.AND P1, PT, R13, c[0x0][0x17c], !P0 ;  /* 0x00005f000d007a0c */ /* 0x004fc60004721270 */
[----:B------:R-:W2:Y:S01]  /*81ed0*/  LDL.LU R13, [R1+0x2190] ;  /* 0x00219000010d7983 */ /* 0x000ea20000300800 */
[----:B------:R-:W-:Y:S02]  /*81ee0*/  IADD3 R10, R3, c[0x0][0x198], RZ ;  /* 0x00006600030a7a10 */ /* 0x000fe40007ffe0ff */
[----:B------:R-:W-:Y:S02]  /*81ef0*/  ISETP.LT.AND P3, PT, R22, c[0x0][0x17c], !P0 ;  /* 0x00005f0016007a0c */ /* 0x000fe40004761270 */
[C---:B------:R-:W-:Y:S02]  /*81f00*/  LEA R4, P6, R10.reuse, R0, 0x1 ;  /* 0x000000000a047211 */ /* 0x040fe400078c08ff */
[C---:B------:R-:W-:Y:S02]  /*81f10*/  IADD3 R3, R10.reuse, c[0x0][0x198], RZ ;  /* 0x000066000a037a10 */ /* 0x040fe40007ffe0ff */
[----:B------:R-:W-:Y:S02]  /*81f20*/  LEA.HI.X.SX32 R5, R10, R2, 0x1, P6 ;  /* 0x000000020a057211 */ /* 0x000fe400030f0eff */
[----:B0-----:R-:W-:-:S02]  /*81f30*/  LEA R8, P6, R3, R0, 0x1 ;  /* 0x0000000003087211 */ /* 0x001fc400078c08ff */
[----:B------:R-:W-:Y:S02]  /*81f40*/  PRMT R10, R25, 0x7632, R10 ;  /* 0x00007632190a7816 */ /* 0x000fe4000000000a */
[----:B------:R-:W-:Y:S01]  /*81f50*/  LEA.HI.X.SX32 R9, R3, R2, 0x1, P6 ;  /* 0x0000000203097211 */ /* 0x000fe200030f0eff */
[----:B------:R0:W-:Y:S04]  /*81f60*/  @P4 STG.E.U16 [R4.64], R25 ;  /* 0x0000001904004986 */ /* 0x0001e8000c101504 */
[----:B------:R1:W-:Y:S04]  /*81f70*/  @P3 STG.E.U16 [R8.64], R10 ;  /* 0x0000000a08003986 */ /* 0x0003e8000c101504 */
[----:B0-----:R-:W4:Y:S01]  /*81f80*/  LDL.LU R25, [R1+0xc] ;  /* 0x00000c0001197983 */ /* 0x001f220000300800 */
[----:B---3--:R-:W-:-:S03]  /*81f90*/  ISETP.LT.AND P3, PT, R14, c[0x0][0x17c], !P0 ;  /* 0x00005f000e007a0c */ /* 0x008fc60004761270 */
[----:B------:R-:W3:Y:S01]  /*81fa0*/  LDL.LU R14, [R1+0x2198] ;  /* 0x00219800010e7983 */ /* 0x000ee20000300800 */
[----:B------:R-:W-:Y:S02]  /*81fb0*/  IADD3 R6, R3, c[0x0][0x198], RZ ;  /* 0x0000660003067a10 */ /* 0x000fe40007ffe0ff */
[----:B------:R-:W-:Y:S02]  /*81fc0*/  ISETP.LT.AND P5, PT, R21, c[0x0][0x17c], !P0 ;  /* 0x00005f0015007a0c */ /* 0x000fe400047a1270 */
[C---:B------:R-:W-:Y:S02]  /*81fd0*/  LEA R4, P6, R6.reuse, R0, 0x1 ;  /* 0x0000000006047211 */ /* 0x040fe400078c08ff */
[C---:B------:R-:W-:Y:S02]  /*81fe0*/  IADD3 R3, R6.reuse, c[0x0][0x198], RZ ;  /* 0x0000660006037a10 */ /* 0x040fe40007ffe0ff */
[----:B------:R-:W-:Y:S02]  /*81ff0*/  LEA.HI.X.SX32 R5, R6, R2, 0x1, P6 ;  /* 0x0000000206057211 */ /* 0x000fe400030f0eff */
[----:B-1----:R-:W-:-:S02]  /*82000*/  LEA R8, P6, R3, R0, 0x1 ;  /* 0x0000000003087211 */ /* 0x002fc400078c08ff */
[----:B------:R-:W-:Y:S02]  /*82010*/  PRMT R10, R7, 0x7632, R10 ;  /* 0x00007632070a7816 */ /* 0x000fe4000000000a */
[----:B------:R-:W-:Y:S01]  /*82020*/  LEA.HI.X.SX32 R9, R3, R2, 0x1, P6 ;  /* 0x0000000203097211 */ /* 0x000fe200030f0eff */
[----:B------:R0:W-:Y:S01]  /*82030*/  @P5 STG.E.U16 [R4.64], R7 ;  /* 0x0000000704005986 */ /* 0x0001e2000c101504 */
[----:B------:R-:W-:-:S03]  /*82040*/  ISETP.LT.AND P4, PT, R20, c[0x0][0x17c], !P0 ;  /* 0x00005f0014007a0c */ /* 0x000fc60004781270 */
[----:B------:R-:W-:Y:S04]  /*82050*/  @P2 STG.E.U16 [R8.64], R10 ;  /* 0x0000000a08002986 */ /* 0x000fe8000c101504 */
[----:B0-----:R-:W3:Y:S04]  /*82060*/  LDL.LU R7, [R1+0x22f4] ;  /* 0x0022f40001077983 */ /* 0x001ee80000300800 */
[----:B------:R-:W3:Y:S04]  /*82070*/  LDL.LU R20, [R1+0x219c] ;  /* 0x00219c0001147983 */ /* 0x000ee80000300800 */
[----:B------:R-:W3:Y:S01]  /*82080*/  LDL.LU R18, [R1+0x21a0] ;  /* 0x0021a00001127983 */ /* 0x000ee20000300800 */
[----:B--2---:R-:W-:-:S03]  /*82090*/  ISETP.LT.AND P2, PT, R13, c[0x0][0x17c], !P0 ;  /* 0x00005f000d007a0c */ /* 0x004fc60004741270 */
[----:B------:R-:W2:Y:S01]  /*820a0*/  LDL.LU R13, [R1+0x21a4] ;  /* 0x0021a400010d7983 */ /* 0x000ea20000300800 */
[----:B------:R-:W-:-:S04]  /*820b0*/  IADD3 R6, R3, c[0x0][0x198], RZ ;  /* 0x0000660003067a10 */ /* 0x000fc80007ffe0ff */
[----:B------:R-:W-:-:S04]  /*820c0*/  LEA R4, P6, R6, R0, 0x1 ;  /* 0x0000000006047211 */ /* 0x000fc800078c08ff */
[C---:B------:R-:W-:Y:S02]  /*820d0*/  LEA.HI.X.SX32 R5, R6.reuse, R2, 0x1, P6 ;  /* 0x0000000206057211 */ /* 0x040fe400030f0eff */
[----:B------:R-:W-:Y:S02]  /*820e0*/  IADD3 R3, R6, c[0x0][0x198], RZ ;  /* 0x0000660006037a10 */ /* 0x000fe40007ffe0ff */
[----:B------:R-:W-:Y:S01]  /*820f0*/  PRMT R6, R28, 0x7632, R6 ;  /* 0x000076321c067816 */ /* 0x000fe20000000006 */
[----:B------:R0:W-:Y:S01]  /*82100*/  @P1 STG.E.U16 [R4.64], R28 ;  /* 0x0000001c04001986 */ /* 0x0001e2000c101504 */
[----:B----4-:R-:W-:-:S03]  /*82110*/  ISETP.LT.AND P5, PT, R17, c[0x0][0x17c], !P0 ;  /* 0x00005f0011007a0c */ /* 0x010fc600047a1270 */
[----:B0-----:R-:W4:Y:S04]  /*82120*/  LDL.LU R28, [R1+0x22f0] ;  /* 0x0022f000011c7983 */ /* 0x001f280000300800 */
[----:B------:R-:W4:Y:S01]  /*82130*/  LDL.LU R17, [R1+0x21a8] ;  /* 0x0021a80001117983 */ /* 0x000f220000300800 */
[----:B---3--:R-:W-:-:S03]  /*82140*/  ISETP.LT.AND P1, PT, R14, c[0x0][0x17c], !P0 ;  /* 0x00005f000e007a0c */ /* 0x008fc60004721270 */
[----:B------:R-:W3:Y:S01]  /*82150*/  LDL.LU R14, [R1+0x21ac] ;  /* 0x0021ac00010e7983 */ /* 0x000ee20000300800 */
[C---:B------:R-:W-:Y:S02]  /*82160*/  LEA R8, P6, R3.reuse, R0, 0x1 ;  /* 0x0000000003087211 */ /* 0x040fe400078c08ff */
[C---:B------:R-:W-:Y:S02]  /*82170*/  IADD3 R5, R3.reuse, c[0x0][0x198], RZ ;  /* 0x0000660003057a10 */ /* 0x040fe40007ffe0ff */
[----:B------:R-:W-:Y:S02]  /*82180*/  LEA.HI.X.SX32 R9, R3, R2, 0x1, P6 ;  /* 0x0000000203097211 */ /* 0x000fe400030f0eff */
[C---:B------:R-:W-:Y:S02]  /*82190*/  LEA R4, P6, R5.reuse, R0, 0x1 ;  /* 0x0000000005047211 */ /* 0x040fe400078c08ff */
[C---:B------:R-:W-:Y:S01]  /*821a0*/  IADD3 R3, R5.reuse, c[0x0][0x198], RZ ;  /* 0x0000660005037a10 */ /* 0x040fe20007ffe0ff */
[----:B------:R0:W-:Y:S01]  /*821b0*/  @P4 STG.E.U16 [R8.64], R6 ;  /* 0x0000000608004986 */ /* 0x0001e2000c101504 */
[----:B------:R-:W-:-:S02]  /*821c0*/  LEA.HI.X.SX32 R5, R5, R2, 0x1, P6 ;  /* 0x0000000205057211 */ /* 0x000fc400030f0eff */
[----:B------:R-:W-:-:S03]  /*821d0*/  IADD3 R10, R3, c[0x0][0x198], RZ ;  /* 0x00006600030a7a10 */ /* 0x000fc60007ffe0ff */
[----:B------:R1:W-:Y:S01]  /*821e0*/  @P3 STG.E.U16 [R4.64], R25 ;  /* 0x0000001904003986 */ /* 0x0003e2000c101504 */
[----:B0-----:R-:W-:Y:S02]  /*821f0*/  LEA R8, P6, R3, R0, 0x1 ;  /* 0x0000000003087211 */ /* 0x001fe400078c08ff */
[----:B------:R-:W-:Y:S02]  /*82200*/  PRMT R6, R25, 0x7632, R6 ;  /* 0x0000763219067816 */ /* 0x000fe40000000006 */
[----:B------:R-:W-:Y:S02]  /*82210*/  LEA.HI.X.SX32 R9, R3, R2, 0x1, P6 ;  /* 0x0000000203097211 */ /* 0x000fe400030f0eff */
[----:B-1----:R-:W-:Y:S02]  /*82220*/  LEA R4, P6, R10, R0, 0x1 ;  /* 0x000000000a047211 */ /* 0x002fe400078c08ff */
[----:B------:R-:W-:Y:S01]  /*82230*/  ISETP.LT.AND P4, PT, R20, c[0x0][0x17c], !P0 ;  /* 0x00005f0014007a0c */ /* 0x000fe20004781270 */
[----:B------:R0:W-:Y:S01]  /*82240*/  @P5 STG.E.U16 [R8.64], R6 ;  /* 0x0000000608005986 */ /* 0x0001e2000c101504 */
[----:B------:R-:W-:-:S02]  /*82250*/  LEA.HI.X.SX32 R5, R10, R2, 0x1, P6 ;  /* 0x000000020a057211 */ /* 0x000fc400030f0eff */
[----:B------:R-:W-:Y:S01]  /*82260*/  ISETP.LT.AND P3, PT, R18, c[0x0][0x17c], !P0 ;  /* 0x00005f0012007a0c */ /* 0x000fe20004761270 */
[----:B------:R-:W3:Y:S04]  /*82270*/  LDL.LU R20, [R1+0x21b4] ;  /* 0x0021b40001147983 */ /* 0x000ee80000300800 */
[----:B------:R-:W3:Y:S01]  /*82280*/  LDL.LU R18, [R1+0x21b8] ;  /* 0x0021b80001127983 */ /* 0x000ee20000300800 */
[----:B0-----:R-:W-:-:S03]  /*82290*/  PRMT R6, R11, 0x7632, R6 ;  /* 0x000076320b067816 */ /* 0x001fc60000000006 */
[----:B------:R0:W-:Y:S01]  /*822a0*/  @P2 STG.E.U16 [R4.64], R11 ;  /* 0x0000000b04002986 */ /* 0x0001e2000c101504 */
[----:B--2---:R-:W-:-:S03]  /*822b0*/  ISETP.LT.AND P5, PT, R13, c[0x0][0x17c], !P0 ;  /* 0x00005f000d007a0c */ /* 0x004fc600047a1270 */
[----:B------:R-:W2:Y:S04]  /*822c0*/  LDL.LU R13, [R1+0x21c0] ;  /* 0x0021c000010d7983 */ /* 0x000ea80000300800 */
[----:B0-----:R-:W2:Y:S01]  /*822d0*/  LDL.LU R11, [R1+0x21c4] ;  /* 0x0021c400010b7983 */ /* 0x001ea20000300800 */
[----:B------:R-:W-:-:S04]  /*822e0*/  IADD3 R3, R10, c[0x0][0x198], RZ ;  /* 0x000066000a037a10 */ /* 0x000fc80007ffe0ff */
[----:B------:R-:W-:-:S04]  /*822f0*/  LEA R8, P6, R3, R0, 0x1 ;  /* 0x0000000003087211 */ /* 0x000fc800078c08ff */
[----:B------:R-:W-:-:S05]  /*82300*/  LEA.HI.X.SX32 R9, R3, R2, 0x1, P6 ;  /* 0x0000000203097211 */ /* 0x000fca00030f0eff */
[----:B------:R0:W-:Y:S01]  /*82310*/  @P1 STG.E.U16 [R8.64], R6 ;  /* 0x0000000608001986 */ /* 0x0001e2000c101504 */
[----:B----4-:R-:W-:-:S03]  /*82320*/  ISETP.LT.AND P2, PT, R17, c[0x0][0x17c], !P0 ;  /* 0x00005f0011007a0c */ /* 0x010fc60004741270 */
[----:B------:R-:W4:Y:S01]  /*82330*/  LDL.LU R17, [R1+0x21bc] ;  /* 0x0021bc0001117983 */ /* 0x000f220000300800 */
[----:B---3--:R-:W-:-:S03]  /*82340*/  ISETP.LT.AND P1, PT, R14, c[0x0][0x17c], !P0 ;  /* 0x00005f000e007a0c */ /* 0x008fc60004721270 */
[----:B------:R-:W3:Y:S01]  /*82350*/  LDL.LU R14, [R1+0x21b0] ;  /* 0x0021b000010e7983 */ /* 0x000ee20000300800 */
[----:B------:R-:W-:Y:S02]  /*82360*/  IADD3 R10, R3, c[0x0][0x198], RZ ;  /* 0x00006600030a7a10 */ /* 0x000fe40007ffe0ff */
[----:B0-----:R-:W-:Y:S01]  /*82370*/  PRMT R6, R15, 0x7632, R6 ;  /* 0x000076320f067816 */ /* 0x001fe20000000006 */
[----:B------:R-:W3:Y:S01]  /*82380*/  LDL.LU R25, [R1+0x1ac] ;  /* 0x0001ac0001197983 */ /* 0x000ee20000300800 */
[C---:B------:R-:W-:Y:S02]  /*82390*/  LEA R4, P6, R10.reuse, R0, 0x1 ;  /* 0x000000000a047211 */ /* 0x040fe400078c08ff */
[C---:B------:R-:W-:Y:S02]  /*823a0*/  IADD3 R3, R10.reuse, c[0x0][0x198], RZ ;  /* 0x000066000a037a10 */ /* 0x040fe40007ffe0ff */
[----:B------:R-:W-:Y:S02]  /*823b0*/  LEA.HI.X.SX32 R5, R10, R2, 0x1, P6 ;  /* 0x000000020a057211 */ /* 0x000fe400030f0eff */
[----:B------:R-:W-:-:S02]  /*823c0*/  LEA R8, P6, R3, R0, 0x1 ;  /* 0x0000000003087211 */ /* 0x000fc400078c08ff */
[C---:B------:R-:W-:Y:S01]  /*823d0*/  IADD3 R10, R3.reuse, c[0x0][0x198], RZ ;  /* 0x00006600030a7a10 */ /* 0x040fe20007ffe0ff */
[----:B------:R0:W-:Y:S01]  /*823e0*/  @P4 STG.E.U16 [R4.64], R15 ;  /* 0x0000000f04004986 */ /* 0x0001e2000c101504 */
[----:B------:R-:W-:Y:S02]  /*823f0*/  LEA.HI.X.SX32 R9, R3, R2, 0x1, P6 ;  /* 0x0000000203097211 */ /* 0x000fe400030f0eff */
[----:B------:R-:W-:-:S03]  /*82400*/  IADD3 R3, R10, c[0x0][0x198], RZ ;  /* 0x000066000a037a10 */ /* 0x000fc60007ffe0ff */
[----:B------:R1:W-:Y:S01]  /*82410*/  @P3 STG.E.U16 [R8.64], R6 ;  /* 0x0000000608003986 */ /* 0x0003e2000c101504 */
[----:B0-----:R-:W-:-:S04]  /*82420*/  LEA R4, P6, R10, R0, 0x1 ;  /* 0x000000000a047211 */ /* 0x001fc800078c08ff */
[----:B------:R-:W-:Y:S02]  /*82430*/  LEA.HI.X.SX32 R5, R10, R2, 0x1, P6 ;  /* 0x000000020a057211 */ /* 0x000fe400030f0eff */
[----:B-1----:R-:W-:Y:S02]  /*82440*/  LEA R8, P6, R3, R0, 0x1 ;  /* 0x0000000003087211 */ /* 0x002fe400078c08ff */
[----:B------:R-:W-:Y:S02]  /*82450*/  PRMT R6, R19, 0x7632, R6 ;  /* 0x0000763213067816 */ /* 0x000fe40000000006 */
[----:B------:R-:W-:Y:S01]  /*82460*/  LEA.HI.X.SX32 R9, R3, R2, 0x1, P6 ;  /* 0x0000000203097211 */ /* 0x000fe200030f0eff */
[----:B------:R0:W-:Y:S01]  /*82470*/  @P5 STG.E.U16 [R4.64], R19 ;  /* 0x0000001304005986 */ /* 0x0001e2000c101504 */
[----:B------:R-:W-:-:S03]  /*82480*/  ISETP.LT.AND P4, PT, R20, c[0x0][0x17c], !P0 ;  /* 0x00005f0014007a0c */ /* 0x000fc60004781270 */
[----:B------:R1:W-:Y:S04]  /*82490*/  @P2 STG.E.U16 [R8.64], R6 ;  /* 0x0000000608002986 */ /* 0x0003e8000c101504 */
[----:B------:R-:W4:Y:S01]  /*824a0*/  LDS.128 R20, [R28] ;  /* 0x000000001c147984 */ /* 0x000f220000000c00 */
[----:B--2---:R-:W-:-:S03]  /*824b0*/  ISETP.LT.AND P5, PT, R13, c[0x0][0x17c], !P0 ;  /* 0x00005f000d007a0c */ /* 0x004fc600047a1270 */
[----:B------:R-:W2:Y:S01]  /*824c0*/  LDL.LU R13, [R1+0x21c8] ;  /* 0x0021c800010d7983 */ /* 0x000ea20000300800 */
[----:B------:R-:W-:-:S03]  /*824d0*/  ISETP.LT.AND P2, PT, R11, c[0x0][0x17c], !P0 ;  /* 0x00005f000b007a0c */ /* 0x000fc60004741270 */
[----:B------:R-:W2:Y:S01]  /*824e0*/  LDL.LU R11, [R1+0x21cc] ;  /* 0x0021cc00010b7983 */ /* 0x000ea20000300800 */
[----:B------:R-:W-:-:S04]  /*824f0*/  IADD3 R10, R3, c[0x0][0x198], RZ ;  /* 0x00006600030a7a10 */ /* 0x000fc80007ffe0ff */
[C---:B0-----:R-:W-:Y:S02]  /*82500*/  LEA R4, P6, R10.reuse, R0, 0x1 ;  /* 0x000000000a047211 */ /* 0x041fe400078c08ff */
[C---:B------:R-:W-:Y:S02]  /*82510*/  IADD3 R3, R10.reuse, c[0x0][0x198], RZ ;  /* 0x000066000a037a10 */ /* 0x040fe40007ffe0ff */
[----:B------:R-:W-:Y:S02]  /*82520*/  LEA.HI.X.SX32 R5, R10, R2, 0x1, P6 ;  /* 0x000000020a057211 */ /* 0x000fe400030f0eff */
[----:B-1----:R-:W-:Y:S02]  /*82530*/  LEA R8, P6, R3, R0, 0x1 ;  /* 0x0000000003087211 */ /* 0x002fe400078c08ff */
[----:B------:R-:W-:Y:S02]  /*82540*/  PRMT R6, R7, 0x7632, R6 ;  /* 0x0000763207067816 */ /* 0x000fe40000000006 */
[----:B------:R-:W-:Y:S01]  /*82550*/  LEA.HI.X.SX32 R9, R3, R2, 0x1, P6 ;  /* 0x0000000203097211 */ /* 0x000fe200030f0eff */
[----:B------:R0:W-:Y:S04]  /*82560*/  @P1 STG.E.U16 [R4.64], R7 ;  /* 0x0000000704001986 */ /* 0x0001e8000c101504 */
[----:B------:R1:W-:Y:S04]  /*82570*/  @P4 STG.E.U16 [R8.64], R6 ;  /* 0x0000000608004986 */ /* 0x0003e8000c101504 */
[----:B----4-:R-:W-:Y:S04]  /*82580*/  STL [R1+0x14], R21 ;  /* 0x0000141501007387 */ /* 0x010fe80000100800 */
[----:B------:R4:W-:Y:S04]  /*82590*/  STL.64 [R1+0x18], R22 ;  /* 0x0000181601007387 */ /* 0x0009e80000100a00 */
[----:B------:R-:W2:Y:S01]  /*825a0*/  LDL.LU R15, [R1+0x21d4] ;  /* 0x0021d400010f7983 */ /* 0x000ea20000300800 */
[----:B------:R-:W-:-:S02]  /*825b0*/  ISETP.LT.AND P1, PT, R17, c[0x0][0x17c], !P0 ;  /* 0x00005f0011007a0c */ /* 0x000fc40004721270 */
[----:B---3--:R-:W-:Y:S02]  /*825c0*/  ISETP.LT.AND P4, PT, R14, c[0x0][0x17c], !P0 ;  /* 0x00005f000e007a0c */ /* 0x008fe40004781270 */
[----:B------:R-:W3:Y:S04]  /*825d0*/  LDL.LU R14, [R1+0x21d0] ;  /* 0x0021d000010e7983 */ /* 0x000ee80000300800 */
[----:B------:R-:W3:Y:S04]  /*825e0*/  LDL.LU R19, [R1+0x21d8] ;  /* 0x0021d80001137983 */ /* 0x000ee80000300800 */
[----:B------:R-:W3:Y:S01]  /*825f0*/  LDL.LU R17, [R1+0x21dc] ;  /* 0x0021dc0001117983 */ /* 0x000ee20000300800 */
[----:B------:R-:W-:-:S02]  /*82600*/  IADD3 R10, R3, c[0x0][0x198], RZ ;  /* 0x00006600030a7a10 */ /* 0x000fc40007ffe0ff */
[----:B------:R-:W-:Y:S02]  /*82610*/  ISETP.LT.AND P3, PT, R18, c[0x0][0x17c], !P0 ;  /* 0x00005f0012007a0c */ /* 0x000fe40004761270 */
[C---:B0-----:R-:W-:Y:S02]  /*82620*/  LEA R4, P6, R10.reuse, R0, 0x1 ;  /* 0x000000000a047211 */ /* 0x041fe400078c08ff */
[C---:B------:R-:W-:Y:S02]  /*82630*/  IADD3 R3, R10.reuse, c[0x0][0x198], RZ ;  /* 0x000066000a037a10 */ /* 0x040fe40007ffe0ff */
[----:B------:R-:W-:Y:S02]  /*82640*/  LEA.HI.X.SX32 R5, R10, R2, 0x1, P6 ;  /* 0x000000020a057211 */ /* 0x000fe400030f0eff */
[C---:B-1----:R-:W-:Y:S02]  /*82650*/  LEA R6, P6, R3.reuse, R0, 0x1 ;  /* 0x0000000003067211 */ /* 0x042fe400078c08ff */
[----:B------:R-:W-:-:S02]  /*82660*/  IADD3 R9, R3, c[0x0][0x198], RZ ;  /* 0x0000660003097a10 */ /* 0x000fc40007ffe0ff */
[----:B------:R-:W-:Y:S02]  /*82670*/  PRMT R10, R25, 0x7632, R10 ;  /* 0x00007632190a7816 */ /* 0x000fe4000000000a */
[----:B------:R-:W-:Y:S02]  /*82680*/  LEA.HI.X.SX32 R7, R3, R2, 0x1, P6 ;  /* 0x0000000203077211 */ /* 0x000fe400030f0eff */
[C---:B------:R-:W-:Y:S02]  /*82690*/  LEA R8, P6, R9.reuse, R0, 0x1 ;  /* 0x0000000009087211 */ /* 0x040fe400078c08ff */
[C---:B------:R-:W-:Y:S01]  /*826a0*/  IADD3 R3, R9.reuse, c[0x0][0x198], RZ ;  /* 0x0000660009037a10 */ /* 0x040fe20007ffe0ff */
[----:B------:R-:W-:Y:S01]  /*826b0*/  @P3 STG.E.U16 [R4.64], R25 ;  /* 0x0000001904003986 */ /* 0x000fe2000c101504 */
[----:B------:R-:W-:-:S03]  /*826c0*/  LEA.HI.X.SX32 R9, R9, R2, 0x1, P6 ;  /* 0x0000000209097211 */ /* 0x000fc600030f0eff */
[----:B------:R0:W-:Y:S04]  /*826d0*/  @P5 STG.E.U16 [R6.64], R10 ;  /* 0x0000000a06005986 */ /* 0x0001e8000c101504 */
[----:B------:R1:W-:Y:S01]  /*826e0*/  @P2 STG.E.U16 [R8.64], R27 ;  /* 0x0000001b08002986 */ /* 0x0003e2000c101504 */
[----:B------:R-:W-:Y:S02]  /*826f0*/  PRMT R12, R27, 0x7632, R12 ;  /* 0x000076321b0c7816 */ /* 0x000fe4000000000c */
[----:B----4-:R-:W-:Y:S01]  /*82700*/  LOP3.LUT R23, R28, 0x40, RZ, 0x3c, !PT ;  /* 0x000000401c177812 */ /* 0x010fe200078e3cff */
[----:B------:R-:W4:Y:S01]  /*82710*/  LDS.128 R4, [R29] ;  /* 0x000000001d047984 */ /* 0x000f220000000c00 */
[----:B0-----:R-:W-:Y:S02]  /*82720*/  LEA R10, P6, R3, R0, 0x1 ;  /* 0x00000000030a7211 */ /* 0x001fe400078c08ff */
[----:B--2---:R-:W-:-:S02]  /*82730*/  ISETP.LT.AND P3, PT, R13, c[0x0][0x17c], !P0 ;  /* 0x00005f000d007a0c */ /* 0x004fc40004761270 */
[----:B------:R-:W-:Y:S02]  /*82740*/  IADD3 R13, R3, c[0x0][0x198], RZ ;  /* 0x00006600030d7a10 */ /* 0x000fe40007ffe0ff */
[----:B------:R-:W-:Y:S02]  /*82750*/  ISETP.LT.AND P5, PT, R11, c[0x0][0x17c], !P0 ;  /* 0x00005f000b007a0c */ /* 0x000fe400047a1270 */
[----:B------:R-:W-:Y:S02]  /*82760*/  LEA.HI.X.SX32 R11, R3, R2, 0x1, P6 ;  /* 0x00000002030b7211 */ /* 0x000fe400030f0eff */
[----:B-1----:R-:W-:-:S04]  /*82770*/  LEA R8, P6, R13, R0, 0x1 ;  /* 0x000000000d087211 */ /* 0x002fc800078c08ff */
[C---:B------:R-:W-:Y:S01]  /*82780*/  LEA.HI.X.SX32 R9, R13.reuse, R2, 0x1, P6 ;  /* 0x000000020d097211 */ /* 0x040fe200030f0eff */
[----:B------:R-:W-:Y:S04]  /*82790*/  @P1 STG.E.U16 [R10.64], R12 ;  /* 0x0000000c0a001986 */ /* 0x000fe8000c101504 */
[----:B------:R-:W-:Y:S04]  /*827a0*/  @P4 STG.E.U16 [R8.64], R26 ;  /* 0x0000001a08004986 */ /* 0x000fe8000c101504 */
[----:B------:R-:W0:Y:S01]  /*827b0*/  LDS.128 R8, [R23] ;  /* 0x0000000017087984 */ /* 0x000e220000000c00 */
[----:B------:R-:W-:-:S04]  /*827c0*/  IADD3 R3, R13, c[0x0][0x198], RZ ;  /* 0x000066000d037a10 */ /* 0x000fc80007ffe0ff */
[----:B------:R-:W-:Y:S01]  /*827d0*/  IADD3 R13, R3, c[0x0][0x198], RZ ;  /* 0x00006600030d7a10 */ /* 0x000fe20007ffe0ff */
[----:B----4-:R-:W-:Y:S01]  /*827e0*/  STL [R1+0x22d0], R6 ;  /* 0x0022d00601007387 */ /* 0x010fe20000100800 */
[----:B------:R-:W-:-:S03]  /*827f0*/  PRMT R16, R26, 0x7632, R16 ;  /* 0x000076321a107816 */ /* 0x000fc60000000010 */
[----:B------:R1:W-:Y:S01]  /*82800*/  STL [R1+0x22cc], R7 ;  /* 0x0022cc0701007387 */ /* 0x0003e20000100800 */
[----:B------:R-:W-:-:S03]  /*82810*/  IMAD.MOV.U32 R18, RZ, RZ, R20 ;  /* 0x000000ffff127224 */ /* 0x000fc600078e0014 */
[----:B------:R-:W-:Y:S01]  /*82820*/  LDS.128 R24, [R28+0x400] ;  /* 0x000400001c187984 */ /* 0x000fe20000000c00 */
[----:B------:R-:W-:-:S03]  /*82830*/  ISETP.LT.AND P2, PT, R15, c[0x0][0x17c], !P0 ;  /* 0x00005f000f007a0c */ /* 0x000fc60004741270 */
[----:B-1----:R-:W2:Y:S04]  /*82840*/  LDL.LU R7, [R1+0x21e0] ;  /* 0x0021e00001077983 */ /* 0x002ea80000300800 */
[----:B------:R-:W4:Y:S04]  /*82850*/  LDL.LU R6, [R1+0x21e4] ;  /* 0x0021e40001067983 */ /* 0x000f280000300800 */
[----:B0-----:R0:W-:Y:S02]  /*82860*/  STL.64 [R1+0x22d8], R10 ;  /* 0x0022d80a01007387 */ /* 0x0011e40000100a00 */
[----:B0-----:R-:W-:-:S02]  /*82870*/  LOP3.LUT R11, R28, 0x60, RZ, 0x3c, !PT ;  /* 0x000000601c0b7812 */ /* 0x001fc400078e3cff */
[----:B---3--:R-:W-:Y:S02]  /*82880*/  ISETP.LT.AND P1, PT, R14, c[0x0][0x17c], !P0 ;  /* 0x00005f000e007a0c */ /* 0x008fe40004721270 */
[----:B------:R-:W-:-:S04]  /*82890*/  LEA R14, P6, R3, R0, 0x1 ;  /* 0x00000000030e7211 */ /* 0x000fc800078c08ff */
[----:B------:R-:W-:Y:S02]  /*828a0*/  LEA.HI.X.SX32 R15, R3, R2, 0x1, P6 ;  /* 0x00000002030f7211 */ /* 0x000fe400030f0eff */
[C---:B------:R-:W-:Y:S02]  /*828b0*/  LEA R12, P6, R13.reuse, R0, 0x1 ;  /* 0x000000000d0c7211 */ /* 0x040fe400078c08ff */
[C---:B------:R-:W-:Y:S02]  /*828c0*/  IADD3 R3, R13.reuse, c[0x0][0x198], RZ ;  /* 0x000066000d037a10 */ /* 0x040fe40007ffe0ff */
[----:B------:R-:W-:Y:S01]  /*828d0*/  LEA.HI.X.SX32 R13, R13, R2, 0x1, P6 ;  /* 0x000000020d0d7211 */ /* 0x000fe200030f0eff */
[----:B------:R-:W-:Y:S04]  /*828e0*/  @P3 STG.E.U16 [R14.64], R16 ;  /* 0x000000100e003986 */ /* 0x000fe8000c101504 */
[----:B------:R-:W-:Y:S04]  /*828f0*/  @P5 STG.E.U16 [R12.64], R18 ;  /* 0x000000120c005986 */ /* 0x000fe8000c101504 */
[----:B------:R-:W0:Y:S01]  /*82900*/  LDS.128 R12, [R11] ;  /* 0x000000000b0c7984 */ /* 0x000e220000000c00 */
[----:B------:R-:W-:-:S02]  /*82910*/  LEA R20, P6, R3, R0, 0x1 ;  /* 0x0000000003147211 */ /* 0x000fc400078c08ff */
[----:B------:R-:W-:Y:S02]  /*82920*/  ISETP.LT.AND P3, PT, R17, c[0x0][0x17c], !P0 ;  /* 0x00005f0011007a0c */ /* 0x000fe40004761270 */
[C---:B------:R-:W-:Y:S02]  /*82930*/  IADD3 R17, R3.reuse, c[0x0][0x198], RZ ;  /* 0x0000660003117a10 */ /* 0x040fe40007ffe0ff */
[----:B------:R-:W-:Y:S02]  /*82940*/  LEA.HI.X.SX32 R21, R3, R2, 0x1, P6 ;  /* 0x0000000203157211 */ /* 0x000fe400030f0eff */
[----:B------:R-:W-:-:S05]  /*82950*/  PRMT R3, R18, 0x7632, R3 ;  /* 0x0000763212037816 */ /* 0x000fca0000000003 */
[----:B------:R1:W-:Y:S04]  /*82960*/  @P2 STG.E.U16 [R20.64], R3 ;  /* 0x0000000314002986 */ /* 0x0003e8000c101504 */
[----:B0-----:R0:W-:Y:S04]  /*82970*/  STL.64 [R1+0x22e0], R14 ;  /* 0x0022e00e01007387 */ /* 0x0011e80000100a00 */
[----:B------:R-:W3:Y:S04]  /*82980*/  LDL.LU R22, [R1+0x21e8] ;  /* 0x0021e80001167983 */ /* 0x000ee80000300800 */
[----:B-1----:R-:W3:Y:S04]  /*82990*/  LDL.LU R21, [R1+0x21ec] ;  /* 0x0021ec0001157983 */ /* 0x002ee80000300800 */
[----:B0-----:R-:W3:Y:S04]  /*829a0*/  LDL.LU R14, [R1+0x21f0] ;  /* 0x0021f000010e7983 */ /* 0x001ee80000300800 */
[----:B------:R-:W-:Y:S04]  /*829b0*/  STL [R1+0xc], R27 ;  /* 0x00000c1b01007387 */ /* 0x000fe80000100800 */
[----:B------:R-:W3:Y:S01]  /*829c0*/  LDL.LU R10, [R1+0x21f4] ;  /* 0x0021f400010a7983 */ /* 0x000ee20000300800 */
[----:B------:R-:W-:-:S02]  /*829d0*/  ISETP.LT.AND P4, PT, R19, c[0x0][0x17c], !P0 ;  /* 0x00005f0013007a0c */ /* 0x000fc40004781270 */
[C---:B------:R-:W-:Y:S02]  /*829e0*/  LEA R16, P6, R17.reuse, R0, 0x1 ;  /* 0x0000000011107211 */ /* 0x040fe400078c08ff */
[C---:B------:R-:W-:Y:S02]  /*829f0*/  IADD3 R19, R17.reuse, c[0x0][0x198], RZ ;  /* 0x0000660011137a10 */ /* 0x040fe40007ffe0ff */
[----:B------:R-:W-:Y:S02]  /*82a00*/  LEA.HI.X.SX32 R17, R17, R2, 0x1, P6 ;  /* 0x0000000211117211 */ /* 0x000fe400030f0eff */
[C---:B------:R-:W-:Y:S02]  /*82a10*/  LEA R18, P6, R19.reuse, R0, 0x1 ;  /* 0x0000000013127211 */ /* 0x040fe400078c08ff */
[C---:B------:R-:W-:Y:S01]  /*82a20*/  IADD3 R3, R19.reuse, c[0x0][0x198], RZ ;  /* 0x0000660013037a10 */ /* 0x040fe20007ffe0ff */
[----:B------:R0:W-:Y:S01]  /*82a30*/  @P1 STG.E.U16 [R16.64], R4 ;  /* 0x0000000410001986 */ /* 0x0001e2000c101504 */
[----:B------:R-:W-:-:S02]  /*82a40*/  LEA.HI.X.SX32 R19, R19, R2, 0x1, P6 ;  /* 0x0000000213137211 */ /* 0x000fc400030f0eff */
[----:B--2---:R-:W-:Y:S01]  /*82a50*/  ISETP.LT.AND P5, PT, R7, c[0x0][0x17c], !P0 ;  /* 0x00005f0007007a0c */ /* 0x004fe200047a1270 */
[----:B------:R-:W-:Y:S01]  /*82a60*/  IMAD.MOV.U32 R7, RZ, RZ, R26 ;  /* 0x000000ffff077224 */ /* 0x000fe200078e001a */
[----:B------:R-:W-:Y:S02]  /*82a70*/  PRMT R20, R4, 0x7632, R20 ;  /* 0x0000763204147816 */ /* 0x000fe40000000014 */
[----:B----4-:R-:W-:Y:S01]  /*82a80*/  ISETP.LT.AND P2, PT, R6, c[0x0][0x17c], !P0 ;  /* 0x00005f0006007a0c */ /* 0x010fe20004741270 */
[----:B------:R-:W-:Y:S01]  /*82a90*/  IMAD.MOV.U32 R6, RZ, RZ, R25 ;  /* 0x000000ffff067224 */ /* 0x000fe200078e0019 */
[C---:B0-----:R-:W-:Y:S02]  /*82aa0*/  LEA R16, P6, R3.reuse, R0, 0x1 ;  /* 0x0000000003107211 */ /* 0x041fe400078c08ff */
[C---:B------:R-:W-:Y:S02]  /*82ab0*/  IADD3 R4, R3.reuse, c[0x0][0x198], RZ ;  /* 0x0000660003047a10 */ /* 0x040fe40007ffe0ff */
[----:B------:R0:W-:Y:S01]  /*82ac0*/  STL.64 [R1+0x22e8], R6 ;  /* 0x0022e80601007387 */ /* 0x0001e20000100a00 */
[----:B------:R-:W-:-:S03]  /*82ad0*/  LEA.HI.X.SX32 R17, R3, R2, 0x1, P6 ;  /* 0x0000000203117211 */ /* 0x000fc600030f0eff */
[----:B------:R1:W-:Y:S04]  /*82ae0*/  @P4 STG.E.U16 [R18.64], R20 ;  /* 0x0000001412004986 */ /* 0x0003e8000c101504 */
[----:B------:R2:W-:Y:S04]  /*82af0*/  @P3 STG.E.U16 [R16.64], R8 ;  /* 0x0000000810003986 */ /* 0x0005e8000c101504 */
[----:B0-----:R-:W4:Y:S01]  /*82b00*/  LDL.LU R6, [R1+0x21f8] ;  /* 0x0021f80001067983 */ /* 0x001f220000300800 */
[----:B-1----:R-:W-:-:S03]  /*82b10*/  LEA R20, P6, R4, R0, 0x1 ;  /* 0x0000000004147211 */ /* 0x002fc600078c08ff */
[----:B------:R-:W4:Y:S01]  /*82b20*/  LDL.LU R28, [R1+0x21fc] ;  /* 0x0021fc00011c7983 */ /* 0x000f220000300800 */
[----:B--2---:R-:W-:Y:S01]  /*82b30*/  PRMT R8, R8, 0x7632, R8 ;  /* 0x0000763208087816 */ /* 0x004fe20000000008 */
[----:B------:R-:W-:Y:S01]  /*82b40*/  IMAD.MOV.U32 R15, RZ, RZ, R24 ;  /* 0x000000ffff0f7224 */ /* 0x000fe200078e0018 */
[C---:B------:R-:W-:Y:S01]  /*82b50*/  IADD3 R3, R4.reuse, c[0x0][0x198], RZ ;  /* 0x0000660004037a10 */ /* 0x040fe20007ffe0ff */
[----:B------:R-:W0:Y:S01]  /*82b60*/  LDS.128 R16, [R29+0x400] ;  /* 0x000400001d107984 */ /* 0x000e220000000c00 */
[----:B---3--:R-:W-:Y:S02]  /*82b70*/  ISETP.LT.AND P4, PT, R21, c[0x0][0x17c], !P0 ;  /* 0x00005f0015007a0c */ /* 0x008fe40004781270 */
[----:B------:R-:W-:-:S05]  /*82b80*/  LEA.HI.X.SX32 R21, R4, R2, 0x1, P6 ;  /* 0x0000000204157211 */ /* 0x000fca00030f0eff */
[----:B------:R1:W-:Y:S01]  /*82b90*/  @P5 STG.E.U16 [R20.64], R8 ;  /* 0x0000000814005986 */ /* 0x0003e2000c101504 */
[----:B------:R-:W-:-:S03]  /*82ba0*/  ISETP.LT.AND P5, PT, R10, c[0x0][0x17c], !P0 ;  /* 0x00005f000a007a0c */ /* 0x000fc600047a1270 */
[----:B------:R-:W2:Y:S01]  /*82bb0*/  LDL.LU R10, [R1+0x2200] ;  /* 0x00220000010a7983 */ /* 0x000ea20000300800 */
[C---:B------:R-:W-:Y:S02]  /*82bc0*/  LEA R26, P6, R3.reuse, R0, 0x1 ;  /* 0x00000000031a7211 */ /* 0x040fe400078c08ff */
[----:B------:R-:W-:Y:S02]  /*82bd0*/  ISETP.LT.AND P3, PT, R14, c[0x0][0x17c], !P0 ;  /* 0x00005f000e007a0c */ /* 0x000fe40004761270 */
[C---:B------:R-:W-:Y:S01]  /*82be0*/  IADD3 R4, R3.reuse, c[0x0][0x198], RZ ;  /* 0x0000660003047a10 */ /* 0x040fe20007ffe0ff */
[----:B------:R-:W3:Y:S01]  /*82bf0*/  LDL.LU R14, [R1+0x2204] ;  /* 0x00220400010e7983 */ /* 0x000ee20000300800 */
[----:B------:R-:W-:Y:S02]  /*82c00*/  LEA.HI.X.SX32 R27, R3, R2, 0x1, P6 ;  /* 0x00000002031b7211 */ /* 0x000fe400030f0eff */
[----:B------:R-:W-:Y:S02]  /*82c10*/  ISETP.LT.AND P1, PT, R22, c[0x0][0x17c], !P0 ;  /* 0x00005f0016007a0c */ /* 0x000fe40004721270 */
[----:B------:R-:W-:-:S02]  /*82c20*/  LEA R24, P6, R4, R0, 0x1 ;  /* 0x0000000004187211 */ /* 0x000fc400078c08ff */
[C---:B------:R-:W-:Y:S01]  /*82c30*/  IADD3 R3, R4.reuse, c[0x0][0x198], RZ ;  /* 0x0000660004037a10 */ /* 0x040fe20007ffe0ff */
[----:B------:R-:W-:Y:S01]  /*82c40*/  @P2 STG.E.U16 [R26.64], R12 ;  /* 0x0000000c1a002986 */ /* 0x000fe2000c101504 */
[----:B------:R-:W-:Y:S02]  /*82c50*/  LEA.HI.X.SX32 R25, R4, R2, 0x1, P6 ;  /* 0x0000000204197211 */ /* 0x000fe400030f0eff */
[----:B-1----:R-:W-:Y:S01]  /*82c60*/  PRMT R8, R12, 0x7632, R8 ;  /* 0x000076320c087816 */ /* 0x002fe20000000008 */
[----:B------:R-:W1:Y:S04]  /*82c70*/  LDS.128 R20, [R23+0x400] ;  /* 0x0004000017147984 */ /* 0x000e680000000c00 */
[----:B------:R-:W-:Y:S04]  /*82c80*/  @P1 STG.E.U16 [R24.64], R8 ;  /* 0x0000000818001986 */ /* 0x000fe8000c101504 */
[----:B------:R0:W1:Y:S04]  /*82c90*/  LDS.128 R24, [R11+0x400] ;  /* 0x000400000b187984 */ /* 0x0000680000000c00 */
[----:B0-----:R-:W3:Y:S01]  /*82ca0*/  LDL.LU R11, [R1+0x2208] ;  /* 0x00220800010b7983 */ /* 0x001ee20000300800 */
[----:B----4-:R-:W-:-:S02]  /*82cb0*/  ISETP.LT.AND P2, PT, R6, c[0x0][0x17c], !P0 ;  /* 0x00005f0006007a0c */ /* 0x010fc40004741270 */
[----:B------:R-:W-:-:S04]  /*82cc0*/  LEA R6, P6, R3, R0, 0x1 ;  /* 0x0000000003067211 */ /* 0x000fc800078c08ff */
[----:B------:R-:W-:-:S05]  /*82cd0*/  LEA.HI.X.SX32 R7, R3, R2, 0x1, P6 ;  /* 0x0000000203077211 */ /* 0x000fca00030f0eff */
        /* <DEDUP_REMOVED lines=8> */
[----:B------:R-:W-:-:S05]  /*82d60*/  PRMT R4, R15, 0x7632, R4 ;  /* 0x000076320f047816 */ /* 0x000fca0000000004 */
[----:B------:R4:W-:Y:S01]  /*82d70*/  @P3 STG.E.U16 [R28.64], R4 ;  /* 0x000000041c003986 */ /* 0x0009e2000c101504 */
[----:B---3--:R-:W-:-:S03]  /*82d80*/  ISETP.LT.AND P3, PT, R14, c[0x0][0x17c], !P0 ;  /* 0x00005f000e007a0c */ /* 0x008fc60004761270 */
[----:B------:R-:W3:Y:S01]  /*82d90*/  LDL.LU R14, [R1+0x2210] ;  /* 0x00221000010e7983 */ /* 0x000ee20000300800 */
[C---:B0-----:R-:W-:Y:S02]  /*82da0*/  LEA R6, P6, R8.reuse, R0, 0x1 ;  /* 0x0000000008067211 */ /* 0x041fe400078c08ff */
[C---:B------:R-:W-:Y:S02]  /*82db0*/  IADD3 R3, R8.reuse, c[0x0][0x198], RZ ;  /* 0x0000660008037a10 */ /* 0x040fe40007ffe0ff */
[----:B------:R-:W-:Y:S02]  /*82dc0*/  LEA.HI.X.SX32 R7, R8, R2, 0x1, P6 ;  /* 0x0000000208077211 */ /* 0x000fe400030f0eff */
[----:B----4-:R-:W-:-:S03]  /*82dd0*/  LEA R28, P6, R3, R0, 0x1 ;  /* 0x00000000031c7211 */ /* 0x010fc600078c08ff */
[----:B------:R0:W-:Y:S01]  /*82de0*/  @P5 STG.E.U16 [R6.64], R16 ;  /* 0x0000001006005986 */ /* 0x0001e2000c101504 */
[----:B------:R-:W-:Y:S02]  /*82df0*/  LEA.HI.X.SX32 R29, R3, R2, 0x1, P6 ;  /* 0x00000002031d7211 */ /* 0x000fe400030f0eff */
[----:B------:R-:W-:Y:S02]  /*82e00*/  ISETP.LT.AND P5, PT, R11, c[0x0][0x17c], !P0 ;  /* 0x00005f000b007a0c */ /* 0x000fe400047a1270 */
[----:B------:R-:W4:Y:S01]  /*82e10*/  LDL.LU R11, [R1+0x2214] ;  /* 0x00221400010b7983 */ /* 0x000f220000300800 */
[----:B0-----:R-:W-:-:S05]  /*82e20*/  PRMT R16, R16, 0x7632, R16 ;  /* 0x0000763210107816 */ /* 0x001fca0000000010 */
[----:B------:R0:W-:Y:S04]  /*82e30*/  @P2 STG.E.U16 [R28.64], R16 ;  /* 0x000000101c002986 */ /* 0x0001e8000c101504 */
[----:B0-----:R-:W4:Y:S01]  /*82e40*/  LDL.LU R16, [R1+0x14] ;  /* 0x0000140001107983 */ /* 0x001f220000300800 */
[----:B--2---:R-:W-:-:S03]  /*82e50*/  ISETP.LT.AND P2, PT, R10, c[0x0][0x17c], !P0 ;  /* 0x00005f000a007a0c */ /* 0x004fc60004741270 */
[----:B------:R-:W2:Y:S01]  /*82e60*/  LDL.LU R10, [R1+0x2218] ;  /* 0x00221800010a7983 */ /* 0x000ea20000300800 */
[----:B------:R-:W-:-:S04]  /*82e70*/  IADD3 R4, R3, c[0x0][0x198], RZ ;  /* 0x0000660003047a10 */ /* 0x000fc80007ffe0ff */
[----:B------:R-:W-:-:S04]  /*82e80*/  LEA R6, P6, R4, R0, 0x1 ;  /* 0x0000000004067211 */ /* 0x000fc800078c08ff */
[C---:B------:R-:W-:Y:S02]  /*82e90*/  LEA.HI.X.SX32 R7, R4.reuse, R2, 0x1, P6 ;  /* 0x0000000204077211 */ /* 0x040fe400030f0eff */
[----:B------:R-:W-:-:S03]  /*82ea0*/  IADD3 R3, R4, c[0x0][0x198], RZ ;  /* 0x0000660004037a10 */ /* 0x000fc60007ffe0ff */
[----:B-1----:R0:W-:Y:S01]  /*82eb0*/  @P1 STG.E.U16 [R6.64], R20 ;  /* 0x0000001406001986 */ /* 0x0021e2000c101504 */
[C---:B------:R-:W-:Y:S02]  /*82ec0*/  LEA R28, P6, R3.reuse, R0, 0x1 ;  /* 0x00000000031c7211 */ /* 0x040fe400078c08ff */
[----:B---3--:R-:W-:Y:S02]  /*82ed0*/  ISETP.LT.AND P1, PT, R14, c[0x0][0x17c], !P0 ;  /* 0x00005f000e007a0c */ /* 0x008fe40004721270 */
[----:B------:R-:W3:Y:S01]  /*82ee0*/  LDL.LU R14, [R1+0x221c] ;  /* 0x00221c00010e7983 */ /* 0x000ee20000300800 */
[C---:B------:R-:W-:Y:S02]  /*82ef0*/  IADD3 R4, R3.reuse, c[0x0][0x198], RZ ;  /* 0x0000660003047a10 */ /* 0x040fe40007ffe0ff */
[----:B------:R-:W-:Y:S02]  /*82f00*/  LEA.HI.X.SX32 R29, R3, R2, 0x1, P6 ;  /* 0x00000002031d7211 */ /* 0x000fe400030f0eff */
[----:B0-----:R-:W-:-:S02]  /*82f10*/  PRMT R20, R20, 0x7632, R20 ;  /* 0x0000763214147816 */ /* 0x001fc40000000014 */
[C---:B------:R-:W-:Y:S02]  /*82f20*/  LEA R6, P6, R4.reuse, R0, 0x1 ;  /* 0x0000000004067211 */ /* 0x040fe400078c08ff */
        /* <DEDUP_REMOVED lines=8> */
[----:B----4-:R-:W-:Y:S02]  /*82fb0*/  ISETP.LT.AND P4, PT, R11, c[0x0][0x17c], !P0 ;  /* 0x00005f000b007a0c */ /* 0x010fe40004781270 */
[----:B------:R-:W4:Y:S01]  /*82fc0*/  LDL.LU R11, [R1+0x2220] ;  /* 0x00222000010b7983 */ /* 0x000f220000300800 */
[----:B------:R-:W-:Y:S02]  /*82fd0*/  PRMT R24, R24, 0x7632, R24 ;  /* 0x0000763218187816 */ /* 0x000fe40000000018 */
[----:B------:R-:W-:-:S03]  /*82fe0*/  LEA.HI.X.SX32 R7, R4, R2, 0x1, P6 ;  /* 0x0000000204077211 */ /* 0x000fc600030f0eff */
[----:B------:R0:W-:Y:S01]  /*82ff0*/  @P5 STG.E.U16 [R28.64], R24 ;  /* 0x000000181c005986 */ /* 0x0001e2000c101504 */
[----:B------:R-:W-:Y:S01]  /*83000*/  PRMT R8, R16, 0x7632, R8 ;  /* 0x0000763210087816 */ /* 0x000fe20000000008 */
[----:B0-----:R-:W-:Y:S02]  /*83010*/  IMAD.MOV.U32 R28, RZ, RZ, R6 ;  /* 0x000000ffff1c7224 */ /* 0x001fe400078e0006 */
[----:B------:R-:W-:-:S05]  /*83020*/  IMAD.MOV.U32 R29, RZ, RZ, R7 ;  /* 0x000000ffff1d7224 */ /* 0x000fca00078e0007 */
[----:B------:R0:W-:Y:S01]  /*83030*/  @P2 STG.E.U16 [R28.64], R16 ;  /* 0x000000101c002986 */ /* 0x0001e2000c101504 */
[----:B--2---:R-:W-:-:S03]  /*83040*/  ISETP.LT.AND P3, PT, R10, c[0x0][0x17c], !P0 ;  /* 0x00005f000a007a0c */ /* 0x004fc60004761270 */
[----:B------:R-:W2:Y:S04]  /*83050*/  LDL.LU R10, [R1+0x2224] ;  /* 0x00222400010a7983 */ /* 0x000ea80000300800 */
[----:B------:R-:W2:Y:S04]  /*83060*/  LDL.LU.64 R6, [R1+0x22e8] ;  /* 0x0022e80001067983 */ /* 0x000ea80000300a00 */
[----:B------:R-:W2:Y:S04]  /*83070*/  LDL.LU R24, [R1+0x2228] ;  /* 0x0022280001187983 */ /* 0x000ea80000300800 */
[----:B0-----:R-:W2:Y:S01]  /*83080*/  LDL.LU R16, [R1+0x222c] ;  /* 0x00222c0001107983 */ /* 0x001ea20000300800 */
[----:B------:R-:W-:-:S02]  /*83090*/  IADD3 R3, R4, c[0x0][0x198], RZ ;  /* 0x0000660004037a10 */ /* 0x000fc40007ffe0ff */
[----:B---3--:R-:W-:Y:S02]  /*830a0*/  ISETP.LT.AND P5, PT, R14, c[0x0][0x17c], !P0 ;  /* 0x00005f000e007a0c */ /* 0x008fe400047a1270 */
[----:B------:R-:W-:-:S04]  /*830b0*/  LEA R14, P6, R3, R0, 0x1 ;  /* 0x00000000030e7211 */ /* 0x000fc800078c08ff */
[C---:B------:R-:W-:Y:S02]  /*830c0*/  LEA.HI.X.SX32 R15, R3.reuse, R2, 0x1, P6 ;  /* 0x00000002030f7211 */ /* 0x040fe400030f0eff */
[----:B------:R-:W-:-:S03]  /*830d0*/  IADD3 R4, R3, c[0x0][0x198], RZ ;  /* 0x0000660003047a10 */ /* 0x000fc60007ffe0ff */
[----:B------:R0:W-:Y:S01]  /*830e0*/  @P1 STG.E.U16 [R14.64], R8 ;  /* 0x000000080e001986 */ /* 0x0001e2000c101504 */
[C---:B------:R-:W-:Y:S02]  /*830f0*/  LEA R28, P6, R4.reuse, R0, 0x1 ;  /* 0x00000000041c7211 */ /* 0x040fe400078c08ff */
[C---:B------:R-:W-:Y:S01]  /*83100*/  IADD3 R3, R4.reuse, c[0x0][0x198], RZ ;  /* 0x0000660004037a10 */ /* 0x040fe20007ffe0ff */
[----:B0-----:R-:W3:Y:S04]  /*83110*/  LDL.LU.64 R14, [R1+0x22e0] ;  /* 0x0022e000010e7983 */ /* 0x001ee80000300a00 */
[----:B------:R-:W3:Y:S01]  /*83120*/  LDL.LU R20, [R1+0x2230] ;  /* 0x0022300001147983 */ /* 0x000ee20000300800 */
[----:B------:R-:W-:Y:S02]  /*83130*/  LEA.HI.X.SX32 R29, R4, R2, 0x1, P6 ;  /* 0x00000002041d7211 */ /* 0x000fe400030f0eff */
[----:B------:R-:W-:-:S02]  /*83140*/  PRMT R12, R5, 0x7632, R12 ;  /* 0x00007632050c7816 */ /* 0x000fc4000000000c */
[----:B----4-:R-:W-:Y:S01]  /*83150*/  ISETP.LT.AND P2, PT, R11, c[0x0][0x17c], !P0 ;  /* 0x00005f000b007a0c */ /* 0x010fe20004741270 */
[----:B------:R-:W-:Y:S01]  /*83160*/  @P4 STG.E.U16 [R28.64], R5 ;  /* 0x000000051c004986 */ /* 0x000fe2000c101504 */
[----:B--2---:R-:W-:Y:S02]  /*83170*/  ISETP.LT.AND P1, PT, R10, c[0x0][0x17c], !P0 ;  /* 0x00005f000a007a0c */ /* 0x004fe40004721270 */
[----:B------:R-:W-:-:S04]  /*83180*/  LEA R10, P6, R3, R0, 0x1 ;  /* 0x00000000030a7211 */ /* 0x000fc800078c08ff */
[----:B------:R-:W-:Y:S02]  /*83190*/  LEA.HI.X.SX32 R11, R3, R2, 0x1, P6 ;  /* 0x00000002030b7211 */ /* 0x000fe400030f0eff */
[----:B------:R-:W-:Y:S02]  /*831a0*/  ISETP.LT.AND P4, PT, R24, c[0x0][0x17c], !P0 ;  /* 0x00005f0018007a0c */ /* 0x000fe40004781270 */
[----:B------:R-:W2:Y:S04]  /*831b0*/  LDL.LU R24, [R1+0x2234] ;  /* 0x0022340001187983 */ /* 0x000ea80000300800 */
[----:B------:R0:W-:Y:S01]  /*831c0*/  @P3 STG.E.U16 [R10.64], R12 ;  /* 0x0000000c0a003986 */ /* 0x0001e2000c101504 */
[----:B------:R-:W-:-:S03]  /*831d0*/  ISETP.LT.AND P3, PT, R16, c[0x0][0x17c], !P0 ;  /* 0x00005f0010007a0c */ /* 0x000fc60004761270 */
[----:B0-----:R-:W4:Y:S04]  /*831e0*/  LDL.LU.64 R10, [R1+0x22d8] ;  /* 0x0022d800010a7983 */ /* 0x001f280000300a00 */
[----:B------:R-:W4:Y:S01]  /*831f0*/  LDL.LU R16, [R1+0x2238] ;  /* 0x0022380001107983 */ /* 0x000f220000300800 */
[----:B------:R-:W-:-:S04]  /*83200*/  IADD3 R8, R3, c[0x0][0x198], RZ ;  /* 0x0000660003087a10 */ /* 0x000fc80007ffe0ff */
[----:B------:R-:W-:-:S04]  /*83210*/  LEA R4, P6, R8, R0, 0x1 ;  /* 0x0000000008047211 */ /* 0x000fc800078c08ff */
[C---:B------:R-:W-:Y:S02]  /*83220*/  LEA.HI.X.SX32 R5, R8.reuse, R2, 0x1, P6 ;  /* 0x0000000208057211 */ /* 0x040fe400030f0eff */
[----:B------:R-:W-:-:S03]  /*83230*/  IADD3 R3, R8, c[0x0][0x198], RZ ;  /* 0x0000660008037a10 */ /* 0x000fc60007ffe0ff */
[----:B------:R0:W-:Y:S01]  /*83240*/  @P5 STG.E.U16 [R4.64], R9 ;  /* 0x0000000904005986 */ /* 0x0001e2000c101504 */
[----:B---3--:R-:W-:-:S03]  /*83250*/  ISETP.LT.AND P5, PT, R20, c[0x0][0x17c], !P0 ;  /* 0x00005f0014007a0c */ /* 0x008fc600047a1270 */
[----:B------:R-:W3:Y:S01]  /*83260*/  LDL.LU R20, [R1+0x223c] ;  /* 0x00223c0001147983 */ /* 0x000ee20000300800 */
[C---:B------:R-:W-:Y:S02]  /*83270*/  LEA R28, P6, R3.reuse, R0, 0x1 ;  /* 0x00000000031c7211 */ /* 0x040fe400078c08ff */
[C---:B------:R-:W-:Y:S02]  /*83280*/  IADD3 R8, R3.reuse, c[0x0][0x198], RZ ;  /* 0x0000660003087a10 */ /* 0x040fe40007ffe0ff */
[----:B------:R-:W-:Y:S02]  /*83290*/  LEA.HI.X.SX32 R29, R3, R2, 0x1, P6 ;  /* 0x00000002031d7211 */ /* 0x000fe400030f0eff */
[C---:B0-----:R-:W-:Y:S02]  /*832a0*/  LEA R4, P6, R8.reuse, R0, 0x1 ;  /* 0x0000000008047211 */ /* 0x041fe400078c08ff */
[----:B------:R-:W-:Y:S02]  /*832b0*/  PRMT R9, R9, 0x7632, R9 ;  /* 0x0000763209097816 */ /* 0x000fe40000000009 */
[----:B------:R-:W-:-:S03]  /*832c0*/  LEA.HI.X.SX32 R5, R8, R2, 0x1, P6 ;  /* 0x0000000208057211 */ /* 0x000fc600030f0eff */
[----:B------:R0:W-:Y:S04]  /*832d0*/  @P2 STG.E.U16 [R28.64], R9 ;  /* 0x000000091c002986 */ /* 0x0001e8000c101504 */
[----:B------:R1:W-:Y:S01]  /*832e0*/  @P1 STG.E.U16 [R4.64], R13 ;  /* 0x0000000d04001986 */ /* 0x0003e2000c101504 */
[----:B--2---:R-:W-:-:S03]  /*832f0*/  ISETP.LT.AND P2, PT, R24, c[0x0][0x17c], !P0 ;  /* 0x00005f0018007a0c */ /* 0x004fc60004741270 */
[----:B------:R-:W2:Y:S01]  /*83300*/  LDL.LU R24, [R1+0x2240] ;  /* 0x0022400001187983 */ /* 0x000ea20000300800 */
[----:B----4-:R-:W-:-:S03]  /*83310*/  ISETP.LT.AND P1, PT, R16, c[0x0][0x17c], !P0 ;  /* 0x00005f0010007a0c */ /* 0x010fc60004721270 */
[----:B------:R-:W4:Y:S01]  /*83320*/  LDL.LU R16, [R1+0x2244] ;  /* 0x0022440001107983 */ /* 0x000f220000300800 */
[----:B------:R-:W-:-:S04]  /*83330*/  IADD3 R3, R8, c[0x0][0x198], RZ ;  /* 0x0000660008037a10 */ /* 0x000fc80007ffe0ff */
[C---:B------:R-:W-:Y:S02]  /*83340*/  LEA R8, P6, R3.reuse, R0, 0x1 ;  /* 0x0000000003087211 */ /* 0x040fe400078c08ff */
[C---:B------:R-:W-:Y:S02]  /*83350*/  IADD3 R12, R3.reuse, c[0x0][0x198], RZ ;  /* 0x00006600030c7a10 */ /* 0x040fe40007ffe0ff */
[----:B0-----:R-:W-:Y:S02]  /*83360*/  LEA.HI.X.SX32 R9, R3, R2, 0x1, P6 ;  /* 0x0000000203097211 */ /* 0x001fe400030f0eff */
[----:B------:R-:W-:-:S05]  /*83370*/  PRMT R3, R13, 0x7632, R3 ;  /* 0x000076320d037816 */ /* 0x000fca0000000003 */
[----:B------:R0:W-:Y:S01]  /*83380*/  @P4 STG.E.U16 [R8.64], R3 ;  /* 0x0000000308004986 */ /* 0x0001e2000c101504 */
[----:B---3--:R-:W-:-:S03]  /*83390*/  ISETP.LT.AND P4, PT, R20, c[0x0][0x17c], !P0 ;  /* 0x00005f0014007a0c */ /* 0x008fc60004781270 */
[----:B------:R-:W3:Y:S01]  /*833a0*/  LDL.LU R20, [R1+0x224c] ;  /* 0x00224c0001147983 */ /* 0x000ee20000300800 */
[C---:B-1----:R-:W-:Y:S02]  /*833b0*/  LEA R4, P6, R12.reuse, R0, 0x1 ;  /* 0x000000000c047211 */ /* 0x042fe400078c08ff */
[C---:B------:R-:W-:Y:S02]  /*833c0*/  IADD3 R13, R12.reuse, c[0x0][0x198], RZ ;  /* 0x000066000c0d7a10 */ /* 0x040fe40007ffe0ff */
[----:B------:R-:W-:Y:S02]  /*833d0*/  LEA.HI.X.SX32 R5, R12, R2, 0x1, P6 ;  /* 0x000000020c057211 */ /* 0x000fe400030f0eff */
[C---:B------:R-:W-:Y:S02]  /*833e0*/  LEA R12, P6, R13.reuse, R0, 0x1 ;  /* 0x000000000d0c7211 */ /* 0x040fe400078c08ff */
[C---:B0-----:R-:W-:Y:S01]  /*833f0*/  IADD3 R3, R13.reuse, c[0x0][0x198], RZ ;  /* 0x000066000d037a10 */ /* 0x041fe20007ffe0ff */
[----:B------:R0:W-:Y:S01]  /*83400*/  @P3 STG.E.U16 [R4.64], R6 ;  /* 0x0000000604003986 */ /* 0x0001e2000c101504 */
[----:B------:R-:W-:-:S02]  /*83410*/  LEA.HI.X.SX32 R13, R13, R2, 0x1, P6 ;  /* 0x000000020d0d7211 */ /* 0x000fc400030f0eff */
[----:B0-----:R-:W-:Y:S02]  /*83420*/  PRMT R4, R6, 0x7632, R4 ;  /* 0x0000763206047816 */ /* 0x001fe40000000004 */
[----:B------:R-:W3:Y:S04]  /*83430*/  LDL.LU R6, [R1+0x22d0] ;  /* 0x0022d00001067983 */ /* 0x000ee80000300800 */
[----:B------:R0:W-:Y:S04]  /*83440*/  @P5 STG.E.U16 [R12.64], R4 ;  /* 0x000000040c005986 */ /* 0x0001e8000c101504 */
[----:B------:R-:W3:Y:S01]  /*83450*/  LDL.LU R28, [R1+0x2248] ;  /* 0x00224800011c7983 */ /* 0x000ee20000300800 */
[----:B----4-:R-:W-:-:S03]  /*83460*/  ISETP.LT.AND P5, PT, R16, c[0x0][0x17c], !P0 ;  /* 0x00005f0010007a0c */ /* 0x010fc600047a1270 */
[----:B------:R-:W4:Y:S01]  /*83470*/  LDL.LU R16, [R1+0x2258] ;  /* 0x0022580001107983 */ /* 0x000f220000300800 */
[C---:B------:R-:W-:Y:S02]  /*83480*/  LEA R8, P6, R3.reuse, R0, 0x1 ;  /* 0x0000000003087211 */ /* 0x040fe400078c08ff */
[C---:B------:R-:W-:Y:S02]  /*83490*/  IADD3 R5, R3.reuse, c[0x0][0x198], RZ ;  /* 0x0000660003057a10 */ /* 0x040fe40007ffe0ff */
[----:B------:R-:W-:Y:S02]  /*834a0*/  LEA.HI.X.SX32 R9, R3, R2, 0x1, P6 ;  /* 0x0000000203097211 */ /* 0x000fe400030f0eff */
[C---:B0-----:R-:W-:Y:S02]  /*834b0*/  LEA R4, P6, R5.reuse, R0, 0x1 ;  /* 0x0000000005047211 */ /* 0x041fe400078c08ff */
[C---:B------:R-:W-:Y:S01]  /*834c0*/  IADD3 R3, R5.reuse, c[0x0][0x198], RZ ;  /* 0x0000660005037a10 */ /* 0x040fe20007ffe0ff */
[----:B------:R0:W-:Y:S01]  /*834d0*/  @P2 STG.E.U16 [R8.64], R17 ;  /* 0x0000001108002986 */ /* 0x0001e2000c101504 */
[----:B------:R-:W-:-:S02]  /*834e0*/  LEA.HI.X.SX32 R5, R5, R2, 0x1, P6 ;  /* 0x0000000205057211 */ /* 0x000fc400030f0eff */
[----:B--2---:R-:W-:Y:S02]  /*834f0*/  ISETP.LT.AND P3, PT, R24, c[0x0][0x17c], !P0 ;  /* 0x00005f0018007a0c */ /* 0x004fe40004761270 */
[----:B------:R-:W2:Y:S01]  /*83500*/  LDL.LU R24, [R1+0x2254] ;  /* 0x0022540001187983 */ /* 0x000ea20000300800 */
[----:B---3--:R-:W-:-:S03]  /*83510*/  ISETP.LT.AND P2, PT, R20, c[0x0][0x17c], !P0 ;  /* 0x00005f0014007a0c */ /* 0x008fc60004741270 */
[----:B------:R-:W3:Y:S01]  /*83520*/  LDL.LU R20, [R1+0x18] ;  /* 0x0000180001147983 */ /* 0x000ee20000300800 */
[----:B0-----:R-:W-:-:S05]  /*83530*/  PRMT R17, R17, 0x7632, R17 ;  /* 0x0000763211117816 */ /* 0x001fca0000000011 */
[----:B------:R0:W-:Y:S01]  /*83540*/  @P1 STG.E.U16 [R4.64], R17 ;  /* 0x0000001104001986 */ /* 0x0001e2000c101504 */
[----:B------:R-:W-:-:S03]  /*83550*/  LEA R8, P6, R3, R0, 0x1 ;  /* 0x0000000003087211 */ /* 0x000fc600078c08ff */
[----:B0-----:R-:W3:Y:S01]  /*83560*/  LDL.LU R17, [R1+0x2264] ;  /* 0x0022640001117983 */ /* 0x001ee20000300800 */
[----:B------:R-:W-:-:S05]  /*83570*/  LEA.HI.X.SX32 R9, R3, R2, 0x1, P6 ;  /* 0x0000000203097211 */ /* 0x000fca00030f0eff */
[----:B------:R0:W-:Y:S01]  /*83580*/  @P4 STG.E.U16 [R8.64], R21 ;  /* 0x0000001508004986 */ /* 0x0001e2000c101504 */
[----:B----4-:R-:W-:-:S03]  /*83590*/  ISETP.LT.AND P4, PT, R16, c[0x0][0x17c], !P0 ;  /* 0x00005f0010007a0c */ /* 0x010fc60004781270 */
[----:B------:R-:W4:Y:S01]  /*835a0*/  LDL.LU R16, [R1+0x2260] ;  /* 0x0022600001107983 */ /* 0x000f220000300800 */
[----:B------:R-:W-:-:S04]  /*835b0*/  IADD3 R12, R3, c[0x0][0x198], RZ ;  /* 0x00006600030c7a10 */ /* 0x000fc80007ffe0ff */
[C---:B------:R-:W-:Y:S02]  /*835c0*/  LEA R4, P6, R12.reuse, R0, 0x1 ;  /* 0x000000000c047211 */ /* 0x040fe400078c08ff */
[C---:B------:R-:W-:Y:S02]  /*835d0*/  IADD3 R3, R12.reuse, c[0x0][0x198], RZ ;  /* 0x000066000c037a10 */ /* 0x040fe40007ffe0ff */
[----:B------:R-:W-:Y:S02]  /*835e0*/  LEA.HI.X.SX32 R5, R12, R2, 0x1, P6 ;  /* 0x000000020c057211 */ /* 0x000fe400030f0eff */
[----:B0-----:R-:W-:Y:S02]  /*835f0*/  LEA R8, P6, R3, R0, 0x1 ;  /* 0x0000000003087211 */ /* 0x001fe400078c08ff */
[----:B------:R-:W-:Y:S02]  /*83600*/  PRMT R21, R21, 0x7632, R21 ;  /* 0x0000763215157816 */ /* 0x000fe40000000015 */
[----:B------:R-:W-:-:S02]  /*83610*/  LEA.HI.X.SX32 R9, R3, R2, 0x1, P6 ;  /* 0x0000000203097211 */ /* 0x000fc400030f0eff */
[----:B------:R-:W-:Y:S01]  /*83620*/  ISETP.LT.AND P1, PT, R28, c[0x0][0x17c], !P0 ;  /* 0x00005f001c007a0c */ /* 0x000fe20004721270 */
[----:B------:R0:W-:Y:S01]  /*83630*/  @P3 STG.E.U16 [R4.64], R21 ;  /* 0x0000001504003986 */ /* 0x0001e2000c101504 */
[----:B--2---:R-:W-:-:S03]  /*83640*/  ISETP.LT.AND P3, PT, R24, c[0x0][0x17c], !P0 ;  /* 0x00005f0018007a0c */ /* 0x004fc60004761270 */
[----:B------:R-:W2:Y:S04]  /*83650*/  LDL.LU R28, [R1+0x226c] ;  /* 0x00226c00011c7983 */ /* 0x000ea80000300800 */
[----:B------:R1:W-:Y:S04]  /*83660*/  @P5 STG.E.U16 [R8.64], R25 ;  /* 0x0000001908005986 */ /* 0x0003e8000c101504 */
[----:B------:R-:W2:Y:S01]  /*83670*/  LDL.LU R24, [R1+0x2268] ;  /* 0x0022680001187983 */ /* 0x000ea20000300800 */
[----:B------:R-:W-:Y:S02]  /*83680*/  IADD3 R12, R3, c[0x0][0x198], RZ ;  /* 0x00006600030c7a10 */ /* 0x000fe40007ffe0ff */
[----:B---3--:R-:W-:-:S02]  /*83690*/  ISETP.LT.AND P5, PT, R17, c[0x0][0x17c], !P0 ;  /* 0x00005f0011007a0c */ /* 0x008fc400047a1270 */
[----:B------:R-:W3:Y:S01]  /*836a0*/  LDL.LU R17, [R1+0x2274] ;  /* 0x0022740001117983 */ /* 0x000ee20000300800 */
[C---:B0-----:R-:W-:Y:S02]  /*836b0*/  LEA R4, P6, R12.reuse, R0, 0x1 ;  /* 0x000000000c047211 */ /* 0x041fe400078c08ff */
[----:B-1----:R-:W-:Y:S01]  /*836c0*/  PRMT R25, R25, 0x7632, R25 ;  /* 0x0000763219197816 */ /* 0x002fe20000000019 */
[----:B------:R-:W2:Y:S01]  /*836d0*/  LDL.LU R21, [R1+0x2270] ;  /* 0x0022700001157983 */ /* 0x000ea20000300800 */
        /* <DEDUP_REMOVED lines=11> */
[----:B------:R-:W-:Y:S01]  /*83790*/  PRMT R13, R20, 0x7632, R13 ;  /* 0x00007632140d7816 */ /* 0x000fe2000000000d */
[----:B------:R0:W-:Y:S04]  /*837a0*/  @P1 STG.E.U16 [R8.64], R20 ;  /* 0x0000001408001986 */ /* 0x0001e8000c101504 */
[----:B------:R1:W-:Y:S01]  /*837b0*/  @P4 STG.E.U16 [R4.64], R13 ;  /* 0x0000000d04004986 */ /* 0x0003e2000c101504 */
[----:B0-----:R-:W-:-:S03]  /*837c0*/  LEA R8, P6, R3, R0, 0x1 ;  /* 0x0000000003087211 */ /* 0x001fc600078c08ff */
[----:B------:R-:W2:Y:S04]  /*837d0*/  LDL.LU R20, [R1+0x2278] ;  /* 0x0022780001147983 */ /* 0x000ea80000300800 */
[----:B-1----:R-:W2:Y:S01]  /*837e0*/  LDL.LU R13, [R1+0x2284] ;  /* 0x00228400010d7983 */ /* 0x002ea20000300800 */
        /* <DEDUP_REMOVED lines=13> */
[----:B----4-:R-:W-:-:S03]  /*838c0*/  ISETP.LT.AND P2, PT, R16, c[0x0][0x17c], !P0 ;  /* 0x00005f0010007a0c */ /* 0x010fc60004741270 */
[----:B------:R-:W4:Y:S01]  /*838d0*/  LDL.LU R16, [R1+0x228c] ;  /* 0x00228c0001107983 */ /* 0x000f220000300800 */
[----:B------:R-:W-:Y:S02]  /*838e0*/  IADD3 R6, R3, c[0x0][0x198], RZ ;  /* 0x0000660003067a10 */ /* 0x000fe40007ffe0ff */
[----:B--2---:R-:W-:Y:S02]  /*838f0*/  ISETP.LT.AND P1, PT, R28, c[0x0][0x17c], !P0 ;  /* 0x00005f001c007a0c */ /* 0x004fe40004721270 */
[----:B0-----:R-:W-:Y:S02]  /*83900*/  LEA R4, P6, R6, R0, 0x1 ;  /* 0x0000000006047211 */ /* 0x001fe400078c08ff */
[----:B------:R-:W-:Y:S02]  /*83910*/  ISETP.LT.AND P4, PT, R24, c[0x0][0x17c], !P0 ;  /* 0x00005f0018007a0c */ /* 0x000fe40004781270 */
[C---:B------:R-:W-:Y:S02]  /*83920*/  IADD3 R3, R6.reuse, c[0x0][0x198], RZ ;  /* 0x0000660006037a10 */ /* 0x040fe40007ffe0ff */
[----:B------:R-:W-:-:S02]  /*83930*/  LEA.HI.X.SX32 R5, R6, R2, 0x1, P6 ;  /* 0x0000000206057211 */ /* 0x000fc400030f0eff */
[C---:B-1----:R-:W-:Y:S02]  /*83940*/  LEA R8, P6, R3.reuse, R0, 0x1 ;  /* 0x0000000003087211 */ /* 0x042fe400078c08ff */
[----:B------:R-:W-:Y:S02]  /*83950*/  PRMT R10, R10, 0x7632, R10 ;  /* 0x000076320a0a7816 */ /* 0x000fe4000000000a */
[C---:B------:R-:W-:Y:S02]  /*83960*/  LEA.HI.X.SX32 R9, R3.reuse, R2, 0x1, P6 ;  /* 0x0000000203097211 */ /* 0x040fe400030f0eff */
[----:B------:R-:W-:Y:S01]  /*83970*/  IADD3 R6, R3, c[0x0][0x198], RZ ;  /* 0x0000660003067a10 */ /* 0x000fe20007ffe0ff */
[----:B------:R0:W-:Y:S01]  /*83980*/  @P1 STG.E.U16 [R4.64], R10 ;  /* 0x0000000a04001986 */ /* 0x0001e2000c101504 */
[----:B------:R-:W-:-:S03]  /*83990*/  ISETP.LT.AND P5, PT, R21, c[0x0][0x17c], !P0 ;  /* 0x00005f0015007a0c */ /* 0x000fc600047a1270 */
[----:B------:R-:W2:Y:S04]  /*839a0*/  LDL.LU R21, [R1+0x2288] ;  /* 0x0022880001157983 */ /* 0x000ea80000300800 */
[----:B------:R1:W-:Y:S01]  /*839b0*/  @P4 STG.E.U16 [R8.64], R14 ;  /* 0x0000000e08004986 */ /* 0x0003e2000c101504 */
[----:B------:R-:W-:Y:S02]  /*839c0*/  ISETP.LT.AND P1, PT, R20, c[0x0][0x17c], !P0 ;  /* 0x00005f0014007a0c */ /* 0x000fe40004721270 */
[----:B0-----:R-:W-:Y:S01]  /*839d0*/  LEA R4, P6, R6, R0, 0x1 ;  /* 0x0000000006047211 */ /* 0x001fe200078c08ff */
[----:B------:R-:W2:Y:S01]  /*839e0*/  LDL.LU R20, [R1+0x2294] ;  /* 0x0022940001147983 */ /* 0x000ea20000300800 */
[----:B------:R-:W-:-:S03]  /*839f0*/  ISETP.LT.AND P4, PT, R13, c[0x0][0x17c], !P0 ;  /* 0x00005f000d007a0c */ /* 0x000fc60004781270 */
[----:B------:R-:W2:Y:S01]  /*83a00*/  LDL.LU R13, [R1+0x2290] ;  /* 0x00229000010d7983 */ /* 0x000ea20000300800 */
[----:B------:R-:W-:Y:S02]  /*83a10*/  LEA.HI.X.SX32 R5, R6, R2, 0x1, P6 ;  /* 0x0000000206057211 */ /* 0x000fe400030f0eff */
[----:B-1----:R-:W-:-:S05]  /*83a20*/  PRMT R14, R14, 0x7632, R14 ;  /* 0x000076320e0e7816 */ /* 0x002fca000000000e */
[----:B------:R-:W-:Y:S01]  /*83a30*/  @P3 STG.E.U16 [R4.64], R14 ;  /* 0x0000000e04003986 */ /* 0x000fe2000c101504 */
[----:B---3--:R-:W-:-:S03]  /*83a40*/  ISETP.LT.AND P3, PT, R17, c[0x0][0x17c], !P0 ;  /* 0x00005f0011007a0c */ /* 0x008fc60004761270 */
[----:B------:R-:W3:Y:S01]  /*83a50*/  LDL.LU R17, [R1+0x229c] ;  /* 0x00229c0001117983 */ /* 0x000ee20000300800 */
[----:B------:R-:W-:-:S04]  /*83a60*/  IADD3 R3, R6, c[0x0][0x198], RZ ;  /* 0x0000660006037a10 */ /* 0x000fc80007ffe0ff */
[----:B------:R-:W-:-:S04]  /*83a70*/  LEA R8, P6, R3, R0, 0x1 ;  /* 0x0000000003087211 */ /* 0x000fc800078c08ff */
[----:B------:R-:W-:Y:S02]  /*83a80*/  LEA.HI.X.SX32 R9, R3, R2, 0x1, P6 ;  /* 0x0000000203097211 */ /* 0x000fe400030f0eff */
[----:B------:R-:W-:-:S03]  /*83a90*/  PRMT R10, R7, 0x7632, R10 ;  /* 0x00007632070a7816 */ /* 0x000fc6000000000a */
[----:B------:R0:W-:Y:S04]  /*83aa0*/  @P5 STG.E.U16 [R8.64], R7 ;  /* 0x0000000708005986 */ /* 0x0001e8000c101504 */
[----:B0-----:R-:W3:Y:S01]  /*83ab0*/  LDL.LU R7, [R1+0x22cc] ;  /* 0x0022cc0001077983 */ /* 0x001ee20000300800 */
[----:B----4-:R-:W-:-:S03]  /*83ac0*/  ISETP.LT.AND P5, PT, R16, c[0x0][0x17c], !P0 ;  /* 0x00005f0010007a0c */ /* 0x010fc600047a1270 */
[----:B------:R-:W4:Y:S04]  /*83ad0*/  LDL.LU R16, [R1+0x2298] ;  /* 0x0022980001107983 */ /* 0x000f280000300800 */
[----:B------:R-:W4:Y:S01]  /*83ae0*/  LDL.LU R14, [R1+0x22a0] ;  /* 0x0022a000010e7983 */ /* 0x000f220000300800 */
        /* <DEDUP_REMOVED lines=10> */
[----:B0-----:R-:W-:-:S03]  /*83b90*/  LEA R4, P6, R6, R0, 0x1 ;  /* 0x0000000006047211 */ /* 0x001fc600078c08ff */
[----:B------:R-:W4:Y:S01]  /*83ba0*/  LDL.LU R10, [R1+0x22a4] ;  /* 0x0022a400010a7983 */ /* 0x000f220000300800 */
[----:B------:R-:W-:-:S03]  /*83bb0*/  LEA.HI.X.SX32 R5, R6, R2, 0x1, P6 ;  /* 0x0000000206057211 */ /* 0x000fc600030f0eff */
[----:B------:R-:W4:Y:S01]  /*83bc0*/  LDL.LU R24, [R1+0x1c] ;  /* 0x00001c0001187983 */ /* 0x000f220000300800 */
[----:B-1----:R-:W-:Y:S02]  /*83bd0*/  PRMT R18, R18, 0x7632, R18 ;  /* 0x0000763212127816 */ /* 0x002fe40000000012 */
[----:B------:R-:W-:-:S03]  /*83be0*/  LEA R8, P6, R3, R0, 0x1 ;  /* 0x0000000003087211 */ /* 0x000fc600078c08ff */
[----:B------:R0:W-:Y:S01]  /*83bf0*/  @P4 STG.E.U16 [R4.64], R18 ;  /* 0x0000001204004986 */ /* 0x0001e2000c101504 */
[----:B--2---:R-:W-:-:S03]  /*83c00*/  ISETP.LT.AND P4, PT, R13, c[0x0][0x17c], !P0 ;  /* 0x00005f000d007a0c */ /* 0x004fc60004781270 */
[----:B------:R-:W2:Y:S01]  /*83c10*/  LDL.LU R13, [R1+0x22ac] ;  /* 0x0022ac00010d7983 */ /* 0x000ea20000300800 */
[----:B------:R-:W-:Y:S02]  /*83c20*/  LEA.HI.X.SX32 R9, R3, R2, 0x1, P6 ;  /* 0x0000000203097211 */ /* 0x000fe400030f0eff */
[----:B------:R-:W-:-:S03]  /*83c30*/  ISETP.LT.AND P1, PT, R20, c[0x0][0x17c], !P0 ;  /* 0x00005f0014007a0c */ /* 0x000fc60004721270 */
[----:B------:R1:W-:Y:S01]  /*83c40*/  @P3 STG.E.U16 [R8.64], R22 ;  /* 0x0000001608003986 */ /* 0x0003e2000c101504 */
[----:B---3--:R-:W-:Y:S02]  /*83c50*/  ISETP.LT.AND P3, PT, R17, c[0x0][0x17c], !P0 ;  /* 0x00005f0011007a0c */ /* 0x008fe40004761270 */
[----:B------:R-:W-:Y:S01]  /*83c60*/  IADD3 R6, R3, c[0x0][0x198], RZ ;  /* 0x0000660003067a10 */ /* 0x000fe20007ffe0ff */
[----:B------:R-:W3:Y:S04]  /*83c70*/  LDL.LU R17, [R1+0x22b0] ;  /* 0x0022b00001117983 */ /* 0x000ee80000300800 */
[----:B------:R-:W3:Y:S01]  /*83c80*/  LDL.LU R20, [R1+0x22b8] ;  /* 0x0022b80001147983 */ /* 0x000ee20000300800 */
[C---:B0-----:R-:W-:Y:S02]  /*83c90*/  LEA R4, P6, R6.reuse, R0, 0x1 ;  /* 0x0000000006047211 */ /* 0x041fe400078c08ff */
[----:B------:R-:W-:Y:S01]  /*83ca0*/  ISETP.LT.AND P2, PT, R21, c[0x0][0x17c], !P0 ;  /* 0x00005f0015007a0c */ /* 0x000fe20004741270 */
[----:B------:R-:W3:Y:S01]  /*83cb0*/  LDL.LU R18, [R1+0x22bc] ;  /* 0x0022bc0001127983 */ /* 0x000ee20000300800 */
[----:B------:R-:W-:-:S02]  /*83cc0*/  IADD3 R3, R6, c[0x0][0x198], RZ ;  /* 0x0000660006037a10 */ /* 0x000fc40007ffe0ff */
[----:B------:R-:W-:Y:S02]  /*83cd0*/  LEA.HI.X.SX32 R5, R6, R2, 0x1, P6 ;  /* 0x0000000206057211 */ /* 0x000fe400030f0eff */
[C---:B-1----:R-:W-:Y:S02]  /*83ce0*/  LEA R8, P6, R3.reuse, R0, 0x1 ;  /* 0x0000000003087211 */ /* 0x042fe400078c08ff */
[----:B------:R-:W-:Y:S02]  /*83cf0*/  PRMT R22, R22, 0x7632, R22 ;  /* 0x0000763216167816 */ /* 0x000fe40000000016 */
[----:B------:R-:W-:-:S03]  /*83d00*/  LEA.HI.X.SX32 R9, R3, R2, 0x1, P6 ;  /* 0x0000000203097211 */ /* 0x000fc600030f0eff */
[----:B------:R-:W-:Y:S04]  /*83d10*/  @P5 STG.E.U16 [R4.64], R22 ;  /* 0x0000001604005986 */ /* 0x000fe8000c101504 */
[----:B------:R0:W-:Y:S01]  /*83d20*/  @P2 STG.E.U16 [R8.64], R26 ;  /* 0x0000001a08002986 */ /* 0x0001e2000c101504 */
[----:B----4-:R-:W-:-:S03]  /*83d30*/  ISETP.LT.AND P5, PT, R16, c[0x0][0x17c], !P0 ;  /* 0x00005f0010007a0c */ /* 0x010fc600047a1270 */
[----:B------:R-:W4:Y:S01]  /*83d40*/  LDL.LU R16, [R1+0x22c4] ;  /* 0x0022c40001107983 */ /* 0x000f220000300800 */
[----:B------:R-:W-:-:S03]  /*83d50*/  ISETP.LT.AND P2, PT, R14, c[0x0][0x17c], !P0 ;  /* 0x00005f000e007a0c */ /* 0x000fc60004741270 */
[----:B------:R-:W4:Y:S01]  /*83d60*/  LDL.LU R14, [R1+0x22c8] ;  /* 0x0022c800010e7983 */ /* 0x000f220000300800 */
[----:B------:R-:W-:Y:S02]  /*83d70*/  IADD3 R6, R3, c[0x0][0x198], RZ ;  /* 0x0000660003067a10 */ /* 0x000fe40007ffe0ff */
[----:B0-----:R-:W-:Y:S01]  /*83d80*/  PRMT R26, R26, 0x7632, R26 ;  /* 0x000076321a1a7816 */ /* 0x001fe2000000001a */
[----:B------:R-:W4:Y:S01]  /*83d90*/  LDL.LU R22, [R1+0x22c0] ;  /* 0x0022c00001167983 */ /* 0x000f220000300800 */
[C---:B------:R-:W-:Y:S02]  /*83da0*/  LEA R4, P6, R6.reuse, R0, 0x1 ;  /* 0x0000000006047211 */ /* 0x040fe400078c08ff */
[C---:B------:R-:W-:Y:S01]  /*83db0*/  IADD3 R3, R6.reuse, c[0x0][0x198], RZ ;  /* 0x0000660006037a10 */ /* 0x040fe20007ffe0ff */
[----:B------:R-:W4:Y:S01]  /*83dc0*/  LDL.LU R21, [R1+0x22b4] ;  /* 0x0022b40001157983 */ /* 0x000f220000300800 */
[----:B------:R-:W-:Y:S02]  /*83dd0*/  LEA.HI.X.SX32 R5, R6, R2, 0x1, P6 ;  /* 0x0000000206057211 */ /* 0x000fe400030f0eff */
[----:B------:R-:W-:-:S02]  /*83de0*/  LEA R8, P6, R3, R0, 0x1 ;  /* 0x0000000003087211 */ /* 0x000fc400078c08ff */
[C---:B------:R-:W-:Y:S01]  /*83df0*/  IADD3 R6, R3.reuse, c[0x0][0x198], RZ ;  /* 0x0000660003067a10 */ /* 0x040fe20007ffe0ff */
[----:B------:R0:W-:Y:S01]  /*83e00*/  @P1 STG.E.U16 [R4.64], R26 ;  /* 0x0000001a04001986 */ /* 0x0001e2000c101504 */
[----:B------:R-:W-:Y:S02]  /*83e10*/  LEA.HI.X.SX32 R9, R3, R2, 0x1, P6 ;  /* 0x0000000203097211 */ /* 0x000fe400030f0eff */
[----:B------:R-:W-:Y:S02]  /*83e20*/  ISETP.LT.AND P1, PT, R10, c[0x0][0x17c], !P0 ;  /* 0x00005f000a007a0c */ /* 0x000fe40004721270 */
[C---:B0-----:R-:W-:Y:S02]  /*83e30*/  LEA R4, P6, R6.reuse, R0, 0x1 ;  /* 0x0000000006047211 */ /* 0x041fe400078c08ff */
[----:B------:R-:W-:Y:S01]  /*83e40*/  IADD3 R10, R6, c[0x0][0x198], RZ ;  /* 0x00006600060a7a10 */ /* 0x000fe20007ffe0ff */
[----:B------:R0:W-:Y:S01]  /*83e50*/  @P4 STG.E.U16 [R8.64], R24 ;  /* 0x0000001808004986 */ /* 0x0001e2000c101504 */
[----:B------:R-:W-:-:S02]  /*83e60*/  PRMT R3, R24, 0x7632, R3 ;  /* 0x0000763218037816 */ /* 0x000fc40000000003 */
[----:B------:R-:W-:Y:S02]  /*83e70*/  LEA.HI.X.SX32 R5, R6, R2, 0x1, P6 ;  /* 0x0000000206057211 */ /* 0x000fe400030f0eff */
[----:B--2---:R-:W-:Y:S02]  /*83e80*/  ISETP.LT.AND P4, PT, R13, c[0x0][0x17c], !P0 ;  /* 0x00005f000d007a0c */ /* 0x004fe40004781270 */
[C---:B------:R-:W-:Y:S02]  /*83e90*/  IADD3 R13, R10.reuse, c[0x0][0x198], RZ ;  /* 0x000066000a0d7a10 */ /* 0x040fe40007ffe0ff */
[C---:B0-----:R-:W-:Y:S01]  /*83ea0*/  LEA R8, P6, R10.reuse, R0, 0x1 ;  /* 0x000000000a087211 */ /* 0x041fe200078c08ff */
[----:B------:R0:W-:Y:S03]  /*83eb0*/  @P3 STG.E.U16 [R4.64], R3 ;  /* 0x0000000304003986 */ /* 0x0001e6000c101504 */
[----:B------:R-:W-:-:S02]  /*83ec0*/  LEA.HI.X.SX32 R9, R10, R2, 0x1, P6 ;  /* 0x000000020a097211 */ /* 0x000fc400030f0eff */
[----:B---3--:R-:W-:Y:S02]  /*83ed0*/  ISETP.LT.AND P3, PT, R17, c[0x0][0x17c], !P0 ;  /* 0x00005f0011007a0c */ /* 0x008fe40004761270 */
[C---:B------:R-:W-:Y:S02]  /*83ee0*/  IADD3 R17, R13.reuse, c[0x0][0x198], RZ ;  /* 0x000066000d117a10 */ /* 0x040fe40007ffe0ff */
[----:B0-----:R-:W-:-:S04]  /*83ef0*/  LEA R4, P6, R13, R0, 0x1 ;  /* 0x000000000d047211 */ /* 0x001fc800078c08ff */
[----:B------:R-:W-:Y:S02]  /*83f00*/  LEA.HI.X.SX32 R5, R13, R2, 0x1, P6 ;  /* 0x000000020d057211 */ /* 0x000fe400030f0eff */
[----:B------:R-:W-:Y:S02]  /*83f10*/  ISETP.LT.AND P6, PT, R20, c[0x0][0x17c], !P0 ;  /* 0x00005f0014007a0c */ /* 0x000fe400047c1270 */
[----:B------:R-:W2:Y:S01]  /*83f20*/  LDL.LU R20, [R1+0xc] ;  /* 0x00000c0001147983 */ /* 0x000ea20000300800 */
[----:B------:R-:W-:-:S03]  /*83f30*/  PRMT R10, R7, 0x7632, R10 ;  /* 0x00007632070a7816 */ /* 0x000fc6000000000a */
[----:B------:R0:W-:Y:S01]  /*83f40*/  @P5 STG.E.U16 [R8.64], R7 ;  /* 0x0000000708005986 */ /* 0x0001e2000c101504 */
[C---:B------:R-:W-:Y:S02]  /*83f50*/  LEA R6, P5, R17.reuse, R0, 0x1 ;  /* 0x0000000011067211 */ /* 0x040fe400078a08ff */
[----:B------:R-:W-:Y:S01]  /*83f60*/  IADD3 R13, R17, c[0x0][0x198], RZ ;  /* 0x00006600110d7a10 */ /* 0x000fe20007ffe0ff */
[----:B------:R1:W-:Y:S03]  /*83f70*/  @P2 STG.E.U16 [R4.64], R10 ;  /* 0x0000000a04002986 */ /* 0x0003e6000c101504 */
[----:B------:R-:W-:Y:S02]  /*83f80*/  IADD3 R3, R13, c[0x0][0x198], RZ ;  /* 0x000066000d037a10 */ /* 0x000fe40007ffe0ff */
[----:B0-----:R-:W-:Y:S02]  /*83f90*/  LEA.HI.X.SX32 R7, R17, R2, 0x1, P5 ;  /* 0x0000000211077211 */ /* 0x001fe400028f0eff */
[----:B-1----:R-:W-:-:S03]  /*83fa0*/  LEA R4, P5, R13, R0, 0x1 ;  /* 0x000000000d047211 */ /* 0x002fc600078a08ff */
[----:B------:R0:W-:Y:S01]  /*83fb0*/  @P1 STG.E.U16 [R6.64], R11 ;  /* 0x0000000b06001986 */ /* 0x0001e2000c101504 */
[----:B------:R-:W-:Y:S02]  /*83fc0*/  LEA.HI.X.SX32 R5, R13, R2, 0x1, P5 ;  /* 0x000000020d057211 */ /* 0x000fe400028f0eff */
[----:B------:R-:W-:Y:S02]  /*83fd0*/  ISETP.LT.AND P2, PT, R18, c[0x0][0x17c], !P0 ;  /* 0x00005f0012007a0c */ /* 0x000fe40004741270 */
[----:B0-----:R-:W-:-:S04]  /*83fe0*/  LEA R6, P5, R3, R0, 0x1 ;  /* 0x0000000003067211 */ /* 0x001fc800078a08ff */
[----:B------:R-:W-:Y:S02]  /*83ff0*/  LEA.HI.X.SX32 R7, R3, R2, 0x1, P5 ;  /* 0x0000000203077211 */ /* 0x000fe400028f0eff */
[----:B----4-:R-:W-:Y:S02]  /*84000*/  ISETP.LT.AND P1, PT, R16, c[0x0][0x17c], !P0 ;  /* 0x00005f0010007a0c */ /* 0x010fe40004721270 */
[----:B------:R-:W-:Y:S02]  /*84010*/  ISETP.LT.AND P5, PT, R14, c[0x0][0x17c], !P0 ;  /* 0x00005f000e007a0c */ /* 0x000fe400047a1270 */
[----:B------:R-:W3:Y:S04]  /*84020*/  LDL.LU R14, [R1+0x22a8] ;  /* 0x0022a800010e7983 */ /* 0x000ee80000300800 */
[----:B------:R-:W4:Y:S04]  /*84030*/  LDL.LU R18, [R1+0x225c] ;  /* 0x00225c0001127983 */ /* 0x000f280000300800 */
[----:B------:R-:W4:Y:S01]  /*84040*/  LDL.LU R16, [R1+0x2250] ;  /* 0x0022500001107983 */ /* 0x000f220000300800 */
[----:B------:R-:W-:-:S02]  /*84050*/  PRMT R12, R11, 0x7632, R12 ;  /* 0x000076320b0c7816 */ /* 0x000fc4000000000c */
[----:B------:R-:W-:-:S03]  /*84060*/  IADD3 R9, R3, c[0x0][0x198], RZ ;  /* 0x0000660003097a10 */ /* 0x000fc60007ffe0ff */
[----:B------:R0:W-:Y:S01]  /*84070*/  @P4 STG.E.U16 [R4.64], R12 ;  /* 0x0000000c04004986 */ /* 0x0001e2000c101504 */
[C---:B------:R-:W-:Y:S02]  /*84080*/  LEA R8, P4, R9.reuse, R0, 0x1 ;  /* 0x0000000009087211 */ /* 0x040fe400078808ff */
[C---:B------:R-:W-:Y:S02]  /*84090*/  IADD3 R3, R9.reuse, c[0x0][0x198], RZ ;  /* 0x0000660009037a10 */ /* 0x040fe40007ffe0ff */
[----:B------:R-:W-:Y:S02]  /*840a0*/  LEA.HI.X.SX32 R9, R9, R2, 0x1, P4 ;  /* 0x0000000209097211 */ /* 0x000fe400020f0eff */
[----:B------:R-:W-:Y:S01]  /*840b0*/  IADD3 R13, R3, c[0x0][0x198], RZ ;  /* 0x00006600030d7a10 */ /* 0x000fe20007ffe0ff */
[----:B------:R-:W-:Y:S01]  /*840c0*/  @P3 STG.E.U16 [R6.64], R15 ;  /* 0x0000000f06003986 */ /* 0x000fe2000c101504 */
[----:B0-----:R-:W-:Y:S02]  /*840d0*/  PRMT R5, R15, 0x7632, R5 ;  /* 0x000076320f057816 */ /* 0x001fe40000000005 */
[----:B------:R-:W-:-:S02]  /*840e0*/  LEA R10, P3, R3, R0, 0x1 ;  /* 0x00000000030a7211 */ /* 0x000fc400078608ff */
[C---:B------:R-:W-:Y:S01]  /*840f0*/  IADD3 R17, R13.reuse, c[0x0][0x198], RZ ;  /* 0x000066000d117a10 */ /* 0x040fe20007ffe0ff */
[----:B------:R0:W-:Y:S01]  /*84100*/  @P6 STG.E.U16 [R8.64], R5 ;  /* 0x0000000508006986 */ /* 0x0001e2000c101504 */
[----:B------:R-:W-:Y:S02]  /*84110*/  LEA R4, P6, R13, R0, 0x1 ;  /* 0x000000000d047211 */ /* 0x000fe400078c08ff */
[-C--:B------:R-:W-:Y:S02]  /*84120*/  LEA.HI.X.SX32 R11, R3, R2.reuse, 0x1, P3 ;  /* 0x00000002030b7211 */ /* 0x080fe400018f0eff */
[----:B------:R-:W-:Y:S02]  /*84130*/  IADD3 R3, R17, c[0x0][0x198], RZ ;  /* 0x0000660011037a10 */ /* 0x000fe40007ffe0ff */
[----:B0-----:R-:W-:Y:S02]  /*84140*/  LEA.HI.X.SX32 R5, R13, R2, 0x1, P6 ;  /* 0x000000020d057211 */ /* 0x001fe400030f0eff */
[----:B------:R-:W-:-:S04]  /*84150*/  IADD3 R13, R3, c[0x0][0x198], RZ ;  /* 0x00006600030d7a10 */ /* 0x000fc80007ffe0ff */
[----:B------:R-:W-:Y:S02]  /*84160*/  IADD3 R15, R13, c[0x0][0x198], RZ ;  /* 0x000066000d0f7a10 */ /* 0x000fe40007ffe0ff */
[----:B--2---:R-:W-:Y:S01]  /*84170*/  PRMT R7, R20, 0x7632, R7 ;  /* 0x0000763214077816 */ /* 0x004fe20000000007 */
[----:B------:R-:W-:Y:S04]  /*84180*/  @P2 STG.E.U16 [R10.64], R20 ;  /* 0x000000140a002986 */ /* 0x000fe8000c101504 */
[----:B------:R0:W-:Y:S01]  /*84190*/  @P1 STG.E.U16 [R4.64], R7 ;  /* 0x0000000704001986 */ /* 0x0001e2000c101504 */
[-C--:B------:R-:W-:Y:S02]  /*841a0*/  LEA R6, P1, R17, R0.reuse, 0x1 ;  /* 0x0000000011067211 */ /* 0x080fe400078208ff */
[----:B------:R-:W-:-:S02]  /*841b0*/  LEA R12, P6, R13, R0, 0x1 ;  /* 0x000000000d0c7211 */ /* 0x000fc400078c08ff */
[----:B------:R-:W-:Y:S02]  /*841c0*/  LEA R8, P2, R3, R0, 0x1 ;  /* 0x0000000003087211 */ /* 0x000fe400078408ff */
[-C--:B0-----:R-:W-:Y:S02]  /*841d0*/  LEA.HI.X.SX32 R7, R17, R2.reuse, 0x1, P1 ;  /* 0x0000000211077211 */ /* 0x081fe400008f0eff */
[----:B------:R-:W-:Y:S02]  /*841e0*/  IADD3 R17, R15, c[0x0][0x198], RZ ;  /* 0x000066000f117a10 */ /* 0x000fe40007ffe0ff */
[----:B------:R-:W-:Y:S02]  /*841f0*/  LEA.HI.X.SX32 R13, R13, R2, 0x1, P6 ;  /* 0x000000020d0d7211 */ /* 0x000fe400030f0eff */
[----:B------:R-:W-:Y:S02]  /*84200*/  LEA R4, P1, R17, R0, 0x1 ;  /* 0x0000000011047211 */ /* 0x000fe400078208ff */
[----:B------:R-:W-:-:S02]  /*84210*/  ISETP.LT.AND P4, PT, R22, c[0x0][0x17c], !P0 ;  /* 0x00005f0016007a0c */ /* 0x000fc40004781270 */
[----:B------:R-:W-:Y:S02]  /*84220*/  LEA.HI.X.SX32 R9, R3, R2, 0x1, P2 ;  /* 0x0000000203097211 */ /* 0x000fe400010f0eff */
[----:B------:R-:W-:Y:S02]  /*84230*/  LEA R10, P6, R15, R0, 0x1 ;  /* 0x000000000f0a7211 */ /* 0x000fe400078c08ff */
[----:B------:R-:W-:Y:S02]  /*84240*/  ISETP.LT.AND P3, PT, R21, c[0x0][0x17c], !P0 ;  /* 0x00005f0015007a0c */ /* 0x000fe40004761270 */
[C---:B------:R-:W-:Y:S02]  /*84250*/  IADD3 R3, R17.reuse, c[0x0][0x198], RZ ;  /* 0x0000660011037a10 */ /* 0x040fe40007ffe0ff */
[-C--:B------:R-:W-:Y:S02]  /*84260*/  LEA.HI.X.SX32 R5, R17, R2.reuse, 0x1, P1 ;  /* 0x0000000211057211 */ /* 0x080fe400008f0eff */
[----:B------:R-:W-:Y:S01]  /*84270*/  LEA.HI.X.SX32 R11, R15, R2, 0x1, P6 ;  /* 0x000000020f0b7211 */ /* 0x000fe200030f0eff */
[----:B------:R0:W-:Y:S01]  /*84280*/  @P5 STG.E.U16 [R6.64], R19 ;  /* 0x0000001306005986 */ /* 0x0001e2000c101504 */
[----:B---3--:R-:W-:-:S02]  /*84290*/  ISETP.LT.AND P2, PT, R14, c[0x0][0x17c], !P0 ;  /* 0x00005f000e007a0c */ /* 0x008fc40004741270 */
[----:B------:R-:W-:Y:S02]  /*842a0*/  LEA R14, P6, R3, R0, 0x1 ;  /* 0x00000000030e7211 */ /* 0x000fe400078c08ff */
[----:B----4-:R-:W-:Y:S02]  /*842b0*/  ISETP.LT.AND P1, PT, R18, c[0x0][0x17c], !P0 ;  /* 0x00005f0012007a0c */ /* 0x010fe40004721270 */
[----:B------:R-:W-:Y:S02]  /*842c0*/  ISETP.LT.AND P0, PT, R16, c[0x0][0x17c], !P0 ;  /* 0x00005f0010007a0c */ /* 0x000fe40004701270 */
[----:B------:R-:W-:Y:S02]  /*842d0*/  PRMT R0, R19, 0x7632, R0 ;  /* 0x0000763213007816 */ /* 0x000fe40000000000 */
[----:B------:R-:W-:Y:S02]  /*842e0*/  LEA.HI.X.SX32 R15, R3, R2, 0x1, P6 ;  /* 0x00000002030f7211 */ /* 0x000fe400030f0eff */
[----:B------:R-:W-:Y:S01]  /*842f0*/  PRMT R2, R23, 0x7632, R2 ;  /* 0x0000763217027816 */ /* 0x000fe20000000002 */
[----:B------:R0:W-:Y:S04]  /*84300*/  @P4 STG.E.U16 [R8.64], R0 ;  /* 0x0000000008004986 */ /* 0x0001e8000c101504 */
[----:B------:R0:W-:Y:S04]  /*84310*/  @P3 STG.E.U16 [R12.64], R23 ;  /* 0x000000170c003986 */ /* 0x0001e8000c101504 */
[----:B------:R0:W-:Y:S04]  /*84320*/  @P2 STG.E.U16 [R10.64], R2 ;  /* 0x000000020a002986 */ /* 0x0001e8000c101504 */
[----:B------:R0:W-:Y:S01]  /*84330*/  @P1 STG.E.U16 [R4.64], R27 ;  /* 0x0000001b04001986 */ /* 0x0001e2000c101504 */
[----:B------:R-:W-:Y:S05]  /*84340*/  @!P0 EXIT ;  /* 0x000000000000894d */ /* 0x000fea0003800000 */
[----:B0-----:R-:W-:-:S05]  /*84350*/  PRMT R7, R27, 0x7632, R7 ;  /* 0x000076321b077816 */ /* 0x001fca0000000007 */
[----:B------:R-:W-:Y:S01]  /*84360*/  STG.E.U16 [R14.64], R7 ;  /* 0x000000070e007986 */ /* 0x000fe2000c101504 */
[----:B------:R-:W-:Y:S05]  /*84370*/  EXIT ;  /* 0x000000000000794d */ /* 0x000fea0003800000 */
.L_x_3:
[----:B------:R-:W-:-:S00]  /*84380*/  BRA `(.L_x_3) ;  /* 0xfffffff000007947 */ /* 0x000fc0000383ffff */
[----:B------:R-:W-:-:S00]  /*84390*/  NOP ;  /* 0x0000000000007918 */ /* 0x000fc00000000000 */
        /* <DEDUP_REMOVED lines=14> */
.L_x_4:


//--------------------- .nv.shared.matmul_kernel  --------------------------
	.section	.nv.shared.matmul_kernel,"aw",@nobits
	.sectionflags	@""
	.align	16
